	.target	sm_90a

	.elftype	@"ET_EXEC"


//--------------------- .note.nv.tkinfo           --------------------------
	.section	.note.nv.tkinfo,"",@"SHT_NOTE"
	.sectionflags	@"SHF_NOTE_NV_TKINFO"
	.tkinfo
        /*0018*/ 	.word	0x00000002
        /*0030*/ 	.string	""
        /*0030*/ 	.string	"ptxas"
        /*0030*/ 	.string	"Cuda compilation tools, release 13.0, V13.0.88"
        /*0030*/ 	.string	"Build cuda_13.0.r13.0/compiler.36424714_0"
        /*0030*/ 	.string	"-arch sm_90a -m 64 "



//--------------------- .note.nv.cuinfo           --------------------------
	.section	.note.nv.cuinfo,"",@"SHT_NOTE"
	.sectionflags	@"SHF_NOTE_NV_CUINFO"
        /*0018*/ 	.short	0x0002
        /*001a*/ 	.short	0x005a
        /*001c*/ 	.short	0x0082
	.zero		2


//--------------------- .nv.info                  --------------------------
	.section	.nv.info,"",@"SHT_CUDA_INFO"
	.align	4


	//----- nvinfo : EIATTR_REGCOUNT
	.align		4
        /*0000*/ 	.byte	0x04, 0x2f
        /*0002*/ 	.short	(.L_18 - .L_17)
	.align		4
.L_17:
        /*0004*/ 	.word	index@(_ZN7cutlass13device_kernelINS_4gemm6kernel13GemmUniversalIN4cute5tupleIJiiiiEEENS1_10collective13CollectiveMmaINS1_34MainloopSm90TmaGmmaWarpSpecializedILi3ENS5_IJNS4_1CILi2EEENSA_ILi1EEESC_EEENS1_35KernelTmaWarpSpecializedCooperativeEEENS5_IJNSA_ILi256EEESG_NSA_ILi64EEEEEENS_6half_tENS5_IJlSC_lEEESJ_SK_NS4_8TiledMMAINS4_8MMA_AtomIJNS4_4SM904GMMA26MMA_64x256x16_F32F16F16_SSILNSO_5MajorE0ELSQ_0ELNSO_7ScaleInE1ELSR_1EEEEEENS4_6LayoutISD_NS5_IJSC_NSA_ILi0EEESV_EEEEENS5_IJNS4_10UnderscoreESY_SY_EEEEENS4_13SM90_TMA_LOADENS4_14ComposedLayoutINS4_7SwizzleILi3ELi4ELi3EEENS4_18smem_ptr_flag_bitsILi16EEENSU_INS5_IJNSA_ILi8EEESH_EEENS5_IJSH_SC_EEEEEEEvNS4_8identityENS4_23SM90_TMA_LOAD_MULTICASTES1B_vS1C_EENS_8epilogue10collective18CollectiveEpilogueINS1F_22Sm90TmaWarpSpecializedILi4ELi2ELi16ELb1ELb0EEEJSI_NS5_IJNSA_ILi128EEENSA_ILi32EEEEEESJ_SK_SJ_SK_NS1F_6fusion15FusionCallbacksIS1J_NS1N_13LinCombEltActINS1F_6thread7SigmoidESJ_fSJ_fLNS_15FloatRoundStyleE2EEESI_S1M_JEEES11_NS12_INS13_ILi2ELi4ELi3EEES16_NSU_INS5_IJS17_S1L_EEENS5_IJS1L_SC_EEEEEEENS4_17SM75_U32x4_LDSM_NENS4_14SM90_TMA_STOREES1Z_NS4_17SM90_U32x4_STSM_NENS4_9Copy_AtomIJS22_SJ_EEEvEEEvvEEEEvNT_6ParamsE)
        /*0008*/ 	.word	0x000000a8


	//----- nvinfo : EIATTR_FRAME_SIZE
	.align		4
.L_18:
        /*000c*/ 	.byte	0x04, 0x11
        /*000e*/ 	.short	(.L_20 - .L_19)
	.align		4
.L_19:
        /*0010*/ 	.word	index@($__internal_0_$__cuda_sm20_rcp_rn_f32_slowpath)
        /*0014*/ 	.word	0x000007a0


	//----- nvinfo : EIATTR_FRAME_SIZE
	.align		4
.L_20:
        /*0018*/ 	.byte	0x04, 0x11
        /*001a*/ 	.short	(.L_22 - .L_21)
	.align		4
.L_21:
        /*001c*/ 	.word	index@(_ZN7cutlass13device_kernelINS_4gemm6kernel13GemmUniversalIN4cute5tupleIJiiiiEEENS1_10collective13CollectiveMmaINS1_34MainloopSm90TmaGmmaWarpSpecializedILi3ENS5_IJNS4_1CILi2EEENSA_ILi1EEESC_EEENS1_35KernelTmaWarpSpecializedCooperativeEEENS5_IJNSA_ILi256EEESG_NSA_ILi64EEEEEENS_6half_tENS5_IJlSC_lEEESJ_SK_NS4_8TiledMMAINS4_8MMA_AtomIJNS4_4SM904GMMA26MMA_64x256x16_F32F16F16_SSILNSO_5MajorE0ELSQ_0ELNSO_7ScaleInE1ELSR_1EEEEEENS4_6LayoutISD_NS5_IJSC_NSA_ILi0EEESV_EEEEENS5_IJNS4_10UnderscoreESY_SY_EEEEENS4_13SM90_TMA_LOADENS4_14ComposedLayoutINS4_7SwizzleILi3ELi4ELi3EEENS4_18smem_ptr_flag_bitsILi16EEENSU_INS5_IJNSA_ILi8EEESH_EEENS5_IJSH_SC_EEEEEEEvNS4_8identityENS4_23SM90_TMA_LOAD_MULTICASTES1B_vS1C_EENS_8epilogue10collective18CollectiveEpilogueINS1F_22Sm90TmaWarpSpecializedILi4ELi2ELi16ELb1ELb0EEEJSI_NS5_IJNSA_ILi128EEENSA_ILi32EEEEEESJ_SK_SJ_SK_NS1F_6fusion15FusionCallbacksIS1J_NS1N_13LinCombEltActINS1F_6thread7SigmoidESJ_fSJ_fLNS_15FloatRoundStyleE2EEESI_S1M_JEEES11_NS12_INS13_ILi2ELi4ELi3EEES16_NSU_INS5_IJS17_S1L_EEENS5_IJS1L_SC_EEEEEEENS4_17SM75_U32x4_LDSM_NENS4_14SM90_TMA_STOREES1Z_NS4_17SM90_U32x4_STSM_NENS4_9Copy_AtomIJS22_SJ_EEEvEEEvvEEEEvNT_6ParamsE)
        /*0020*/ 	.word	0x000007a0


	//----- nvinfo : EIATTR_MIN_STACK_SIZE
	.align		4
.L_22:
        /*0024*/ 	.byte	0x04, 0x12
        /*0026*/ 	.short	(.L_24 - .L_23)
	.align		4
.L_23:
        /*0028*/ 	.word	index@(_ZN7cutlass13device_kernelINS_4gemm6kernel13GemmUniversalIN4cute5tupleIJiiiiEEENS1_10collective13CollectiveMmaINS1_34MainloopSm90TmaGmmaWarpSpecializedILi3ENS5_IJNS4_1CILi2EEENSA_ILi1EEESC_EEENS1_35KernelTmaWarpSpecializedCooperativeEEENS5_IJNSA_ILi256EEESG_NSA_ILi64EEEEEENS_6half_tENS5_IJlSC_lEEESJ_SK_NS4_8TiledMMAINS4_8MMA_AtomIJNS4_4SM904GMMA26MMA_64x256x16_F32F16F16_SSILNSO_5MajorE0ELSQ_0ELNSO_7ScaleInE1ELSR_1EEEEEENS4_6LayoutISD_NS5_IJSC_NSA_ILi0EEESV_EEEEENS5_IJNS4_10UnderscoreESY_SY_EEEEENS4_13SM90_TMA_LOADENS4_14ComposedLayoutINS4_7SwizzleILi3ELi4ELi3EEENS4_18smem_ptr_flag_bitsILi16EEENSU_INS5_IJNSA_ILi8EEESH_EEENS5_IJSH_SC_EEEEEEEvNS4_8identityENS4_23SM90_TMA_LOAD_MULTICASTES1B_vS1C_EENS_8epilogue10collective18CollectiveEpilogueINS1F_22Sm90TmaWarpSpecializedILi4ELi2ELi16ELb1ELb0EEEJSI_NS5_IJNSA_ILi128EEENSA_ILi32EEEEEESJ_SK_SJ_SK_NS1F_6fusion15FusionCallbacksIS1J_NS1N_13LinCombEltActINS1F_6thread7SigmoidESJ_fSJ_fLNS_15FloatRoundStyleE2EEESI_S1M_JEEES11_NS12_INS13_ILi2ELi4ELi3EEES16_NSU_INS5_IJS17_S1L_EEENS5_IJS1L_SC_EEEEEEENS4_17SM75_U32x4_LDSM_NENS4_14SM90_TMA_STOREES1Z_NS4_17SM90_U32x4_STSM_NENS4_9Copy_AtomIJS22_SJ_EEEvEEEvvEEEEvNT_6ParamsE)
        /*002c*/ 	.word	0x000007a0
.L_24:


//--------------------- .nv.compat                --------------------------
	.section	.nv.compat,"",@"SHT_CUDA_COMPAT_INFO"
	.align	4
        /*0000*/ 	.byte	0x02, 0x09, 0x01, 0x00, 0x02, 0x02, 0x04, 0x00, 0x02, 0x05, 0x05, 0x00, 0x03, 0x07, 0x01, 0x01
        /*0010*/ 	.byte	0x02, 0x03, 0x01, 0x00, 0x02, 0x06, 0x01, 0x00, 0x04, 0x0b, 0x08, 0x00, 0x00, 0x00, 0x00, 0x00
        /*0020*/ 	.byte	0x00, 0x00, 0x00, 0x00


//--------------------- .nv.info._ZN7cutlass13device_kernelINS_4gemm6kernel13GemmUniversalIN4cute5tupleIJiiiiEEENS1_10collective13CollectiveMmaINS1_34MainloopSm90TmaGmmaWarpSpecializedILi3ENS5_IJNS4_1CILi2EEENSA_ILi1EEESC_EEENS1_35KernelTmaWarpSpecializedCooperativeEEENS5_IJNSA_ILi256EEESG_NSA_ILi64EEEEEENS_6half_tENS5_IJlSC_lEEESJ_SK_NS4_8TiledMMAINS4_8MMA_AtomIJNS4_4SM904GMMA26MMA_64x256x16_F32F16F16_SSILNSO_5MajorE0ELSQ_0ELNSO_7ScaleInE1ELSR_1EEEEEENS4_6LayoutISD_NS5_IJSC_NSA_ILi0EEESV_EEEEENS5_IJNS4_10UnderscoreESY_SY_EEEEENS4_13SM90_TMA_LOADENS4_14ComposedLayoutINS4_7SwizzleILi3ELi4ELi3EEENS4_18smem_ptr_flag_bitsILi16EEENSU_INS5_IJNSA_ILi8EEESH_EEENS5_IJSH_SC_EEEEEEEvNS4_8identityENS4_23SM90_TMA_LOAD_MULTICASTES1B_vS1C_EENS_8epilogue10collective18CollectiveEpilogueINS1F_22Sm90TmaWarpSpecializedILi4ELi2ELi16ELb1ELb0EEEJSI_NS5_IJNSA_ILi128EEENSA_ILi32EEEEEESJ_SK_SJ_SK_NS1F_6fusion15FusionCallbacksIS1J_NS1N_13LinCombEltActINS1F_6thread7SigmoidESJ_fSJ_fLNS_15FloatRoundStyleE2EEESI_S1M_JEEES11_NS12_INS13_ILi2ELi4ELi3EEES16_NSU_INS5_IJS17_S1L_EEENS5_IJS1L_SC_EEEEEEENS4_17SM75_U32x4_LDSM_NENS4_14SM90_TMA_STOREES1Z_NS4_17SM90_U32x4_STSM_NENS4_9Copy_AtomIJS22_SJ_EEEvEEEvvEEEEvNT_6ParamsE --------------------------
	.section	.nv.info._ZN7cutlass13device_kernelINS_4gemm6kernel13GemmUniversalIN4cute5tupleIJiiiiEEENS1_10collective13CollectiveMmaINS1_34MainloopSm90TmaGmmaWarpSpecializedILi3ENS5_IJNS4_1CILi2EEENSA_ILi1EEESC_EEENS1_35KernelTmaWarpSpecializedCooperativeEEENS5_IJNSA_ILi256EEESG_NSA_ILi64EEEEEENS_6half_tENS5_IJlSC_lEEESJ_SK_NS4_8TiledMMAINS4_8MMA_AtomIJNS4_4SM904GMMA26MMA_64x256x16_F32F16F16_SSILNSO_5MajorE0ELSQ_0ELNSO_7ScaleInE1ELSR_1EEEEEENS4_6LayoutISD_NS5_IJSC_NSA_ILi0EEESV_EEEEENS5_IJNS4_10UnderscoreESY_SY_EEEEENS4_13SM90_TMA_LOADENS4_14ComposedLayoutINS4_7SwizzleILi3ELi4ELi3EEENS4_18smem_ptr_flag_bitsILi16EEENSU_INS5_IJNSA_ILi8EEESH_EEENS5_IJSH_SC_EEEEEEEvNS4_8identityENS4_23SM90_TMA_LOAD_MULTICASTES1B_vS1C_EENS_8epilogue10collective18CollectiveEpilogueINS1F_22Sm90TmaWarpSpecializedILi4ELi2ELi16ELb1ELb0EEEJSI_NS5_IJNSA_ILi128EEENSA_ILi32EEEEEESJ_SK_SJ_SK_NS1F_6fusion15FusionCallbacksIS1J_NS1N_13LinCombEltActINS1F_6thread7SigmoidESJ_fSJ_fLNS_15FloatRoundStyleE2EEESI_S1M_JEEES11_NS12_INS13_ILi2ELi4ELi3EEES16_NSU_INS5_IJS17_S1L_EEENS5_IJS1L_SC_EEEEEEENS4_17SM75_U32x4_LDSM_NENS4_14SM90_TMA_STOREES1Z_NS4_17SM90_U32x4_STSM_NENS4_9Copy_AtomIJS22_SJ_EEEvEEEvvEEEEvNT_6ParamsE,"",@"SHT_CUDA_INFO"
	.sectionflags	@""
	.align	4


	//----- nvinfo : EIATTR_CUDA_API_VERSION
	.align		4
        /*0000*/ 	.byte	0x04, 0x37
        /*0002*/ 	.short	(.L_26 - .L_25)
.L_25:
        /*0004*/ 	.word	0x00000082


	//----- nvinfo : EIATTR_KPARAM_INFO
	.align		4
.L_26:
        /*0008*/ 	.byte	0x04, 0x17
        /*000a*/ 	.short	(.L_28 - .L_27)
.L_27:
        /*000c*/ 	.word	0x00000000
        /*0010*/ 	.short	0x0000
        /*0012*/ 	.short	0x0070
        /*0014*/ 	.byte	0x00, 0xf0, 0x01, 0x1c


	//----- nvinfo : EIATTR_SPARSE_MMA_MASK
	.align		4
.L_28:
        /*0018*/ 	.byte	0x03, 0x50
        /*001a*/ 	.short	0x0000


	//----- nvinfo : EIATTR_MAXREG_COUNT
	.align		4
        /*001c*/ 	.byte	0x03, 0x1b
        /*001e*/ 	.short	0x00a8


	//----- nvinfo : EIATTR_NUM_BARRIERS
	.align		4
        /*0020*/ 	.byte	0x02, 0x4c
        /*0022*/ 	.byte	0x02
	.zero		1


	//----- nvinfo : EIATTR_EXTERNS
	.align		4
        /*0024*/ 	.byte	0x04, 0x0f
        /*0026*/ 	.short	(.L_30 - .L_29)


	//   ....[0]....
	.align		4
.L_29:
        /*0028*/ 	.word	index@(__assertfail)


	//----- nvinfo : EIATTR_ANNOTATIONS
	.align		4
.L_30:
        /*002c*/ 	.byte	0x04, 0x55
        /*002e*/ 	.short	(.L_32 - .L_31)


	//   ....[0]....
.L_31:
        /*0030*/ 	.word	0x00000001
        /*0034*/ 	.byte	0x70, 0x0e, 0x00, 0x00, 0x01, 0x00, 0x00, 0x00, 0x80, 0x0e, 0x00, 0x00, 0x01, 0x00, 0x00, 0x00
        /* <DEDUP_REMOVED lines=669> */
        /*2a14*/ 	.byte	0x50, 0xc5, 0x02, 0x00, 0x01, 0x00, 0x00, 0x00, 0x70, 0xc5, 0x02, 0x00


	//----- nvinfo : EIATTR_MERCURY_ISA_VERSION
	.align		4
.L_32:
        /*2a20*/ 	.byte	0x03, 0x5f
        /*2a22*/ 	.short	0x0101


	//----- nvinfo : EIATTR_INT_WARP_WIDE_INSTR_OFFSETS
	.align		4
        /*2a24*/ 	.byte	0x04, 0x31
        /*2a26*/ 	.short	(.L_34 - .L_33)


	//   ....[0]....
.L_33:
        /*2a28*/ 	.word	0x00000a20


	//   ....[1]....
        /*2a2c*/ 	.word	0x00000a30


	//   ....[2]....
        /*2a30*/ 	.word	0x00000b90


	//----- nvinfo : EIATTR_COOP_GROUP_MASK_REGIDS
	.align		4
.L_34:
        /*2a34*/ 	.byte	0x04, 0x29
        /*2a36*/ 	.short	(.L_36 - .L_35)


	//   ....[0]....
.L_35:
        /*2a38*/ 	.word	0xffffffff


	//   ....[1]....
        /*2a3c*/ 	.word	0xffffffff


	//   ....[2]....
        /*2a40*/ 	.word	0xffffffff


	//   ....[3]....
        /*2a44*/ 	.word	0xffffffff


	//   ....[4]....
        /*2a48*/ 	.word	0xffffffff


	//   ....[5]....
        /*2a4c*/ 	.word	0xffffffff


	//   ....[6]....
        /*2a50*/ 	.word	0xffffffff


	//----- nvinfo : EIATTR_COOP_GROUP_INSTR_OFFSETS
	.align		4
.L_36:
        /*2a54*/ 	.byte	0x04, 0x28
        /*2a56*/ 	.short	(.L_38 - .L_37)


	//   ....[0]....
.L_37:
        /*2a58*/ 	.word	0x00000060


	//   ....[1]....
        /*2a5c*/ 	.word	0x00000090


	//   ....[2]....
        /*2a60*/ 	.word	0x000004e0


	//   ....[3]....
        /*2a64*/ 	.word	0x000006b0


	//   ....[4]....
        /*2a68*/ 	.word	0x00000860


	//   ....[5]....
        /*2a6c*/ 	.word	0x00000d10


	//   ....[6]....
        /*2a70*/ 	.word	0x000018a0


	//----- nvinfo : EIATTR_REG_RECONFIG
	.align		4
.L_38:
        /*2a74*/ 	.byte	0x01, 0x54
	.zero		2


	//----- nvinfo : EIATTR_SYSCALL_OFFSETS
	.align		4
        /*2a78*/ 	.byte	0x04, 0x46
        /*2a7a*/ 	.short	(.L_40 - .L_39)


	//   ....[0]....
.L_39:
        /*2a7c*/ 	.word	0x00001a50


	//   ....[1]....
        /*2a80*/ 	.word	0x00009780


	//   ....[2]....
        /*2a84*/ 	.word	0x00009870


	//----- nvinfo : EIATTR_MBARRIER_INSTR_OFFSETS
	.align		4
.L_40:
        /*2a88*/ 	.byte	0x04, 0x39
        /*2a8a*/ 	.short	(.L_42 - .L_41)


	//   ....[0]....
.L_41:
        /*2a8c*/ 	.word	0x00000640
        /*2a90*/ 	.word	0x000000ff
        /*2a94*/ 	.word	0x00000000
        /*2a98*/ 	.short	0x0100
        /*2a9a*/ 	.byte	0x08
	.zero		1


	//   ....[1]....
        /*2a9c*/ 	.word	0x00000650
        /*2aa0*/ 	.word	0x000000ff
        /*2aa4*/ 	.word	0x00000018
        /*2aa8*/ 	.short	0x0100
        /*2aaa*/ 	.byte	0x08
	.zero		1


	//   ....[2]....
        /*2aac*/ 	.word	0x00000660
        /*2ab0*/ 	.word	0x000000ff
        /*2ab4*/ 	.word	0x00000008
        /*2ab8*/ 	.short	0x0100
        /*2aba*/ 	.byte	0x08
	.zero		1


	//   ....[3]....
        /*2abc*/ 	.word	0x00000670
        /*2ac0*/ 	.word	0x000000ff
        /*2ac4*/ 	.word	0x00000020
        /*2ac8*/ 	.short	0x0100
        /*2aca*/ 	.byte	0x08
	.zero		1


	//   ....[4]....
        /*2acc*/ 	.word	0x00000680
        /*2ad0*/ 	.word	0x000000ff
        /*2ad4*/ 	.word	0x00000010
        /*2ad8*/ 	.short	0x0100
        /*2ada*/ 	.byte	0x08
	.zero		1


	//   ....[5]....
        /*2adc*/ 	.word	0x00000690
        /*2ae0*/ 	.word	0x000000ff
        /*2ae4*/ 	.word	0x00000028
        /*2ae8*/ 	.short	0x0100
        /*2aea*/ 	.byte	0x08
	.zero		1


	//   ....[6]....
        /*2aec*/ 	.word	0x000007c0
        /*2af0*/ 	.word	0x000000ff
        /*2af4*/ 	.word	0x00000030
        /*2af8*/ 	.short	0x0100
        /*2afa*/ 	.byte	0x08
	.zero		1


	//   ....[7]....
        /*2afc*/ 	.word	0x000007d0
        /*2b00*/ 	.word	0x000000ff
        /*2b04*/ 	.word	0x00000050
        /*2b08*/ 	.short	0x0100
        /*2b0a*/ 	.byte	0x08
	.zero		1


	//   ....[8]....
        /*2b0c*/ 	.word	0x000007e0
        /*2b10*/ 	.word	0x000000ff
        /*2b14*/ 	.word	0x00000038
        /*2b18*/ 	.short	0x0100
        /*2b1a*/ 	.byte	0x08
	.zero		1


	//   ....[9]....
        /*2b1c*/ 	.word	0x000007f0
        /*2b20*/ 	.word	0x000000ff
        /*2b24*/ 	.word	0x00000058
        /*2b28*/ 	.short	0x0100
        /*2b2a*/ 	.byte	0x08
	.zero		1


	//   ....[10]....
        /*2b2c*/ 	.word	0x00000800
        /*2b30*/ 	.word	0x000000ff
        /*2b34*/ 	.word	0x00000040
        /*2b38*/ 	.short	0x0100
        /*2b3a*/ 	.byte	0x08
	.zero		1


	//   ....[11]....
        /*2b3c*/ 	.word	0x00000810
        /*2b40*/ 	.word	0x000000ff
        /*2b44*/ 	.word	0x00000060
        /*2b48*/ 	.short	0x0100
        /*2b4a*/ 	.byte	0x08
	.zero		1


	//   ....[12]....
        /*2b4c*/ 	.word	0x00000820
        /*2b50*/ 	.word	0x000000ff
        /*2b54*/ 	.word	0x00000048
        /*2b58*/ 	.short	0x0100
        /*2b5a*/ 	.byte	0x08
	.zero		1


	//   ....[13]....
        /*2b5c*/ 	.word	0x00000830
        /*2b60*/ 	.word	0x000000ff
        /*2b64*/ 	.word	0x00000068
        /*2b68*/ 	.short	0x0100
        /*2b6a*/ 	.byte	0x08
	.zero		1


	//   ....[14]....
        /*2b6c*/ 	.word	0x00000c00
        /*2b70*/ 	.word	0x000000ff
        /*2b74*/ 	.word	0x00000070
        /*2b78*/ 	.short	0x0100
        /*2b7a*/ 	.byte	0x06
	.zero		1


	//   ....[15]....
        /*2b7c*/ 	.word	0x00000c90
        /*2b80*/ 	.word	0x000000ff
        /*2b84*/ 	.word	0x00000078
        /*2b88*/ 	.short	0x0100
        /*2b8a*/ 	.byte	0x06
	.zero		1


	//   ....[16]....
        /*2b8c*/ 	.word	0x00001ae0
        /*2b90*/ 	.word	0x00000003
        /*2b94*/ 	.word	0x00000000
        /*2b98*/ 	.short	0x010a
        /*2b9a*/ 	.byte	0x3f
	.zero		1


	//   ....[17]....
        /*2b9c*/ 	.word	0x00001b20
        /*2ba0*/ 	.word	0x00000003
        /*2ba4*/ 	.word	0x00000000
        /*2ba8*/ 	.short	0x010a
        /*2baa*/ 	.byte	0x3f
	.zero		1


	//   ....[18]....
        /*2bac*/ 	.word	0x00005170
        /*2bb0*/ 	.word	0x000000ff
        /*2bb4*/ 	.word	0x00000000
        /*2bb8*/ 	.short	0x010a
        /*2bba*/ 	.byte	0x08
	.zero		1


	//   ....[19]....
        /*2bbc*/ 	.word	0x000051b0
        /*2bc0*/ 	.word	0x000000ff
        /*2bc4*/ 	.word	0x00000000
        /*2bc8*/ 	.short	0x010a
        /*2bca*/ 	.byte	0x08
	.zero		1


	//   ....[20]....
        /*2bcc*/ 	.word	0x00009320
        /*2bd0*/ 	.word	0x00000003
        /*2bd4*/ 	.word	0x00000000
        /*2bd8*/ 	.short	0x0101
        /*2bda*/ 	.byte	0x3f
	.zero		1


	//   ....[21]....
        /*2bdc*/ 	.word	0x00009530
        /*2be0*/ 	.word	0x00000000
        /*2be4*/ 	.word	0x00000000
        /*2be8*/ 	.short	0x0101
        /*2bea*/ 	.byte	0x3f
	.zero		1


	//   ....[22]....
        /*2bec*/ 	.word	0x00009d40
        /*2bf0*/ 	.word	0x000000ff
        /*2bf4*/ 	.word	0x00000030
        /*2bf8*/ 	.short	0x010a
        /*2bfa*/ 	.byte	0x2e
	.zero		1


	//   ....[23]....
        /*2bfc*/ 	.word	0x0000bd70
        /*2c00*/ 	.word	0x000000ff
        /*2c04*/ 	.word	0x00000000
        /*2c08*/ 	.short	0x0101
        /*2c0a*/ 	.byte	0x04
	.zero		1


	//   ....[24]....
        /*2c0c*/ 	.word	0x0000be50
        /*2c10*/ 	.word	0x00000000
        /*2c14*/ 	.word	0x00000030
        /*2c18*/ 	.short	0x010a
        /*2c1a*/ 	.byte	0x3f
	.zero		1


	//   ....[25]....
        /*2c1c*/ 	.word	0x0000db90
        /*2c20*/ 	.word	0x000000ff
        /*2c24*/ 	.word	0x00000000
        /*2c28*/ 	.short	0x0101
        /*2c2a*/ 	.byte	0x04
	.zero		1


	//   ....[26]....
        /*2c2c*/ 	.word	0x0000dc80
        /*2c30*/ 	.word	0x00000000
        /*2c34*/ 	.word	0x00000030
        /*2c38*/ 	.short	0x010a
        /*2c3a*/ 	.byte	0x3f
	.zero		1


	//   ....[27]....
        /*2c3c*/ 	.word	0x0000faf0
        /*2c40*/ 	.word	0x000000ff
        /*2c44*/ 	.word	0x00000000
        /*2c48*/ 	.short	0x0101
        /*2c4a*/ 	.byte	0x04
	.zero		1


	//   ....[28]....
        /*2c4c*/ 	.word	0x0000fbd0
        /*2c50*/ 	.word	0x00000003
        /*2c54*/ 	.word	0x00000030
        /*2c58*/ 	.short	0x010a
        /*2c5a*/ 	.byte	0x3f
	.zero		1


	//   ....[29]....
        /*2c5c*/ 	.word	0x00011940
        /*2c60*/ 	.word	0x000000ff
        /*2c64*/ 	.word	0x00000000
        /*2c68*/ 	.short	0x0101
        /*2c6a*/ 	.byte	0x04
	.zero		1


	//   ....[30]....
        /*2c6c*/ 	.word	0x00011a20
        /*2c70*/ 	.word	0x00000000
        /*2c74*/ 	.word	0x00000030
        /*2c78*/ 	.short	0x010a
        /*2c7a*/ 	.byte	0x3f
	.zero		1


	//   ....[31]....
        /*2c7c*/ 	.word	0x00013860
        /*2c80*/ 	.word	0x000000ff
        /*2c84*/ 	.word	0x00000000
        /*2c88*/ 	.short	0x0101
        /*2c8a*/ 	.byte	0x04
	.zero		1


	//   ....[32]....
        /*2c8c*/ 	.word	0x00013950
        /*2c90*/ 	.word	0x00000000
        /*2c94*/ 	.word	0x00000030
        /*2c98*/ 	.short	0x010a
        /*2c9a*/ 	.byte	0x3f
	.zero		1


	//   ....[33]....
        /*2c9c*/ 	.word	0x00015690
        /*2ca0*/ 	.word	0x000000ff
        /*2ca4*/ 	.word	0x00000000
        /*2ca8*/ 	.short	0x0101
        /*2caa*/ 	.byte	0x04
	.zero		1


	//   ....[34]....
        /*2cac*/ 	.word	0x00015780
        /*2cb0*/ 	.word	0x00000000
        /*2cb4*/ 	.word	0x00000030
        /*2cb8*/ 	.short	0x010a
        /*2cba*/ 	.byte	0x3f
	.zero		1


	//   ....[35]....
        /*2cbc*/ 	.word	0x000175c0
        /*2cc0*/ 	.word	0x000000ff
        /*2cc4*/ 	.word	0x00000000
        /*2cc8*/ 	.short	0x0101
        /*2cca*/ 	.byte	0x04
	.zero		1


	//   ....[36]....
        /*2ccc*/ 	.word	0x000176b0
        /*2cd0*/ 	.word	0x00000000
        /*2cd4*/ 	.word	0x00000030
        /*2cd8*/ 	.short	0x010a
        /*2cda*/ 	.byte	0x3f
	.zero		1


	//   ....[37]....
        /*2cdc*/ 	.word	0x000193f0
        /*2ce0*/ 	.word	0x000000ff
        /*2ce4*/ 	.word	0x00000000
        /*2ce8*/ 	.short	0x0101
        /*2cea*/ 	.byte	0x04
	.zero		1


	//   ....[38]....
        /*2cec*/ 	.word	0x000194e0
        /*2cf0*/ 	.word	0x00000000
        /*2cf4*/ 	.word	0x00000030
        /*2cf8*/ 	.short	0x010a
        /*2cfa*/ 	.byte	0x3f
	.zero		1


	//   ....[39]....
        /*2cfc*/ 	.word	0x0001b320
        /*2d00*/ 	.word	0x000000ff
        /*2d04*/ 	.word	0x00000000
        /*2d08*/ 	.short	0x0101
        /*2d0a*/ 	.byte	0x04
	.zero		1


	//   ....[40]....
        /*2d0c*/ 	.word	0x0001b410
        /*2d10*/ 	.word	0x00000000
        /*2d14*/ 	.word	0x00000030
        /*2d18*/ 	.short	0x010a
        /*2d1a*/ 	.byte	0x3f
	.zero		1


	//   ....[41]....
        /*2d1c*/ 	.word	0x0001d150
        /*2d20*/ 	.word	0x000000ff
        /*2d24*/ 	.word	0x00000000
        /*2d28*/ 	.short	0x0101
        /*2d2a*/ 	.byte	0x04
	.zero		1


	//   ....[42]....
        /*2d2c*/ 	.word	0x0001d240
        /*2d30*/ 	.word	0x00000000
        /*2d34*/ 	.word	0x00000030
        /*2d38*/ 	.short	0x010a
        /*2d3a*/ 	.byte	0x3f
	.zero		1


	//   ....[43]....
        /*2d3c*/ 	.word	0x0001f080
        /*2d40*/ 	.word	0x000000ff
        /*2d44*/ 	.word	0x00000000
        /*2d48*/ 	.short	0x0101
        /*2d4a*/ 	.byte	0x04
	.zero		1


	//   ....[44]....
        /*2d4c*/ 	.word	0x0001f170
        /*2d50*/ 	.word	0x00000000
        /*2d54*/ 	.word	0x00000030
        /*2d58*/ 	.short	0x010a
        /*2d5a*/ 	.byte	0x3f
	.zero		1


	//   ....[45]....
        /*2d5c*/ 	.word	0x00020eb0
        /*2d60*/ 	.word	0x000000ff
        /*2d64*/ 	.word	0x00000000
        /*2d68*/ 	.short	0x0101
        /*2d6a*/ 	.byte	0x04
	.zero		1


	//   ....[46]....
        /*2d6c*/ 	.word	0x00020fa0
        /*2d70*/ 	.word	0x00000000
        /*2d74*/ 	.word	0x00000030
        /*2d78*/ 	.short	0x010a
        /*2d7a*/ 	.byte	0x3f
	.zero		1


	//   ....[47]....
        /*2d7c*/ 	.word	0x00022de0
        /*2d80*/ 	.word	0x000000ff
        /*2d84*/ 	.word	0x00000000
        /*2d88*/ 	.short	0x0101
        /*2d8a*/ 	.byte	0x04
	.zero		1


	//   ....[48]....
        /*2d8c*/ 	.word	0x00022ed0
        /*2d90*/ 	.word	0x00000000
        /*2d94*/ 	.word	0x00000030
        /*2d98*/ 	.short	0x010a
        /*2d9a*/ 	.byte	0x3f
	.zero		1


	//   ....[49]....
        /*2d9c*/ 	.word	0x00024c10
        /*2da0*/ 	.word	0x000000ff
        /*2da4*/ 	.word	0x00000000
        /*2da8*/ 	.short	0x0101
        /*2daa*/ 	.byte	0x04
	.zero		1


	//   ....[50]....
        /*2dac*/ 	.word	0x00024d00
        /*2db0*/ 	.word	0x00000000
        /*2db4*/ 	.word	0x00000030
        /*2db8*/ 	.short	0x010a
        /*2dba*/ 	.byte	0x3f
	.zero		1


	//   ....[51]....
        /*2dbc*/ 	.word	0x00026b40
        /*2dc0*/ 	.word	0x000000ff
        /*2dc4*/ 	.word	0x00000000
        /*2dc8*/ 	.short	0x0101
        /*2dca*/ 	.byte	0x04
	.zero		1


	//   ....[52]....
        /*2dcc*/ 	.word	0x00026c30
        /*2dd0*/ 	.word	0x00000002
        /*2dd4*/ 	.word	0x00000030
        /*2dd8*/ 	.short	0x010a
        /*2dda*/ 	.byte	0x3f
	.zero		1


	//   ....[53]....
        /*2ddc*/ 	.word	0x00028920
        /*2de0*/ 	.word	0x000000ff
        /*2de4*/ 	.word	0x00000000
        /*2de8*/ 	.short	0x0101
        /*2dea*/ 	.byte	0x04
	.zero		1


	//   ....[54]....
        /*2dec*/ 	.word	0x00029310
        /*2df0*/ 	.word	0x000000ff
        /*2df4*/ 	.word	0x00000000
        /*2df8*/ 	.short	0x0101
        /*2dfa*/ 	.byte	0x04
	.zero		1


	//   ....[55]....
        /*2dfc*/ 	.word	0x000299c0
        /*2e00*/ 	.word	0x000000ff
        /*2e04*/ 	.word	0x00000078
        /*2e08*/ 	.short	0x010a
        /*2e0a*/ 	.byte	0x04
	.zero		1


	//   ....[56]....
        /*2e0c*/ 	.word	0x00029e00
        /*2e10*/ 	.word	0x000000ff
        /*2e14*/ 	.word	0x00000050
        /*2e18*/ 	.short	0x010a
        /*2e1a*/ 	.byte	0x04
	.zero		1


	//   ....[57]....
        /*2e1c*/ 	.word	0x00029ef0
        /*2e20*/ 	.word	0x000000ff
        /*2e24*/ 	.word	0x00000030
        /*2e28*/ 	.short	0x010b
        /*2e2a*/ 	.byte	0x04
	.zero		1


	//   ....[58]....
        /*2e2c*/ 	.word	0x00029f50
        /*2e30*/ 	.word	0x000000ff
        /*2e34*/ 	.word	0x00000000
        /*2e38*/ 	.short	0x0101
        /*2e3a*/ 	.byte	0x0e
	.zero		1


	//   ....[59]....
        /*2e3c*/ 	.word	0x00029f80
        /*2e40*/ 	.word	0x000000ff
        /*2e44*/ 	.word	0x00000058
        /*2e48*/ 	.short	0x010a
        /*2e4a*/ 	.byte	0x04
	.zero		1


	//   ....[60]....
        /*2e4c*/ 	.word	0x0002a090
        /*2e50*/ 	.word	0x000000ff
        /*2e54*/ 	.word	0x00000038
        /*2e58*/ 	.short	0x010b
        /*2e5a*/ 	.byte	0x04
	.zero		1


	//   ....[61]....
        /*2e5c*/ 	.word	0x0002a100
        /*2e60*/ 	.word	0x000000ff
        /*2e64*/ 	.word	0x00000000
        /*2e68*/ 	.short	0x0101
        /*2e6a*/ 	.byte	0x0d
	.zero		1


	//   ....[62]....
        /*2e6c*/ 	.word	0x0002a130
        /*2e70*/ 	.word	0x000000ff
        /*2e74*/ 	.word	0x00000060
        /*2e78*/ 	.short	0x010a
        /*2e7a*/ 	.byte	0x04
	.zero		1


	//   ....[63]....
        /*2e7c*/ 	.word	0x0002a230
        /*2e80*/ 	.word	0x000000ff
        /*2e84*/ 	.word	0x00000040
        /*2e88*/ 	.short	0x010b
        /*2e8a*/ 	.byte	0x04
	.zero		1


	//   ....[64]....
        /*2e8c*/ 	.word	0x0002a290
        /*2e90*/ 	.word	0x000000ff
        /*2e94*/ 	.word	0x00000000
        /*2e98*/ 	.short	0x0101
        /*2e9a*/ 	.byte	0x0f
	.zero		1


	//   ....[65]....
        /*2e9c*/ 	.word	0x0002a2c0
        /*2ea0*/ 	.word	0x000000ff
        /*2ea4*/ 	.word	0x00000068
        /*2ea8*/ 	.short	0x010a
        /*2eaa*/ 	.byte	0x04
	.zero		1


	//   ....[66]....
        /*2eac*/ 	.word	0x0002a3c0
        /*2eb0*/ 	.word	0x000000ff
        /*2eb4*/ 	.word	0x00000048
        /*2eb8*/ 	.short	0x010b
        /*2eba*/ 	.byte	0x04
	.zero		1


	//   ....[67]....
        /*2ebc*/ 	.word	0x0002a430
        /*2ec0*/ 	.word	0x000000ff
        /*2ec4*/ 	.word	0x00000000
        /*2ec8*/ 	.short	0x0101
        /*2eca*/ 	.byte	0x05
	.zero		1


	//   ....[68]....
        /*2ecc*/ 	.word	0x0002a470
        /*2ed0*/ 	.word	0x000000ff
        /*2ed4*/ 	.word	0x00000050
        /*2ed8*/ 	.short	0x010a
        /*2eda*/ 	.byte	0x04
	.zero		1


	//   ....[69]....
        /*2edc*/ 	.word	0x0002a560
        /*2ee0*/ 	.word	0x000000ff
        /*2ee4*/ 	.word	0x00000030
        /*2ee8*/ 	.short	0x010b
        /*2eea*/ 	.byte	0x04
	.zero		1


	//   ....[70]....
        /*2eec*/ 	.word	0x0002a5a0
        /*2ef0*/ 	.word	0x000000ff
        /*2ef4*/ 	.word	0x00000000
        /*2ef8*/ 	.short	0x0101
        /*2efa*/ 	.byte	0x0e
	.zero		1


	//   ....[71]....
        /*2efc*/ 	.word	0x0002a5d0
        /*2f00*/ 	.word	0x000000ff
        /*2f04*/ 	.word	0x00000058
        /*2f08*/ 	.short	0x010a
        /*2f0a*/ 	.byte	0x04
	.zero		1


	//   ....[72]....
        /*2f0c*/ 	.word	0x0002a6d0
        /*2f10*/ 	.word	0x000000ff
        /*2f14*/ 	.word	0x00000038
        /*2f18*/ 	.short	0x010b
        /*2f1a*/ 	.byte	0x04
	.zero		1


	//   ....[73]....
        /*2f1c*/ 	.word	0x0002a710
        /*2f20*/ 	.word	0x000000ff
        /*2f24*/ 	.word	0x00000000
        /*2f28*/ 	.short	0x0101
        /*2f2a*/ 	.byte	0x0d
	.zero		1


	//   ....[74]....
        /*2f2c*/ 	.word	0x0002a750
        /*2f30*/ 	.word	0x000000ff
        /*2f34*/ 	.word	0x00000060
        /*2f38*/ 	.short	0x010a
        /*2f3a*/ 	.byte	0x04
	.zero		1


	//   ....[75]....
        /*2f3c*/ 	.word	0x0002a840
        /*2f40*/ 	.word	0x000000ff
        /*2f44*/ 	.word	0x00000040
        /*2f48*/ 	.short	0x010b
        /*2f4a*/ 	.byte	0x04
	.zero		1


	//   ....[76]....
        /*2f4c*/ 	.word	0x0002a880
        /*2f50*/ 	.word	0x000000ff
        /*2f54*/ 	.word	0x00000000
        /*2f58*/ 	.short	0x0101
        /*2f5a*/ 	.byte	0x0f
	.zero		1


	//   ....[77]....
        /*2f5c*/ 	.word	0x0002a8b0
        /*2f60*/ 	.word	0x000000ff
        /*2f64*/ 	.word	0x00000068
        /*2f68*/ 	.short	0x010a
        /*2f6a*/ 	.byte	0x04
	.zero		1


	//   ....[78]....
        /*2f6c*/ 	.word	0x0002a9b0
        /*2f70*/ 	.word	0x000000ff
        /*2f74*/ 	.word	0x00000048
        /*2f78*/ 	.short	0x010b
        /*2f7a*/ 	.byte	0x04
	.zero		1


	//   ....[79]....
        /*2f7c*/ 	.word	0x0002a9f0
        /*2f80*/ 	.word	0x000000ff
        /*2f84*/ 	.word	0x00000000
        /*2f88*/ 	.short	0x0101
        /*2f8a*/ 	.byte	0x05
	.zero		1


	//   ....[80]....
        /*2f8c*/ 	.word	0x0002aa30
        /*2f90*/ 	.word	0x000000ff
        /*2f94*/ 	.word	0x00000050
        /*2f98*/ 	.short	0x010a
        /*2f9a*/ 	.byte	0x04
	.zero		1


	//   ....[81]....
        /*2f9c*/ 	.word	0x0002ab30
        /*2fa0*/ 	.word	0x000000ff
        /*2fa4*/ 	.word	0x00000030
        /*2fa8*/ 	.short	0x010b
        /*2faa*/ 	.byte	0x04
	.zero		1


	//   ....[82]....
        /*2fac*/ 	.word	0x0002ab70
        /*2fb0*/ 	.word	0x000000ff
        /*2fb4*/ 	.word	0x00000000
        /*2fb8*/ 	.short	0x0101
        /*2fba*/ 	.byte	0x0e
	.zero		1


	//   ....[83]....
        /*2fbc*/ 	.word	0x0002aba0
        /*2fc0*/ 	.word	0x000000ff
        /*2fc4*/ 	.word	0x00000058
        /*2fc8*/ 	.short	0x010a
        /*2fca*/ 	.byte	0x04
	.zero		1


	//   ....[84]....
        /*2fcc*/ 	.word	0x0002aca0
        /*2fd0*/ 	.word	0x000000ff
        /*2fd4*/ 	.word	0x00000038
        /*2fd8*/ 	.short	0x010b
        /*2fda*/ 	.byte	0x04
	.zero		1


	//   ....[85]....
        /*2fdc*/ 	.word	0x0002ace0
        /*2fe0*/ 	.word	0x000000ff
        /*2fe4*/ 	.word	0x00000000
        /*2fe8*/ 	.short	0x0101
        /*2fea*/ 	.byte	0x0d
	.zero		1


	//   ....[86]....
        /*2fec*/ 	.word	0x0002ad20
        /*2ff0*/ 	.word	0x000000ff
        /*2ff4*/ 	.word	0x00000060
        /*2ff8*/ 	.short	0x010a
        /*2ffa*/ 	.byte	0x04
	.zero		1


	//   ....[87]....
        /*2ffc*/ 	.word	0x0002ae20
        /*3000*/ 	.word	0x000000ff
        /*3004*/ 	.word	0x00000040
        /*3008*/ 	.short	0x010b
        /*300a*/ 	.byte	0x04
	.zero		1


	//   ....[88]....
        /*300c*/ 	.word	0x0002ae60
        /*3010*/ 	.word	0x000000ff
        /*3014*/ 	.word	0x00000000
        /*3018*/ 	.short	0x0101
        /*301a*/ 	.byte	0x0f
	.zero		1


	//   ....[89]....
        /*301c*/ 	.word	0x0002ae90
        /*3020*/ 	.word	0x000000ff
        /*3024*/ 	.word	0x00000068
        /*3028*/ 	.short	0x010a
        /*302a*/ 	.byte	0x04
	.zero		1


	//   ....[90]....
        /*302c*/ 	.word	0x0002af90
        /*3030*/ 	.word	0x000000ff
        /*3034*/ 	.word	0x00000048
        /*3038*/ 	.short	0x010b
        /*303a*/ 	.byte	0x04
	.zero		1


	//   ....[91]....
        /*303c*/ 	.word	0x0002afd0
        /*3040*/ 	.word	0x000000ff
        /*3044*/ 	.word	0x00000000
        /*3048*/ 	.short	0x0101
        /*304a*/ 	.byte	0x05
	.zero		1


	//   ....[92]....
        /*304c*/ 	.word	0x0002b010
        /*3050*/ 	.word	0x000000ff
        /*3054*/ 	.word	0x00000050
        /*3058*/ 	.short	0x010a
        /*305a*/ 	.byte	0x04
	.zero		1


	//   ....[93]....
        /*305c*/ 	.word	0x0002b110
        /*3060*/ 	.word	0x000000ff
        /*3064*/ 	.word	0x00000030
        /*3068*/ 	.short	0x010b
        /*306a*/ 	.byte	0x04
	.zero		1


	//   ....[94]....
        /*306c*/ 	.word	0x0002b150
        /*3070*/ 	.word	0x000000ff
        /*3074*/ 	.word	0x00000000
        /*3078*/ 	.short	0x0101
        /*307a*/ 	.byte	0x0e
	.zero		1


	//   ....[95]....
        /*307c*/ 	.word	0x0002b180
        /*3080*/ 	.word	0x000000ff
        /*3084*/ 	.word	0x00000058
        /*3088*/ 	.short	0x010a
        /*308a*/ 	.byte	0x04
	.zero		1


	//   ....[96]....
        /*308c*/ 	.word	0x0002b280
        /*3090*/ 	.word	0x000000ff
        /*3094*/ 	.word	0x00000038
        /*3098*/ 	.short	0x010b
        /*309a*/ 	.byte	0x04
	.zero		1


	//   ....[97]....
        /*309c*/ 	.word	0x0002b2c0
        /*30a0*/ 	.word	0x000000ff
        /*30a4*/ 	.word	0x00000000
        /*30a8*/ 	.short	0x0101
        /*30aa*/ 	.byte	0x0d
	.zero		1


	//   ....[98]....
        /*30ac*/ 	.word	0x0002b300
        /*30b0*/ 	.word	0x000000ff
        /*30b4*/ 	.word	0x00000060
        /*30b8*/ 	.short	0x010a
        /*30ba*/ 	.byte	0x04
	.zero		1


	//   ....[99]....
        /*30bc*/ 	.word	0x0002b400
        /*30c0*/ 	.word	0x000000ff
        /*30c4*/ 	.word	0x00000040
        /*30c8*/ 	.short	0x010b
        /*30ca*/ 	.byte	0x04
	.zero		1


	//   ....[100]....
        /*30cc*/ 	.word	0x0002b440
        /*30d0*/ 	.word	0x000000ff
        /*30d4*/ 	.word	0x00000000
        /*30d8*/ 	.short	0x0101
        /*30da*/ 	.byte	0x0f
	.zero		1


	//   ....[101]....
        /*30dc*/ 	.word	0x0002b470
        /*30e0*/ 	.word	0x000000ff
        /*30e4*/ 	.word	0x00000068
        /*30e8*/ 	.short	0x010a
        /*30ea*/ 	.byte	0x04
	.zero		1


	//   ....[102]....
        /*30ec*/ 	.word	0x0002b570
        /*30f0*/ 	.word	0x000000ff
        /*30f4*/ 	.word	0x00000048
        /*30f8*/ 	.short	0x010b
        /*30fa*/ 	.byte	0x04
	.zero		1


	//   ....[103]....
        /*30fc*/ 	.word	0x0002b5c0
        /*3100*/ 	.word	0x000000ff
        /*3104*/ 	.word	0x00000000
        /*3108*/ 	.short	0x0101
        /*310a*/ 	.byte	0x05
	.zero		1


	//   ....[104]....
        /*310c*/ 	.word	0x0002bcd0
        /*3110*/ 	.word	0x00000000
        /*3114*/ 	.word	0x00000050
        /*3118*/ 	.short	0x010a
        /*311a*/ 	.byte	0x3f
	.zero		1


	//   ....[105]....
        /*311c*/ 	.word	0x0002bd10
        /*3120*/ 	.word	0x00000000
        /*3124*/ 	.word	0x00000058
        /*3128*/ 	.short	0x010a
        /*312a*/ 	.byte	0x3f
	.zero		1


	//   ....[106]....
        /*312c*/ 	.word	0x0002bd50
        /*3130*/ 	.word	0x00000000
        /*3134*/ 	.word	0x00000060
        /*3138*/ 	.short	0x010a
        /*313a*/ 	.byte	0x3f
	.zero		1


	//   ....[107]....
        /*313c*/ 	.word	0x0002bdb0
        /*3140*/ 	.word	0x00000000
        /*3144*/ 	.word	0x00000068
        /*3148*/ 	.short	0x010a
        /*314a*/ 	.byte	0x3f
	.zero		1


	//   ....[108]....
        /*314c*/ 	.word	0x0002c100
        /*3150*/ 	.word	0x0000000b
        /*3154*/ 	.word	0x00000018
        /*3158*/ 	.short	0x010a
        /*315a*/ 	.byte	0x3f
	.zero		1


	//   ....[109]....
        /*315c*/ 	.word	0x0002c470
        /*3160*/ 	.word	0x00000002
        /*3164*/ 	.word	0x00000078
        /*3168*/ 	.short	0x0101
        /*316a*/ 	.byte	0x3f
	.zero		1


	//   ....[110]....
        /*316c*/ 	.word	0x0002cc30
        /*3170*/ 	.word	0x00000004
        /*3174*/ 	.word	0x00000000
        /*3178*/ 	.short	0x010a
        /*317a*/ 	.byte	0x3f
	.zero		1


	//   ....[111]....
        /*317c*/ 	.word	0x0002ccc0
        /*3180*/ 	.word	0x00000003
        /*3184*/ 	.word	0x00000000
        /*3188*/ 	.short	0x010a
        /*318a*/ 	.byte	0x3f
	.zero		1


	//   ....[112]....
        /*318c*/ 	.word	0x0002cd50
        /*3190*/ 	.word	0x00000003
        /*3194*/ 	.word	0x00000000
        /*3198*/ 	.short	0x010a
        /*319a*/ 	.byte	0x3f
	.zero		1


	//   ....[113]....
        /*319c*/ 	.word	0x0002cdb0
        /*31a0*/ 	.word	0x00000003
        /*31a4*/ 	.word	0x00000000
        /*31a8*/ 	.short	0x010a
        /*31aa*/ 	.byte	0x3f
	.zero		1


	//   ....[114]....
        /*31ac*/ 	.word	0x0002ce10
        /*31b0*/ 	.word	0x00000004
        /*31b4*/ 	.word	0x00000000
        /*31b8*/ 	.short	0x010a
        /*31ba*/ 	.byte	0x3f
	.zero		1


	//   ....[115]....
        /*31bc*/ 	.word	0x0002ce70
        /*31c0*/ 	.word	0x00000003
        /*31c4*/ 	.word	0x00000030
        /*31c8*/ 	.short	0x010a
        /*31ca*/ 	.byte	0x3f
	.zero		1


	//   ....[116]....
        /*31cc*/ 	.word	0x0002cec0
        /*31d0*/ 	.word	0x00000000
        /*31d4*/ 	.word	0x00000030
        /*31d8*/ 	.short	0x010a
        /*31da*/ 	.byte	0x3f
	.zero		1


	//   ....[117]....
        /*31dc*/ 	.word	0x0002cf10
        /*31e0*/ 	.word	0x00000000
        /*31e4*/ 	.word	0x00000030
        /*31e8*/ 	.short	0x010a
        /*31ea*/ 	.byte	0x3f
	.zero		1


	//   ....[118]....
        /*31ec*/ 	.word	0x0002cf60
        /*31f0*/ 	.word	0x00000003
        /*31f4*/ 	.word	0x00000030
        /*31f8*/ 	.short	0x010a
        /*31fa*/ 	.byte	0x3f
	.zero		1


	//   ....[119]....
        /*31fc*/ 	.word	0x0002cfb0
        /*3200*/ 	.word	0x00000000
        /*3204*/ 	.word	0x00000030
        /*3208*/ 	.short	0x010a
        /*320a*/ 	.byte	0x3f
	.zero		1


	//   ....[120]....
        /*320c*/ 	.word	0x0002d000
        /*3210*/ 	.word	0x00000000
        /*3214*/ 	.word	0x00000030
        /*3218*/ 	.short	0x010a
        /*321a*/ 	.byte	0x3f
	.zero		1


	//   ....[121]....
        /*321c*/ 	.word	0x0002d050
        /*3220*/ 	.word	0x00000000
        /*3224*/ 	.word	0x00000030
        /*3228*/ 	.short	0x010a
        /*322a*/ 	.byte	0x3f
	.zero		1


	//   ....[122]....
        /*322c*/ 	.word	0x0002d0a0
        /*3230*/ 	.word	0x00000000
        /*3234*/ 	.word	0x00000030
        /*3238*/ 	.short	0x010a
        /*323a*/ 	.byte	0x3f
	.zero		1


	//   ....[123]....
        /*323c*/ 	.word	0x0002d0f0
        /*3240*/ 	.word	0x00000000
        /*3244*/ 	.word	0x00000030
        /*3248*/ 	.short	0x010a
        /*324a*/ 	.byte	0x3f
	.zero		1


	//   ....[124]....
        /*324c*/ 	.word	0x0002d140
        /*3250*/ 	.word	0x00000000
        /*3254*/ 	.word	0x00000030
        /*3258*/ 	.short	0x010a
        /*325a*/ 	.byte	0x3f
	.zero		1


	//   ....[125]....
        /*325c*/ 	.word	0x0002d190
        /*3260*/ 	.word	0x00000000
        /*3264*/ 	.word	0x00000030
        /*3268*/ 	.short	0x010a
        /*326a*/ 	.byte	0x3f
	.zero		1


	//   ....[126]....
        /*326c*/ 	.word	0x0002d1e0
        /*3270*/ 	.word	0x00000000
        /*3274*/ 	.word	0x00000030
        /*3278*/ 	.short	0x010a
        /*327a*/ 	.byte	0x3f
	.zero		1


	//   ....[127]....
        /*327c*/ 	.word	0x0002d230
        /*3280*/ 	.word	0x00000000
        /*3284*/ 	.word	0x00000030
        /*3288*/ 	.short	0x010a
        /*328a*/ 	.byte	0x3f
	.zero		1


	//   ....[128]....
        /*328c*/ 	.word	0x0002d280
        /*3290*/ 	.word	0x00000000
        /*3294*/ 	.word	0x00000030
        /*3298*/ 	.short	0x010a
        /*329a*/ 	.byte	0x3f
	.zero		1


	//   ....[129]....
        /*329c*/ 	.word	0x0002d2d0
        /*32a0*/ 	.word	0x00000000
        /*32a4*/ 	.word	0x00000030
        /*32a8*/ 	.short	0x010a
        /*32aa*/ 	.byte	0x3f
	.zero		1


	//   ....[130]....
        /*32ac*/ 	.word	0x0002d320
        /*32b0*/ 	.word	0x00000002
        /*32b4*/ 	.word	0x00000030
        /*32b8*/ 	.short	0x010a
        /*32ba*/ 	.byte	0x3f
	.zero		1


	//   ....[131]....
        /*32bc*/ 	.word	0x0002d380
        /*32c0*/ 	.word	0x00000005
        /*32c4*/ 	.word	0x00000078
        /*32c8*/ 	.short	0x010a
        /*32ca*/ 	.byte	0x3f
	.zero		1


	//   ....[132]....
        /*32cc*/ 	.word	0x0002d3e0
        /*32d0*/ 	.word	0x00000003
        /*32d4*/ 	.word	0x00000050
        /*32d8*/ 	.short	0x010a
        /*32da*/ 	.byte	0x3f
	.zero		1


	//   ....[133]....
        /*32dc*/ 	.word	0x0002d440
        /*32e0*/ 	.word	0x00000003
        /*32e4*/ 	.word	0x00000058
        /*32e8*/ 	.short	0x010a
        /*32ea*/ 	.byte	0x3f
	.zero		1


	//   ....[134]....
        /*32ec*/ 	.word	0x0002d4a0
        /*32f0*/ 	.word	0x00000003
        /*32f4*/ 	.word	0x00000060
        /*32f8*/ 	.short	0x010a
        /*32fa*/ 	.byte	0x3f
	.zero		1


	//   ....[135]....
        /*32fc*/ 	.word	0x0002d500
        /*3300*/ 	.word	0x00000003
        /*3304*/ 	.word	0x00000068
        /*3308*/ 	.short	0x010a
        /*330a*/ 	.byte	0x3f
	.zero		1


	//   ....[136]....
        /*330c*/ 	.word	0x0002d560
        /*3310*/ 	.word	0x00000004
        /*3314*/ 	.word	0x00000050
        /*3318*/ 	.short	0x010a
        /*331a*/ 	.byte	0x3f
	.zero		1


	//   ....[137]....
        /*331c*/ 	.word	0x0002d5c0
        /*3320*/ 	.word	0x00000004
        /*3324*/ 	.word	0x00000058
        /*3328*/ 	.short	0x010a
        /*332a*/ 	.byte	0x3f
	.zero		1


	//   ....[138]....
        /*332c*/ 	.word	0x0002d620
        /*3330*/ 	.word	0x00000004
        /*3334*/ 	.word	0x00000060
        /*3338*/ 	.short	0x010a
        /*333a*/ 	.byte	0x3f
	.zero		1


	//   ....[139]....
        /*333c*/ 	.word	0x0002d680
        /*3340*/ 	.word	0x00000004
        /*3344*/ 	.word	0x00000068
        /*3348*/ 	.short	0x010a
        /*334a*/ 	.byte	0x3f
	.zero		1


	//   ....[140]....
        /*334c*/ 	.word	0x0002d6e0
        /*3350*/ 	.word	0x00000005
        /*3354*/ 	.word	0x00000050
        /*3358*/ 	.short	0x010a
        /*335a*/ 	.byte	0x3f
	.zero		1


	//   ....[141]....
        /*335c*/ 	.word	0x0002d740
        /*3360*/ 	.word	0x00000005
        /*3364*/ 	.word	0x00000058
        /*3368*/ 	.short	0x010a
        /*336a*/ 	.byte	0x3f
	.zero		1


	//   ....[142]....
        /*336c*/ 	.word	0x0002d7a0
        /*3370*/ 	.word	0x00000005
        /*3374*/ 	.word	0x00000060
        /*3378*/ 	.short	0x010a
        /*337a*/ 	.byte	0x3f
	.zero		1


	//   ....[143]....
        /*337c*/ 	.word	0x0002d800
        /*3380*/ 	.word	0x00000005
        /*3384*/ 	.word	0x00000068
        /*3388*/ 	.short	0x010a
        /*338a*/ 	.byte	0x3f
	.zero		1


	//   ....[144]....
        /*338c*/ 	.word	0x0002d860
        /*3390*/ 	.word	0x00000002
        /*3394*/ 	.word	0x00000050
        /*3398*/ 	.short	0x010a
        /*339a*/ 	.byte	0x3f
	.zero		1


	//   ....[145]....
        /*339c*/ 	.word	0x0002d8c0
        /*33a0*/ 	.word	0x00000002
        /*33a4*/ 	.word	0x00000058
        /*33a8*/ 	.short	0x010a
        /*33aa*/ 	.byte	0x3f
	.zero		1


	//   ....[146]....
        /*33ac*/ 	.word	0x0002d920
        /*33b0*/ 	.word	0x00000002
        /*33b4*/ 	.word	0x00000060
        /*33b8*/ 	.short	0x010a
        /*33ba*/ 	.byte	0x3f
	.zero		1


	//   ....[147]....
        /*33bc*/ 	.word	0x0002d980
        /*33c0*/ 	.word	0x00000002
        /*33c4*/ 	.word	0x00000068
        /*33c8*/ 	.short	0x010a
        /*33ca*/ 	.byte	0x3f
	.zero		1


	//   ....[148]....
        /*33cc*/ 	.word	0x0002d9d0
        /*33d0*/ 	.word	0x00000000
        /*33d4*/ 	.word	0x00000050
        /*33d8*/ 	.short	0x010a
        /*33da*/ 	.byte	0x3f
	.zero		1


	//   ....[149]....
        /*33dc*/ 	.word	0x0002da20
        /*33e0*/ 	.word	0x00000000
        /*33e4*/ 	.word	0x00000058
        /*33e8*/ 	.short	0x010a
        /*33ea*/ 	.byte	0x3f
	.zero		1


	//   ....[150]....
        /*33ec*/ 	.word	0x0002da70
        /*33f0*/ 	.word	0x00000000
        /*33f4*/ 	.word	0x00000060
        /*33f8*/ 	.short	0x010a
        /*33fa*/ 	.byte	0x3f
	.zero		1


	//   ....[151]....
        /*33fc*/ 	.word	0x0002db40
        /*3400*/ 	.word	0x0000000b
        /*3404*/ 	.word	0x00000018
        /*3408*/ 	.short	0x010a
        /*340a*/ 	.byte	0x3f
	.zero		1


	//   ....[152]....
        /*340c*/ 	.word	0x0002dc10
        /*3410*/ 	.word	0x00000004
        /*3414*/ 	.word	0x00000000
        /*3418*/ 	.short	0x010a
        /*341a*/ 	.byte	0x3f
	.zero		1


	//   ....[153]....
        /*341c*/ 	.word	0x0002dc60
        /*3420*/ 	.word	0x00000003
        /*3424*/ 	.word	0x00000000
        /*3428*/ 	.short	0x010a
        /*342a*/ 	.byte	0x3f
	.zero		1


	//----- nvinfo : EIATTR_NUM_MBARRIERS
	.align		4
.L_42:
        /*342c*/ 	.byte	0x03, 0x38
        /*342e*/ 	.short	0x0010


	//----- nvinfo : EIATTR_EXIT_INSTR_OFFSETS
	.align		4
        /*3430*/ 	.byte	0x04, 0x1c
        /*3432*/ 	.short	(.L_44 - .L_43)


	//   ....[0]....
.L_43:
        /*3434*/ 	.word	0x0002cda0


	//----- nvinfo : EIATTR_MAX_THREADS
	.align		4
.L_44:
        /*3438*/ 	.byte	0x04, 0x05
        /*343a*/ 	.short	(.L_46 - .L_45)
.L_45:
        /*343c*/ 	.word	0x00000180
        /*3440*/ 	.word	0x00000001
        /*3444*/ 	.word	0x00000001


	//----- nvinfo : EIATTR_CRS_STACK_SIZE
	.align		4
.L_46:
        /*3448*/ 	.byte	0x04, 0x1e
        /*344a*/ 	.short	(.L_48 - .L_47)
.L_47:
        /*344c*/ 	.word	0x00000000


	//----- nvinfo : EIATTR_CBANK_PARAM_SIZE
	.align		4
.L_48:
        /*3450*/ 	.byte	0x03, 0x19
        /*3452*/ 	.short	0x0770


	//----- nvinfo : EIATTR_PARAM_CBANK
	.align		4
        /*3454*/ 	.byte	0x04, 0x0a
        /*3456*/ 	.short	(.L_50 - .L_49)
	.align		4
.L_49:
        /*3458*/ 	.word	index@(.nv.constant0._ZN7cutlass13device_kernelINS_4gemm6kernel13GemmUniversalIN4cute5tupleIJiiiiEEENS1_10collective13CollectiveMmaINS1_34MainloopSm90TmaGmmaWarpSpecializedILi3ENS5_IJNS4_1CILi2EEENSA_ILi1EEESC_EEENS1_35KernelTmaWarpSpecializedCooperativeEEENS5_IJNSA_ILi256EEESG_NSA_ILi64EEEEEENS_6half_tENS5_IJlSC_lEEESJ_SK_NS4_8TiledMMAINS4_8MMA_AtomIJNS4_4SM904GMMA26MMA_64x256x16_F32F16F16_SSILNSO_5MajorE0ELSQ_0ELNSO_7ScaleInE1ELSR_1EEEEEENS4_6LayoutISD_NS5_IJSC_NSA_ILi0EEESV_EEEEENS5_IJNS4_10UnderscoreESY_SY_EEEEENS4_13SM90_TMA_LOADENS4_14ComposedLayoutINS4_7SwizzleILi3ELi4ELi3EEENS4_18smem_ptr_flag_bitsILi16EEENSU_INS5_IJNSA_ILi8EEESH_EEENS5_IJSH_SC_EEEEEEEvNS4_8identityENS4_23SM90_TMA_LOAD_MULTICASTES1B_vS1C_EENS_8epilogue10collective18CollectiveEpilogueINS1F_22Sm90TmaWarpSpecializedILi4ELi2ELi16ELb1ELb0EEEJSI_NS5_IJNSA_ILi128EEENSA_ILi32EEEEEESJ_SK_SJ_SK_NS1F_6fusion15FusionCallbacksIS1J_NS1N_13LinCombEltActINS1F_6thread7SigmoidESJ_fSJ_fLNS_15FloatRoundStyleE2EEESI_S1M_JEEES11_NS12_INS13_ILi2ELi4ELi3EEES16_NSU_INS5_IJS17_S1L_EEENS5_IJS1L_SC_EEEEEEENS4_17SM75_U32x4_LDSM_NENS4_14SM90_TMA_STOREES1Z_NS4_17SM90_U32x4_STSM_NENS4_9Copy_AtomIJS22_SJ_EEEvEEEvvEEEEvNT_6ParamsE)
        /*345c*/ 	.short	0x0210
        /*345e*/ 	.short	0x0770


	//----- nvinfo : EIATTR_SW_WAR
	.align		4
.L_50:
        /*3460*/ 	.byte	0x04, 0x36
        /*3462*/ 	.short	(.L_52 - .L_51)
.L_51:
        /*3464*/ 	.word	0x00000008
.L_52:


//--------------------- .nv.callgraph             --------------------------
	.section	.nv.callgraph,"",@"SHT_CUDA_CALLGRAPH"
	.align	4
	.sectionentsize	8
	.align		4
        /*0000*/ 	.word	0x00000000
	.align		4
        /*0004*/ 	.word	0xffffffff
	.align		4
        /*0008*/ 	.word	index@(_ZN7cutlass13device_kernelINS_4gemm6kernel13GemmUniversalIN4cute5tupleIJiiiiEEENS1_10collective13CollectiveMmaINS1_34MainloopSm90TmaGmmaWarpSpecializedILi3ENS5_IJNS4_1CILi2EEENSA_ILi1EEESC_EEENS1_35KernelTmaWarpSpecializedCooperativeEEENS5_IJNSA_ILi256EEESG_NSA_ILi64EEEEEENS_6half_tENS5_IJlSC_lEEESJ_SK_NS4_8TiledMMAINS4_8MMA_AtomIJNS4_4SM904GMMA26MMA_64x256x16_F32F16F16_SSILNSO_5MajorE0ELSQ_0ELNSO_7ScaleInE1ELSR_1EEEEEENS4_6LayoutISD_NS5_IJSC_NSA_ILi0EEESV_EEEEENS5_IJNS4_10UnderscoreESY_SY_EEEEENS4_13SM90_TMA_LOADENS4_14ComposedLayoutINS4_7SwizzleILi3ELi4ELi3EEENS4_18smem_ptr_flag_bitsILi16EEENSU_INS5_IJNSA_ILi8EEESH_EEENS5_IJSH_SC_EEEEEEEvNS4_8identityENS4_23SM90_TMA_LOAD_MULTICASTES1B_vS1C_EENS_8epilogue10collective18CollectiveEpilogueINS1F_22Sm90TmaWarpSpecializedILi4ELi2ELi16ELb1ELb0EEEJSI_NS5_IJNSA_ILi128EEENSA_ILi32EEEEEESJ_SK_SJ_SK_NS1F_6fusion15FusionCallbacksIS1J_NS1N_13LinCombEltActINS1F_6thread7SigmoidESJ_fSJ_fLNS_15FloatRoundStyleE2EEESI_S1M_JEEES11_NS12_INS13_ILi2ELi4ELi3EEES16_NSU_INS5_IJS17_S1L_EEENS5_IJS1L_SC_EEEEEEENS4_17SM75_U32x4_LDSM_NENS4_14SM90_TMA_STOREES1Z_NS4_17SM90_U32x4_STSM_NENS4_9Copy_AtomIJS22_SJ_EEEvEEEvvEEEEvNT_6ParamsE)
	.align		4
        /*000c*/ 	.word	index@(__assertfail)
	.align		4
        /*0010*/ 	.word	0x00000000
	.align		4
        /*0014*/ 	.word	0xfffffffe
	.align		4
        /*0018*/ 	.word	0x00000000
	.align		4
        /*001c*/ 	.word	0xfffffffd
	.align		4
        /*0020*/ 	.word	0x00000000
	.align		4
        /*0024*/ 	.word	0xfffffffc


//--------------------- .nv.constant4             --------------------------
	.section	.nv.constant4,"a",@progbits
	.align	8
	.align		8
.nv.constant4:
        /*0000*/ 	.dword	__assertfail
	.align		8
        /*0008*/ 	.dword	__unnamed_1
	.align		8
        /*0010*/ 	.dword	__unnamed_2
	.align		8
        /*0018*/ 	.dword	_ZN39_INTERNAL_e85a5ebe_4_k_cu_d8d750c2_27894cuda3std3__45__cpo5beginE
	.align		8
        /*0020*/ 	.dword	_ZN39_INTERNAL_e85a5ebe_4_k_cu_d8d750c2_27894cuda3std3__45__cpo3endE
	.align		8
        /*0028*/ 	.dword	_ZN39_INTERNAL_e85a5ebe_4_k_cu_d8d750c2_27894cuda3std3__45__cpo6cbeginE
	.align		8
        /*0030*/ 	.dword	_ZN39_INTERNAL_e85a5ebe_4_k_cu_d8d750c2_27894cuda3std3__45__cpo4cendE
	.align		8
        /*0038*/ 	.dword	_ZN39_INTERNAL_e85a5ebe_4_k_cu_d8d750c2_27894cuda3std3__441_GLOBAL__N__e85a5ebe_4_k_cu_d8d750c2_27896ignoreE
	.align		8
        /*0040*/ 	.dword	_ZN39_INTERNAL_e85a5ebe_4_k_cu_d8d750c2_27894cuda3std3__419piecewise_constructE
	.align		8
        /*0048*/ 	.dword	_ZN39_INTERNAL_e85a5ebe_4_k_cu_d8d750c2_27894cuda3std3__48in_placeE
	.align		8
        /*0050*/ 	.dword	_ZN39_INTERNAL_e85a5ebe_4_k_cu_d8d750c2_27894cuda3std6ranges3__45__cpo4swapE
	.align		8
        /*0058*/ 	.dword	_ZN39_INTERNAL_e85a5ebe_4_k_cu_d8d750c2_27894cuda3std6ranges3__45__cpo9iter_moveE
	.align		8
        /*0060*/ 	.dword	_ZN39_INTERNAL_e85a5ebe_4_k_cu_d8d750c2_27894cute7productE
	.align		8
        /*0068*/ 	.dword	_ZN39_INTERNAL_e85a5ebe_4_k_cu_d8d750c2_27894cute1_E
	.align		8
        /*0070*/ 	.dword	$str$22
	.align		8
        /*0078*/ 	.dword	$str$23
	.align		8
        /*0080*/ 	.dword	$str$26
	.align		8
        /*0088*/ 	.dword	$str$27


//--------------------- .text._ZN7cutlass13device_kernelINS_4gemm6kernel13GemmUniversalIN4cute5tupleIJiiiiEEENS1_10collective13CollectiveMmaINS1_34MainloopSm90TmaGmmaWarpSpecializedILi3ENS5_IJNS4_1CILi2EEENSA_ILi1EEESC_EEENS1_35KernelTmaWarpSpecializedCooperativeEEENS5_IJNSA_ILi256EEESG_NSA_ILi64EEEEEENS_6half_tENS5_IJlSC_lEEESJ_SK_NS4_8TiledMMAINS4_8MMA_AtomIJNS4_4SM904GMMA26MMA_64x256x16_F32F16F16_SSILNSO_5MajorE0ELSQ_0ELNSO_7ScaleInE1ELSR_1EEEEEENS4_6LayoutISD_NS5_IJSC_NSA_ILi0EEESV_EEEEENS5_IJNS4_10UnderscoreESY_SY_EEEEENS4_13SM90_TMA_LOADENS4_14ComposedLayoutINS4_7SwizzleILi3ELi4ELi3EEENS4_18smem_ptr_flag_bitsILi16EEENSU_INS5_IJNSA_ILi8EEESH_EEENS5_IJSH_SC_EEEEEEEvNS4_8identityENS4_23SM90_TMA_LOAD_MULTICASTES1B_vS1C_EENS_8epilogue10collective18CollectiveEpilogueINS1F_22Sm90TmaWarpSpecializedILi4ELi2ELi16ELb1ELb0EEEJSI_NS5_IJNSA_ILi128EEENSA_ILi32EEEEEESJ_SK_SJ_SK_NS1F_6fusion15FusionCallbacksIS1J_NS1N_13LinCombEltActINS1F_6thread7SigmoidESJ_fSJ_fLNS_15FloatRoundStyleE2EEESI_S1M_JEEES11_NS12_INS13_ILi2ELi4ELi3EEES16_NSU_INS5_IJS17_S1L_EEENS5_IJS1L_SC_EEEEEEENS4_17SM75_U32x4_LDSM_NENS4_14SM90_TMA_STOREES1Z_NS4_17SM90_U32x4_STSM_NENS4_9Copy_AtomIJS22_SJ_EEEvEEEvvEEEEvNT_6ParamsE --------------------------
	.section	.text._ZN7cutlass13device_kernelINS_4gemm6kernel13GemmUniversalIN4cute5tupleIJiiiiEEENS1_10collective13CollectiveMmaINS1_34MainloopSm90TmaGmmaWarpSpecializedILi3ENS5_IJNS4_1CILi2EEENSA_ILi1EEESC_EEENS1_35KernelTmaWarpSpecializedCooperativeEEENS5_IJNSA_ILi256EEESG_NSA_ILi64EEEEEENS_6half_tENS5_IJlSC_lEEESJ_SK_NS4_8TiledMMAINS4_8MMA_AtomIJNS4_4SM904GMMA26MMA_64x256x16_F32F16F16_SSILNSO_5MajorE0ELSQ_0ELNSO_7ScaleInE1ELSR_1EEEEEENS4_6LayoutISD_NS5_IJSC_NSA_ILi0EEESV_EEEEENS5_IJNS4_10UnderscoreESY_SY_EEEEENS4_13SM90_TMA_LOADENS4_14ComposedLayoutINS4_7SwizzleILi3ELi4ELi3EEENS4_18smem_ptr_flag_bitsILi16EEENSU_INS5_IJNSA_ILi8EEESH_EEENS5_IJSH_SC_EEEEEEEvNS4_8identityENS4_23SM90_TMA_LOAD_MULTICASTES1B_vS1C_EENS_8epilogue10collective18CollectiveEpilogueINS1F_22Sm90TmaWarpSpecializedILi4ELi2ELi16ELb1ELb0EEEJSI_NS5_IJNSA_ILi128EEENSA_ILi32EEEEEESJ_SK_SJ_SK_NS1F_6fusion15FusionCallbacksIS1J_NS1N_13LinCombEltActINS1F_6thread7SigmoidESJ_fSJ_fLNS_15FloatRoundStyleE2EEESI_S1M_JEEES11_NS12_INS13_ILi2ELi4ELi3EEES16_NSU_INS5_IJS17_S1L_EEENS5_IJS1L_SC_EEEEEEENS4_17SM75_U32x4_LDSM_NENS4_14SM90_TMA_STOREES1Z_NS4_17SM90_U32x4_STSM_NENS4_9Copy_AtomIJS22_SJ_EEEvEEEvvEEEEvNT_6ParamsE,"ax",@progbits
	.align	128
.text._ZN7cutlass13device_kernelINS_4gemm6kernel13GemmUniversalIN4cute5tupleIJiiiiEEENS1_10collective13CollectiveMmaINS1_34MainloopSm90TmaGmmaWarpSpecializedILi3ENS5_IJNS4_1CILi2EEENSA_ILi1EEESC_EEENS1_35KernelTmaWarpSpecializedCooperativeEEENS5_IJNSA_ILi256EEESG_NSA_ILi64EEEEEENS_6half_tENS5_IJlSC_lEEESJ_SK_NS4_8TiledMMAINS4_8MMA_AtomIJNS4_4SM904GMMA26MMA_64x256x16_F32F16F16_SSILNSO_5MajorE0ELSQ_0ELNSO_7ScaleInE1ELSR_1EEEEEENS4_6LayoutISD_NS5_IJSC_NSA_ILi0EEESV_EEEEENS5_IJNS4_10UnderscoreESY_SY_EEEEENS4_13SM90_TMA_LOADENS4_14ComposedLayoutINS4_7SwizzleILi3ELi4ELi3EEENS4_18smem_ptr_flag_bitsILi16EEENSU_INS5_IJNSA_ILi8EEESH_EEENS5_IJSH_SC_EEEEEEEvNS4_8identityENS4_23SM90_TMA_LOAD_MULTICASTES1B_vS1C_EENS_8epilogue10collective18CollectiveEpilogueINS1F_22Sm90TmaWarpSpecializedILi4ELi2ELi16ELb1ELb0EEEJSI_NS5_IJNSA_ILi128EEENSA_ILi32EEEEEESJ_SK_SJ_SK_NS1F_6fusion15FusionCallbacksIS1J_NS1N_13LinCombEltActINS1F_6thread7SigmoidESJ_fSJ_fLNS_15FloatRoundStyleE2EEESI_S1M_JEEES11_NS12_INS13_ILi2ELi4ELi3EEES16_NSU_INS5_IJS17_S1L_EEENS5_IJS1L_SC_EEEEEEENS4_17SM75_U32x4_LDSM_NENS4_14SM90_TMA_STOREES1Z_NS4_17SM90_U32x4_STSM_NENS4_9Copy_AtomIJS22_SJ_EEEvEEEvvEEEEvNT_6ParamsE:
        .type           _ZN7cutlass13device_kernelINS_4gemm6kernel13GemmUniversalIN4cute5tupleIJiiiiEEENS1_10collective13CollectiveMmaINS1_34MainloopSm90TmaGmmaWarpSpecializedILi3ENS5_IJNS4_1CILi2EEENSA_ILi1EEESC_EEENS1_35KernelTmaWarpSpecializedCooperativeEEENS5_IJNSA_ILi256EEESG_NSA_ILi64EEEEEENS_6half_tENS5_IJlSC_lEEESJ_SK_NS4_8TiledMMAINS4_8MMA_AtomIJNS4_4SM904GMMA26MMA_64x256x16_F32F16F16_SSILNSO_5MajorE0ELSQ_0ELNSO_7ScaleInE1ELSR_1EEEEEENS4_6LayoutISD_NS5_IJSC_NSA_ILi0EEESV_EEEEENS5_IJNS4_10UnderscoreESY_SY_EEEEENS4_13SM90_TMA_LOADENS4_14ComposedLayoutINS4_7SwizzleILi3ELi4ELi3EEENS4_18smem_ptr_flag_bitsILi16EEENSU_INS5_IJNSA_ILi8EEESH_EEENS5_IJSH_SC_EEEEEEEvNS4_8identityENS4_23SM90_TMA_LOAD_MULTICASTES1B_vS1C_EENS_8epilogue10collective18CollectiveEpilogueINS1F_22Sm90TmaWarpSpecializedILi4ELi2ELi16ELb1ELb0EEEJSI_NS5_IJNSA_ILi128EEENSA_ILi32EEEEEESJ_SK_SJ_SK_NS1F_6fusion15FusionCallbacksIS1J_NS1N_13LinCombEltActINS1F_6thread7SigmoidESJ_fSJ_fLNS_15FloatRoundStyleE2EEESI_S1M_JEEES11_NS12_INS13_ILi2ELi4ELi3EEES16_NSU_INS5_IJS17_S1L_EEENS5_IJS1L_SC_EEEEEEENS4_17SM75_U32x4_LDSM_NENS4_14SM90_TMA_STOREES1Z_NS4_17SM90_U32x4_STSM_NENS4_9Copy_AtomIJS22_SJ_EEEvEEEvvEEEEvNT_6ParamsE,@function
        .size           _ZN7cutlass13device_kernelINS_4gemm6kernel13GemmUniversalIN4cute5tupleIJiiiiEEENS1_10collective13CollectiveMmaINS1_34MainloopSm90TmaGmmaWarpSpecializedILi3ENS5_IJNS4_1CILi2EEENSA_ILi1EEESC_EEENS1_35KernelTmaWarpSpecializedCooperativeEEENS5_IJNSA_ILi256EEESG_NSA_ILi64EEEEEENS_6half_tENS5_IJlSC_lEEESJ_SK_NS4_8TiledMMAINS4_8MMA_AtomIJNS4_4SM904GMMA26MMA_64x256x16_F32F16F16_SSILNSO_5MajorE0ELSQ_0ELNSO_7ScaleInE1ELSR_1EEEEEENS4_6LayoutISD_NS5_IJSC_NSA_ILi0EEESV_EEEEENS5_IJNS4_10UnderscoreESY_SY_EEEEENS4_13SM90_TMA_LOADENS4_14ComposedLayoutINS4_7SwizzleILi3ELi4ELi3EEENS4_18smem_ptr_flag_bitsILi16EEENSU_INS5_IJNSA_ILi8EEESH_EEENS5_IJSH_SC_EEEEEEEvNS4_8identityENS4_23SM90_TMA_LOAD_MULTICASTES1B_vS1C_EENS_8epilogue10collective18CollectiveEpilogueINS1F_22Sm90TmaWarpSpecializedILi4ELi2ELi16ELb1ELb0EEEJSI_NS5_IJNSA_ILi128EEENSA_ILi32EEEEEESJ_SK_SJ_SK_NS1F_6fusion15FusionCallbacksIS1J_NS1N_13LinCombEltActINS1F_6thread7SigmoidESJ_fSJ_fLNS_15FloatRoundStyleE2EEESI_S1M_JEEES11_NS12_INS13_ILi2ELi4ELi3EEES16_NSU_INS5_IJS17_S1L_EEENS5_IJS1L_SC_EEEEEEENS4_17SM75_U32x4_LDSM_NENS4_14SM90_TMA_STOREES1Z_NS4_17SM90_U32x4_STSM_NENS4_9Copy_AtomIJS22_SJ_EEEvEEEvvEEEEvNT_6ParamsE,(.L_x_1161 - _ZN7cutlass13device_kernelINS_4gemm6kernel13GemmUniversalIN4cute5tupleIJiiiiEEENS1_10collective13CollectiveMmaINS1_34MainloopSm90TmaGmmaWarpSpecializedILi3ENS5_IJNS4_1CILi2EEENSA_ILi1EEESC_EEENS1_35KernelTmaWarpSpecializedCooperativeEEENS5_IJNSA_ILi256EEESG_NSA_ILi64EEEEEENS_6half_tENS5_IJlSC_lEEESJ_SK_NS4_8TiledMMAINS4_8MMA_AtomIJNS4_4SM904GMMA26MMA_64x256x16_F32F16F16_SSILNSO_5MajorE0ELSQ_0ELNSO_7ScaleInE1ELSR_1EEEEEENS4_6LayoutISD_NS5_IJSC_NSA_ILi0EEESV_EEEEENS5_IJNS4_10UnderscoreESY_SY_EEEEENS4_13SM90_TMA_LOADENS4_14ComposedLayoutINS4_7SwizzleILi3ELi4ELi3EEENS4_18smem_ptr_flag_bitsILi16EEENSU_INS5_IJNSA_ILi8EEESH_EEENS5_IJSH_SC_EEEEEEEvNS4_8identityENS4_23SM90_TMA_LOAD_MULTICASTES1B_vS1C_EENS_8epilogue10collective18CollectiveEpilogueINS1F_22Sm90TmaWarpSpecializedILi4ELi2ELi16ELb1ELb0EEEJSI_NS5_IJNSA_ILi128EEENSA_ILi32EEEEEESJ_SK_SJ_SK_NS1F_6fusion15FusionCallbacksIS1J_NS1N_13LinCombEltActINS1F_6thread7SigmoidESJ_fSJ_fLNS_15FloatRoundStyleE2EEESI_S1M_JEEES11_NS12_INS13_ILi2ELi4ELi3EEES16_NSU_INS5_IJS17_S1L_EEENS5_IJS1L_SC_EEEEEEENS4_17SM75_U32x4_LDSM_NENS4_14SM90_TMA_STOREES1Z_NS4_17SM90_U32x4_STSM_NENS4_9Copy_AtomIJS22_SJ_EEEvEEEvvEEEEvNT_6ParamsE)
        .other          _ZN7cutlass13device_kernelINS_4gemm6kernel13GemmUniversalIN4cute5tupleIJiiiiEEENS1_10collective13CollectiveMmaINS1_34MainloopSm90TmaGmmaWarpSpecializedILi3ENS5_IJNS4_1CILi2EEENSA_ILi1EEESC_EEENS1_35KernelTmaWarpSpecializedCooperativeEEENS5_IJNSA_ILi256EEESG_NSA_ILi64EEEEEENS_6half_tENS5_IJlSC_lEEESJ_SK_NS4_8TiledMMAINS4_8MMA_AtomIJNS4_4SM904GMMA26MMA_64x256x16_F32F16F16_SSILNSO_5MajorE0ELSQ_0ELNSO_7ScaleInE1ELSR_1EEEEEENS4_6LayoutISD_NS5_IJSC_NSA_ILi0EEESV_EEEEENS5_IJNS4_10UnderscoreESY_SY_EEEEENS4_13SM90_TMA_LOADENS4_14ComposedLayoutINS4_7SwizzleILi3ELi4ELi3EEENS4_18smem_ptr_flag_bitsILi16EEENSU_INS5_IJNSA_ILi8EEESH_EEENS5_IJSH_SC_EEEEEEEvNS4_8identityENS4_23SM90_TMA_LOAD_MULTICASTES1B_vS1C_EENS_8epilogue10collective18CollectiveEpilogueINS1F_22Sm90TmaWarpSpecializedILi4ELi2ELi16ELb1ELb0EEEJSI_NS5_IJNSA_ILi128EEENSA_ILi32EEEEEESJ_SK_SJ_SK_NS1F_6fusion15FusionCallbacksIS1J_NS1N_13LinCombEltActINS1F_6thread7SigmoidESJ_fSJ_fLNS_15FloatRoundStyleE2EEESI_S1M_JEEES11_NS12_INS13_ILi2ELi4ELi3EEES16_NSU_INS5_IJS17_S1L_EEENS5_IJS1L_SC_EEEEEEENS4_17SM75_U32x4_LDSM_NENS4_14SM90_TMA_STOREES1Z_NS4_17SM90_U32x4_STSM_NENS4_9Copy_AtomIJS22_SJ_EEEvEEEvvEEEEvNT_6ParamsE,@"STO_CUDA_ENTRY STV_DEFAULT"
_ZN7cutlass13device_kernelINS_4gemm6kernel13GemmUniversalIN4cute5tupleIJiiiiEEENS1_10collective13CollectiveMmaINS1_34MainloopSm90TmaGmmaWarpSpecializedILi3ENS5_IJNS4_1CILi2EEENSA_ILi1EEESC_EEENS1_35KernelTmaWarpSpecializedCooperativeEEENS5_IJNSA_ILi256EEESG_NSA_ILi64EEEEEENS_6half_tENS5_IJlSC_lEEESJ_SK_NS4_8TiledMMAINS4_8MMA_AtomIJNS4_4SM904GMMA26MMA_64x256x16_F32F16F16_SSILNSO_5MajorE0ELSQ_0ELNSO_7ScaleInE1ELSR_1EEEEEENS4_6LayoutISD_NS5_IJSC_NSA_ILi0EEESV_EEEEENS5_IJNS4_10UnderscoreESY_SY_EEEEENS4_13SM90_TMA_LOADENS4_14ComposedLayoutINS4_7SwizzleILi3ELi4ELi3EEENS4_18smem_ptr_flag_bitsILi16EEENSU_INS5_IJNSA_ILi8EEESH_EEENS5_IJSH_SC_EEEEEEEvNS4_8identityENS4_23SM90_TMA_LOAD_MULTICASTES1B_vS1C_EENS_8epilogue10collective18CollectiveEpilogueINS1F_22Sm90TmaWarpSpecializedILi4ELi2ELi16ELb1ELb0EEEJSI_NS5_IJNSA_ILi128EEENSA_ILi32EEEEEESJ_SK_SJ_SK_NS1F_6fusion15FusionCallbacksIS1J_NS1N_13LinCombEltActINS1F_6thread7SigmoidESJ_fSJ_fLNS_15FloatRoundStyleE2EEESI_S1M_JEEES11_NS12_INS13_ILi2ELi4ELi3EEES16_NSU_INS5_IJS17_S1L_EEENS5_IJS1L_SC_EEEEEEENS4_17SM75_U32x4_LDSM_NENS4_14SM90_TMA_STOREES1Z_NS4_17SM90_U32x4_STSM_NENS4_9Copy_AtomIJS22_SJ_EEEvEEEvvEEEEvNT_6ParamsE:
[----:B------:R-:W1:Y:S02]  /*0000*/  LDC R1, c[0x0][0x28] ;  /* 0x00000a00ff017b82 */ /* 0x000e640000000800 */
[----:B-1----:R-:W-:Y:S01]  /*0010*/  IADD3 R1, R1, -0x7a0, RZ ;  /* 0xfffff86001017810 */ /* 0x002fe20007ffe0ff */
[----:B------:R-:W1:Y:S01]  /*0020*/  S2R R6, SR_TID.X ;  /* 0x0000000000067919 */ /* 0x000e620000002100 */
[----:B------:R-:W-:Y:S01]  /*0030*/  ELECT P0, URZ, PT ;  /* 0x00000000003f782f */ /* 0x000fe20003800000 */
[----:B------:R-:W-:Y:S01]  /*0040*/  BSSY B0, `(.L_x_0) ;  /* 0x000001a000007945 */ /* 0x000fe20003800000 */
[----:B-1----:R-:W-:-:S05]  /*0050*/  SHF.R.U32.HI R0, RZ, 0x5, R6 ;  /* 0x00000005ff007819 */ /* 0x002fca0000011606 */
[----:B------:R-:W1:Y:S02]  /*0060*/  SHFL.IDX PT, R2, R0, RZ, 0x1f ;  /* 0x00001fff00027589 */ /* 0x000e6400000e0000 */
[----:B-1----:R-:W-:Y:S02]  /*0070*/  R2UR UR58, R2 ;  /* 0x00000000023a72ca */ /* 0x002fe400000e0000 */
[----:B------:R-:W-:-:S06]  /*0080*/  SHF.R.U32.HI R2, RZ, 0x7, R6 ;  /* 0x00000007ff027819 */ /* 0x000fcc0000011606 */
[----:B------:R-:W1:Y:S05]  /*0090*/  SHFL.IDX PT, R2, R2, RZ, 0x1f ;  /* 0x00001fff02027589 */ /* 0x000e6a00000e0000 */
[----:B------:R-:W-:Y:S02]  /*00a0*/  USHF.R.S32.HI UR4, URZ, 0x1f, UR58 ;  /* 0x0000001f3f047899 */ /* 0x000fe4000801143a */
[----:B------:R-:W-:Y:S02]  /*00b0*/  ISETP.NE.OR P0, PT, RZ, UR58, !P0 ;  /* 0x0000003aff007c0c */ /* 0x000fe4000c705670 */
[----:B------:R-:W-:-:S04]  /*00c0*/  ULEA.HI UR4, UR4, UR58, URZ, 0x2 ;  /* 0x0000003a04047291 */ /* 0x000fc8000f8f103f */
[----:B------:R-:W-:-:S04]  /*00d0*/  ULOP3.LUT UR4, UR4, 0xfffffffc, URZ, 0xc0, !UPT ;  /* 0xfffffffc04047892 */ /* 0x000fc8000f8ec03f */
[----:B------:R-:W-:-:S03]  /*00e0*/  UIADD3 UR58, UR58, -UR4, URZ ;  /* 0x800000043a3a7290 */ /* 0x000fc6000fffe03f */
[----:B------:R-:W-:Y:S09]  /*00f0*/  @P0 BRA `(.L_x_1) ;  /* 0x0000000000380947 */ /* 0x000ff20003800000 */
[----:B------:R-:W-:Y:S02]  /*0100*/  ULDC.64 UR4, c[0x0][0x198] ;  /* 0x0000660000047ab9 */ /* 0x000fe40000000a00 */
[----:B------:R-:W-:Y:S02]  /*0110*/  UIADD3 UR6, UP0, UR4, 0xf0, URZ ;  /* 0x000000f004067890 */ /* 0x000fe4000ff1e03f */
[----:B------:R-:W-:Y:S02]  /*0120*/  UIADD3 UR8, UP1, UR4, 0x1f0, URZ ;  /* 0x000001f004087890 */ /* 0x000fe4000ff3e03f */
[----:B------:R-:W-:Y:S02]  /*0130*/  UIADD3 UR10, UP2, UR4, 0x3f0, URZ ;  /* 0x000003f0040a7890 */ /* 0x000fe4000ff5e03f */
[----:B------:R-:W-:Y:S02]  /*0140*/  UIADD3 UR4, UP3, UR4, 0x4f0, URZ ;  /* 0x000004f004047890 */ /* 0x000fe4000ff7e03f */
[----:B------:R-:W-:-:S02]  /*0150*/  UIADD3.X UR7, URZ, UR5, URZ, UP0, !UPT ;  /* 0x000000053f077290 */ /* 0x000fc400087fe43f */
[----:B------:R-:W-:Y:S02]  /*0160*/  UIADD3.X UR9, URZ, UR5, URZ, UP1, !UPT ;  /* 0x000000053f097290 */ /* 0x000fe40008ffe43f */
[----:B------:R-:W-:Y:S02]  /*0170*/  UIADD3.X UR11, URZ, UR5, URZ, UP2, !UPT ;  /* 0x000000053f0b7290 */ /* 0x000fe400097fe43f */
[----:B------:R-:W-:-:S03]  /*0180*/  UIADD3.X UR5, URZ, UR5, URZ, UP3, !UPT ;  /* 0x000000053f057290 */ /* 0x000fc60009ffe43f */
[----:B------:R2:W-:Y:S02]  /*0190*/  UTMACCTL.PF [UR6] ;  /* 0x00000000060079b9 */ /* 0x0005e40008040000 */
[----:B------:R2:W-:Y:S02]  /*01a0*/  UTMACCTL.PF [UR8] ;  /* 0x00000000080079b9 */ /* 0x0005e40008040000 */
[----:B------:R2:W-:Y:S02]  /*01b0*/  UTMACCTL.PF [UR10] ;  /* 0x000000000a0079b9 */ /* 0x0005e40008040000 */
[----:B------:R2:W-:Y:S02]  /*01c0*/  UTMACCTL.PF [UR4] ;  /* 0x00000000040079b9 */ /* 0x0005e40008040000 */
[----:B--2---:R-:W-:Y:S01]  /*01d0*/  NOP ;  /* 0x0000000000007918 */ /* 0x004fe20000000000 */
.L_x_1:
[----:B------:R-:W-:Y:S05]  /*01e0*/  BSYNC B0 ;  /* 0x0000000000007941 */ /* 0x000fea0003800000 */
.L_x_0:
[----:B------:R-:W-:Y:S01]  /*01f0*/  ULDC.64 UR8, c[0x0][0x590] ;  /* 0x0001640000087ab9 */ /* 0x000fe20000000a00 */
[----:B-1----:R-:W-:Y:S01]  /*0200*/  R2UR UR6, R2 ;  /* 0x00000000020672ca */ /* 0x002fe200000e0000 */
[----:B------:R-:W-:Y:S01]  /*0210*/  ULDC.64 UR4, c[0x0][0x588] ;  /* 0x0001620000047ab9 */ /* 0x000fe20000000a00 */
[----:B------:R-:W-:Y:S01]  /*0220*/  ISETP.NE.U32.AND P2, PT, RZ, UR8, PT ;  /* 0x00000008ff007c0c */ /* 0x000fe2000bf45070 */
[----:B------:R-:W-:Y:S01]  /*0230*/  ULDC.64 UR56, c[0x0][0x208] ;  /* 0x0000820000387ab9 */ /* 0x000fe20000000a00 */
[----:B------:R-:W-:Y:S02]  /*0240*/  PRMT R4, RZ, 0x7610, R4 ;  /* 0x00007610ff047816 */ /* 0x000fe40000000004 */
[----:B------:R-:W-:-:S13]  /*0250*/  ISETP.NE.AND.EX P1, PT, RZ, UR9, PT, P2 ;  /* 0x00000009ff007c0c */ /* 0x000fda000bf25320 */
[----:B------:R-:W-:Y:S05]  /*0260*/  @P1 BRA `(.L_x_2) ;  /* 0x0000000000441947 */ /* 0x000fea0003800000 */
[----:B------:R-:W-:Y:S02]  /*0270*/  ULDC.64 UR10, c[0x0][0x588] ;  /* 0x00016200000a7ab9 */ /* 0x000fe40000000a00 */
[----:B------:R-:W-:-:S04]  /*0280*/  ISETP.NE.U32.AND P0, PT, RZ, UR10, PT ;  /* 0x0000000aff007c0c */ /* 0x000fc8000bf05070 */
[----:B------:R-:W-:-:S13]  /*0290*/  ISETP.NE.AND.EX P0, PT, RZ, UR11, PT, P0 ;  /* 0x0000000bff007c0c */ /* 0x000fda000bf05300 */
[----:B------:R-:W-:Y:S05]  /*02a0*/  @!P0 BRA `(.L_x_3) ;  /* 0x00000000001c8947 */ /* 0x000fea0003800000 */
[----:B------:R-:W-:Y:S02]  /*02b0*/  MOV R2, UR4 ;  /* 0x0000000400027c02 */ /* 0x000fe40008000f00 */
[----:B------:R-:W-:-:S05]  /*02c0*/  MOV R3, UR5 ;  /* 0x0000000500037c02 */ /* 0x000fca0008000f00 */
[----:B------:R-:W2:Y:S01]  /*02d0*/  LDG.E R2, desc[UR56][R2.64] ;  /* 0x0000003802027981 */ /* 0x000ea2000c1e1900 */
[----:B------:R-:W-:Y:S02]  /*02e0*/  MOV R4, 0x1 ;  /* 0x0000000100047802 */ /* 0x000fe40000000f00 */
[----:B--2---:R-:W-:-:S13]  /*02f0*/  FSETP.NEU.AND P0, PT, R2, RZ, PT ;  /* 0x000000ff0200720b */ /* 0x004fda0003f0d000 */
[----:B------:R-:W-:Y:S01]  /*0300*/  VOTEU.ANY UP0, P0 ;  /* 0x00000000003f7886 */ /* 0x000fe20000000100 */
[----:B------:R-:W-:Y:S05]  /*0310*/  BRA `(.L_x_2) ;  /* 0x0000000000187947 */ /* 0x000fea0003800000 */
.L_x_3:
[----:B------:R-:W-:Y:S01]  /*0320*/  ULDC UR4, c[0x0][0x580] ;  /* 0x0001600000047ab9 */ /* 0x000fe20000000800 */
[----:B------:R-:W-:Y:S01]  /*0330*/  MOV R4, 0x1 ;  /* 0x0000000100047802 */ /* 0x000fe20000000f00 */
[----:B------:R-:W-:Y:S01]  /*0340*/  UMOV UR5, URZ ;  /* 0x0000003f00057c82 */ /* 0x000fe20008000000 */
[----:B------:R-:W-:Y:S01]  /*0350*/  FSETP.NEU.AND P0, PT, RZ, UR4, PT ;  /* 0x00000004ff007c0b */ /* 0x000fe2000bf0d000 */
[----:B------:R-:W-:-:S12]  /*0360*/  UMOV UR4, URZ ;  /* 0x0000003f00047c82 */ /* 0x000fd80008000000 */
[----:B------:R-:W-:-:S05]  /*0370*/  VOTEU.ANY UP0, P0 ;  /* 0x00000000003f7886 */ /* 0x000fca0000000100 */
.L_x_2:
[----:B------:R-:W-:Y:S01]  /*0380*/  ISETP.NE.U32.AND P0, PT, RZ, UR4, PT ;  /* 0x00000004ff007c0c */ /* 0x000fe2000bf05070 */
[----:B------:R-:W-:Y:S01]  /*0390*/  UPLOP3.LUT UP1, UPT, UPT, UPT, UPT, 0x40, 0x0 ;  /* 0x000000000000789c */ /* 0x000fe20003f2e870 */
[----:B------:R-:W-:Y:S02]  /*03a0*/  ISETP.NE.AND.EX P2, PT, RZ, UR9, PT, P2 ;  /* 0x00000009ff007c0c */ /* 0x000fe4000bf45320 */
[----:B------:R-:W-:Y:S01]  /*03b0*/  ISETP.NE.AND.EX P0, PT, RZ, UR5, PT, P0 ;  /* 0x00000005ff007c0c */ /* 0x000fe2000bf05300 */
[----:B------:R-:W-:-:S12]  /*03c0*/  UP2UR UR60, UPR, URZ, 0x2 ;  /* 0x000000023f3c7883 */ /* 0x000fd80008000000 */
[----:B------:R-:W-:Y:S05]  /*03d0*/  @P0 BRA P2, `(.L_x_4) ;  /* 0x0000000000400947 */ /* 0x000fea0001000000 */
[----:B------:R-:W-:-:S04]  /*03e0*/  ISETP.NE.U32.AND P0, PT, RZ, UR8, PT ;  /* 0x00000008ff007c0c */ /* 0x000fc8000bf05070 */
[----:B------:R-:W-:-:S13]  /*03f0*/  ISETP.NE.AND.EX P0, PT, RZ, UR9, PT, P0 ;  /* 0x00000009ff007c0c */ /* 0x000fda000bf05300 */
[----:B------:R-:W-:Y:S05]  /*0400*/  @!P0 BRA `(.L_x_5) ;  /* 0x00000000002c8947 */ /* 0x000fea0003800000 */
[----:B------:R-:W-:Y:S01]  /*0410*/  PRMT R2, R4, 0x9910, RZ ;  /* 0x0000991004027816 */ /* 0x000fe200000000ff */
[----:B------:R-:W-:Y:S02]  /*0420*/  UISETP.NE.U32.AND UP1, UPT, UR4, URZ, UPT ;  /* 0x0000003f0400728c */ /* 0x000fe4000bf25070 */
[----:B------:R-:W-:Y:S01]  /*0430*/  USEL UR4, URZ, 0xffffffff, UP0 ;  /* 0xffffffff3f047887 */ /* 0x000fe20008000000 */
[----:B------:R-:W-:Y:S01]  /*0440*/  R2UR UR7, R2 ;  /* 0x00000000020772ca */ /* 0x000fe200000e0000 */
[----:B------:R-:W-:-:S12]  /*0450*/  UISETP.NE.AND.EX UP0, UPT, UR5, URZ, UPT, UP1 ;  /* 0x0000003f0500728c */ /* 0x000fd8000bf05310 */
[----:B------:R-:W-:-:S11]  /*0460*/  UISETP.NE.AND UP2, UPT, UR7, URZ, UPT ;  /* 0x0000003f0700728c */ /* 0x000fd6000bf45270 */
[----:B------:R-:W-:-:S04]  /*0470*/  @!UP2 USEL UR4, URZ, 0xffffffff, UP0 ;  /* 0xffffffff3f04a887 */ /* 0x000fc80008000000 */
[----:B------:R-:W-:-:S04]  /*0480*/  ULOP3.LUT UR4, UR4, 0x1, URZ, 0xc0, !UPT ;  /* 0x0000000104047892 */ /* 0x000fc8000f8ec03f */
[----:B------:R-:W-:-:S04]  /*0490*/  UISETP.EQ.U32.AND UP0, UPT, UR4, 0x1, UPT ;  /* 0x000000010400788c */ /* 0x000fc8000bf02070 */
[----:B------:R-:W-:Y:S01]  /*04a0*/  UP2UR UR60, UPR, URZ, 0x1 ;  /* 0x000000013f3c7883 */ /* 0x000fe20008000000 */
[----:B------:R-:W-:Y:S11]  /*04b0*/  BRA `(.L_x_4) ;  /* 0x0000000000087947 */ /* 0x000ff60003800000 */
.L_x_5:
[----:B------:R-:W-:-:S04]  /*04c0*/  UPLOP3.LUT UP0, UPT, UPT, UPT, UP0, 0x40, 0x0 ;  /* 0x000000000000789c */ /* 0x000fc80003f0e800 */
[----:B------:R-:W-:-:S12]  /*04d0*/  UP2UR UR60, UPR, URZ, 0x1 ;  /* 0x000000013f3c7883 */ /* 0x000fd80008000000 */
.L_x_4:
[----:B------:R-:W1:Y:S01]  /*04e0*/  SHFL.IDX PT, R2, R0, RZ, 0x1f ;  /* 0x00001fff00027589 */ /* 0x000e6200000e0000 */
[----:B------:R-:W-:Y:S02]  /*04f0*/  UISETP.NE.AND UP0, UPT, UR58, URZ, UPT ;  /* 0x0000003f3a00728c */ /* 0x000fe4000bf05270 */
[----:B------:R-:W-:Y:S02]  /*0500*/  UISETP.NE.AND UP1, UPT, UR6, URZ, UPT ;  /* 0x0000003f0600728c */ /* 0x000fe4000bf25270 */
[----:B------:R-:W-:Y:S02]  /*0510*/  UP2UR UR61, UPR, URZ, 0x1 ;  /* 0x000000013f3d7883 */ /* 0x000fe40008000000 */
[----:B------:R-:W-:Y:S02]  /*0520*/  UISETP.EQ.OR UP0, UPT, UR58, 0x3, !UP0 ;  /* 0x000000033a00788c */ /* 0x000fe4000c702670 */
[----:B------:R-:W-:Y:S02]  /*0530*/  UIADD3 UR9, UR6, -0x1, URZ ;  /* 0xffffffff06097890 */ /* 0x000fe4000fffe03f */
[----:B------:R-:W-:Y:S01]  /*0540*/  UISETP.EQ.AND UP0, UPT, UR6, URZ, UP0 ;  /* 0x0000003f0600728c */ /* 0x000fe20008702270 */
[----:B-1----:R-:W-:-:S13]  /*0550*/  ISETP.NE.AND P0, PT, R2, RZ, PT ;  /* 0x000000ff0200720c */ /* 0x002fda0003f05270 */
[----:B------:R-:W-:Y:S05]  /*0560*/  @P0 BRA `(.L_x_6) ;  /* 0x0000000000500947 */ /* 0x000fea0003800000 */
[----:B------:R-:W1:Y:S01]  /*0570*/  S2UR UR8, SR_CgaCtaId ;  /* 0x00000000000879c3 */ /* 0x000e620000008800 */
[----:B------:R-:W-:Y:S01]  /*0580*/  UMOV UR4, 0x400 ;  /* 0x0000040000047882 */ /* 0x000fe20000000000 */
[----:B------:R-:W-:Y:S01]  /*0590*/  UMOV UR5, 0x1 ;  /* 0x0000000100057882 */ /* 0x000fe20000000000 */
[----:B------:R-:W-:Y:S01]  /*05a0*/  UMOV UR6, 0x4 ;  /* 0x0000000400067882 */ /* 0x000fe20000000000 */
[----:B------:R-:W-:Y:S01]  /*05b0*/  ELECT P0, URZ, PT ;  /* 0x00000000003f782f */ /* 0x000fe20003800000 */
[----:B------:R-:W-:-:S04]  /*05c0*/  UIADD3 UR6, -UR6, 0x100000, URZ ;  /* 0x0010000006067890 */ /* 0x000fc8000fffe13f */
[----:B------:R-:W-:Y:S02]  /*05d0*/  USHF.L.U32 UR7, UR6, 0xb, URZ ;  /* 0x0000000b06077899 */ /* 0x000fe4000800063f */
[----:B------:R-:W-:Y:S02]  /*05e0*/  USHF.L.U32 UR6, UR6, 0x1, URZ ;  /* 0x0000000106067899 */ /* 0x000fe4000800063f */
[----:B-1----:R-:W-:Y:S02]  /*05f0*/  ULEA UR8, UR8, UR4, 0x18 ;  /* 0x0000000408087291 */ /* 0x002fe4000f8ec03f */
[----:B------:R-:W-:-:S04]  /*0600*/  UIADD3 UR4, -UR5, 0x100000, URZ ;  /* 0x0010000005047890 */ /* 0x000fc8000fffe13f */
[----:B------:R-:W-:Y:S02]  /*0610*/  USHF.L.U32 UR5, UR4, 0xb, URZ ;  /* 0x0000000b04057899 */ /* 0x000fe4000800063f */
[----:B------:R-:W-:Y:S01]  /*0620*/  USHF.L.U32 UR4, UR4, 0x1, URZ ;  /* 0x0000000104047899 */ /* 0x000fe2000800063f */
[----:B------:R-:W1:Y:S11]  /*0630*/  FENCE.VIEW.ASYNC.S ;  /* 0x00000000000073c6 */ /* 0x000e760000000000 */
[----:B-1----:R1:W2:Y:S01]  /*0640*/  SYNCS.EXCH.64 URZ, [UR8], UR4 ;  /* 0x00000004083f75b2 */ /* 0x0022a20008000100 */
[----:B------:R1:W3:Y:S01]  /*0650*/  SYNCS.EXCH.64 URZ, [UR8+0x18], UR6 ;  /* 0x00001806083f75b2 */ /* 0x0002e20008000100 */
[----:B------:R1:W4:Y:S01]  /*0660*/  SYNCS.EXCH.64 URZ, [UR8+0x8], UR4 ;  /* 0x00000804083f75b2 */ /* 0x0003220008000100 */
[----:B------:R1:W1:Y:S01]  /*0670*/  SYNCS.EXCH.64 URZ, [UR8+0x20], UR6 ;  /* 0x00002006083f75b2 */ /* 0x0002620008000100 */
[----:B------:R1:W1:Y:S01]  /*0680*/  SYNCS.EXCH.64 URZ, [UR8+0x10], UR4 ;  /* 0x00001004083f75b2 */ /* 0x0002620008000100 */
[----:B------:R1:W1:Y:S01]  /*0690*/  SYNCS.EXCH.64 URZ, [UR8+0x28], UR6 ;  /* 0x00002806083f75b2 */ /* 0x0002620008000100 */
[----:B------:R-:W-:Y:S01]  /*06a0*/  NOP ;  /* 0x0000000000007918 */ /* 0x000fe20000000000 */
.L_x_6:
[----:B------:R-:W5:Y:S01]  /*06b0*/  SHFL.IDX PT, R3, R0, RZ, 0x1f ;  /* 0x00001fff00037589 */ /* 0x000f6200000e0000 */
[----:B------:R-:W-:Y:S01]  /*06c0*/  NOP ;  /* 0x0000000000007918 */ /* 0x000fe20000000000 */
[----:B-----5:R-:W-:-:S13]  /*06d0*/  ISETP.NE.AND P0, PT, R3, RZ, PT ;  /* 0x000000ff0300720c */ /* 0x020fda0003f05270 */
[----:B------:R-:W-:Y:S05]  /*06e0*/  @P0 BRA `(.L_x_7) ;  /* 0x0000000000580947 */ /* 0x000fea0003800000 */
[----:B-1----:R-:W1:Y:S01]  /*06f0*/  S2UR UR5, SR_CgaCtaId ;  /* 0x00000000000579c3 */ /* 0x002e620000008800 */
[----:B------:R-:W-:Y:S01]  /*0700*/  UMOV UR4, 0x400 ;  /* 0x0000040000047882 */ /* 0x000fe20000000000 */
[----:B------:R-:W-:Y:S01]  /*0710*/  UMOV UR6, 0x20 ;  /* 0x0000002000067882 */ /* 0x000fe20000000000 */
[----:B------:R-:W-:Y:S01]  /*0720*/  UMOV UR7, 0x100 ;  /* 0x0000010000077882 */ /* 0x000fe20000000000 */
[----:B------:R-:W-:Y:S01]  /*0730*/  ELECT P0, URZ, PT ;  /* 0x00000000003f782f */ /* 0x000fe20003800000 */
[----:B-1----:R-:W-:Y:S02]  /*0740*/  ULEA UR8, UR5, UR4, 0x18 ;  /* 0x0000000405087291 */ /* 0x002fe4000f8ec03f */
[----:B------:R-:W-:-:S04]  /*0750*/  UIADD3 UR4, -UR6, 0x100000, URZ ;  /* 0x0010000006047890 */ /* 0x000fc8000fffe13f */
[----:B------:R-:W-:Y:S02]  /*0760*/  USHF.L.U32 UR5, UR4, 0xb, URZ ;  /* 0x0000000b04057899 */ /* 0x000fe4000800063f */
[----:B------:R-:W-:Y:S02]  /*0770*/  USHF.L.U32 UR4, UR4, 0x1, URZ ;  /* 0x0000000104047899 */ /* 0x000fe4000800063f */
[----:B------:R-:W-:-:S04]  /*0780*/  UIADD3 UR6, -UR7, 0x100000, URZ ;  /* 0x0010000007067890 */ /* 0x000fc8000fffe13f */
[----:B------:R-:W-:Y:S02]  /*0790*/  USHF.L.U32 UR7, UR6, 0xb, URZ ;  /* 0x0000000b06077899 */ /* 0x000fe4000800063f */
[----:B------:R-:W-:Y:S01]  /*07a0*/  USHF.L.U32 UR6, UR6, 0x1, URZ ;  /* 0x0000000106067899 */ /* 0x000fe2000800063f */
[----:B------:R-:W1:Y:S03]  /*07b0*/  FENCE.VIEW.ASYNC.S ;  /* 0x00000000000073c6 */ /* 0x000e660000000000 */
[----:B-1----:R1:W1:Y:S08]  /*07c0*/  SYNCS.EXCH.64 URZ, [UR8+0x30], UR4 ;  /* 0x00003004083f75b2 */ /* 0x0022700008000100 */
[----:B------:R1:W1:Y:S01]  /*07d0*/  SYNCS.EXCH.64 URZ, [UR8+0x50], UR6 ;  /* 0x00005006083f75b2 */ /* 0x0002620008000100 */
[----:B------:R1:W1:Y:S01]  /*07e0*/  SYNCS.EXCH.64 URZ, [UR8+0x38], UR4 ;  /* 0x00003804083f75b2 */ /* 0x0002620008000100 */
[----:B------:R1:W1:Y:S01]  /*07f0*/  SYNCS.EXCH.64 URZ, [UR8+0x58], UR6 ;  /* 0x00005806083f75b2 */ /* 0x0002620008000100 */
[----:B------:R1:W1:Y:S01]  /*0800*/  SYNCS.EXCH.64 URZ, [UR8+0x40], UR4 ;  /* 0x00004004083f75b2 */ /* 0x0002620008000100 */
[----:B------:R1:W1:Y:S01]  /*0810*/  SYNCS.EXCH.64 URZ, [UR8+0x60], UR6 ;  /* 0x00006006083f75b2 */ /* 0x0002620008000100 */
[----:B------:R1:W1:Y:S01]  /*0820*/  SYNCS.EXCH.64 URZ, [UR8+0x48], UR4 ;  /* 0x00004804083f75b2 */ /* 0x0002620008000100 */
[----:B------:R1:W1:Y:S01]  /*0830*/  SYNCS.EXCH.64 URZ, [UR8+0x68], UR6 ;  /* 0x00006806083f75b2 */ /* 0x0002620008000100 */
[----:B------:R-:W-:Y:S01]  /*0840*/  NOP ;  /* 0x0000000000007918 */ /* 0x000fe20000000000 */
.L_x_7:
[----:B-1----:R-:W1:Y:S01]  /*0850*/  S2UR UR8, SR_CTAID.X ;  /* 0x00000000000879c3 */ /* 0x002e620000002500 */
[----:B------:R-:W5:Y:S01]  /*0860*/  SHFL.IDX PT, R0, R0, RZ, 0x1f ;  /* 0x00001fff00007589 */ /* 0x000f6200000e0000 */
[----:B------:R-:W-:Y:S02]  /*0870*/  SHF.R.S32.HI R3, RZ, 0x1f, R6 ;  /* 0x0000001fff037819 */ /* 0x000fe40000011406 */
[----:B------:R-:W-:Y:S02]  /*0880*/  ELECT P0, URZ, PT ;  /* 0x00000000003f782f */ /* 0x000fe40003800000 */
[----:B------:R-:W-:Y:S01]  /*0890*/  SHF.R.S32.HI R9, RZ, 0x1f, R2 ;  /* 0x0000001fff097819 */ /* 0x000fe20000011402 */
[----:B------:R-:W2:Y:S01]  /*08a0*/  S2R R4, SR_CTAID.Y ;  /* 0x0000000000047919 */ /* 0x000ea20000002600 */
[----:B------:R-:W-:Y:S01]  /*08b0*/  LEA.HI R3, R3, R6, RZ, 0x7 ;  /* 0x0000000603037211 */ /* 0x000fe200078f38ff */
[----:B------:R-:W-:Y:S01]  /*08c0*/  ULDC UR4, c[0x0][0x150] ;  /* 0x0000540000047ab9 */ /* 0x000fe20000000800 */
[----:B------:R-:W-:Y:S01]  /*08d0*/  LEA.HI R9, R9, R2, RZ, 0x2 ;  /* 0x0000000209097211 */ /* 0x000fe200078f10ff */
[----:B------:R-:W3:Y:S01]  /*08e0*/  LDC R11, c[0x0][0x148] ;  /* 0x00005200ff0b7b82 */ /* 0x000ee20000000800 */
[----:B------:R-:W-:Y:S01]  /*08f0*/  LOP3.LUT R3, R3, 0xffffff80, RZ, 0xc0, !PT ;  /* 0xffffff8003037812 */ /* 0x000fe200078ec0ff */
[----:B------:R-:W-:Y:S01]  /*0900*/  NOP ;  /* 0x0000000000007918 */ /* 0x000fe20000000000 */
[----:B------:R-:W-:Y:S01]  /*0910*/  LOP3.LUT R9, R9, 0x3ffffffc, RZ, 0xc0, !PT ;  /* 0x3ffffffc09097812 */ /* 0x000fe200078ec0ff */
[----:B------:R-:W-:Y:S01]  /*0920*/  USEL UR37, URZ, 0x1, !UP0 ;  /* 0x000000013f257887 */ /* 0x000fe2000c000000 */
[----:B------:R-:W-:-:S02]  /*0930*/  IADD3 R3, -R3, R6, RZ ;  /* 0x0000000603037210 */ /* 0x000fc40007ffe1ff */
[----:B------:R-:W-:Y:S02]  /*0940*/  IADD3 R2, R2, -R9, RZ ;  /* 0x8000000902027210 */ /* 0x000fe40007ffe0ff */
[----:B------:R-:W-:Y:S02]  /*0950*/  SHF.R.S32.HI R6, RZ, 0x1f, R3 ;  /* 0x0000001fff067819 */ /* 0x000fe40000011403 */
[----:B------:R-:W-:Y:S02]  /*0960*/  MOV R19, 0x1 ;  /* 0x0000000100137802 */ /* 0x000fe40000000f00 */
[----:B------:R-:W-:Y:S02]  /*0970*/  LEA.HI R6, R6, R3, RZ, 0x3 ;  /* 0x0000000306067211 */ /* 0x000fe400078f18ff */
[----:B-1----:R-:W-:Y:S02]  /*0980*/  I2FP.F32.U32 R8, UR8 ;  /* 0x0000000800087c45 */ /* 0x002fe40008201000 */
[----:B-----5:R-:W-:-:S02]  /*0990*/  ISETP.NE.OR P0, PT, R0, RZ, !P0 ;  /* 0x000000ff0000720c */ /* 0x020fc40004705670 */
[--C-:B------:R-:W-:Y:S01]  /*09a0*/  SHF.R.S32.HI R0, RZ, 0x3, R6.reuse ;  /* 0x00000003ff007819 */ /* 0x100fe20000011406 */
[----:B------:R-:W-:Y:S01]  /*09b0*/  FMUL R8, R8, UR4 ;  /* 0x0000000408087c20 */ /* 0x000fe20008400000 */
[----:B------:R-:W-:Y:S01]  /*09c0*/  SHF.R.S32.HI R7, RZ, 0x1f, R6 ;  /* 0x0000001fff077819 */ /* 0x000fe20000011406 */
[----:B------:R-:W-:Y:S01]  /*09d0*/  ULDC UR4, c[0x0][0x154] ;  /* 0x0000550000047ab9 */ /* 0x000fe20000000800 */
[----:B------:R-:W1:Y:S02]  /*09e0*/  LDC R6, c[0x0][0x144] ;  /* 0x00005100ff067b82 */ /* 0x000e640000000800 */
[----:B------:R-:W-:Y:S01]  /*09f0*/  LEA.HI R7, R7, R0, RZ, 0x2 ;  /* 0x0000000007077211 */ /* 0x000fe200078f10ff */
[----:B------:R-:W5:Y:S03]  /*0a00*/  F2I.U32.TRUNC.NTZ R8, R8 ;  /* 0x0000000800087305 */ /* 0x000f66000020f000 */
[----:B------:R-:W-:Y:S01]  /*0a10*/  LOP3.LUT R7, R7, 0xfffffffc, RZ, 0xc0, !PT ;  /* 0xfffffffc07077812 */ /* 0x000fe200078ec0ff */
[----:B------:R-:W-:Y:S01]  /*0a20*/  VOTEU.ALL UP2, P0 ;  /* 0x00000000003f7886 */ /* 0x000fe20000040000 */
[----:B------:R-:W-:-:S02]  /*0a30*/  VOTEU.ALL UP3, P0 ;  /* 0x00000000003f7886 */ /* 0x000fc40000060000 */
[----:B------:R-:W-:Y:S02]  /*0a40*/  IADD3 R7, R0, -R7, RZ ;  /* 0x8000000700077210 */ /* 0x000fe40007ffe0ff */
[----:B------:R-:W4:Y:S01]  /*0a50*/  @!UP2 S2UR UR7, SR_CgaCtaId ;  /* 0x000000000007a9c3 */ /* 0x000f220000008800 */
[----:B------:R-:W-:Y:S01]  /*0a60*/  @!UP2 UMOV UR6, 0x400 ;  /* 0x000004000006a882 */ /* 0x000fe20000000000 */
[----:B------:R-:W-:Y:S02]  /*0a70*/  LEA R2, R2, R7, 0x2 ;  /* 0x0000000702027211 */ /* 0x000fe400078e10ff */
[----:B--2---:R-:W-:Y:S02]  /*0a80*/  I2FP.F32.U32 R7, R4 ;  /* 0x0000000400077245 */ /* 0x004fe40000201000 */
[----:B------:R-:W-:Y:S02]  /*0a90*/  LEA.HI R0, R2, R2, RZ, 0x1 ;  /* 0x0000000202007211 */ /* 0x000fe400078f08ff */
[----:B-----5:R-:W-:Y:S01]  /*0aa0*/  IADD3 R9, -R8, RZ, RZ ;  /* 0x000000ff08097210 */ /* 0x020fe20007ffe1ff */
[----:B------:R-:W-:Y:S01]  /*0ab0*/  FMUL R8, R7, UR4 ;  /* 0x0000000407087c20 */ /* 0x000fe20008400000 */
[----:B------:R-:W-:Y:S01]  /*0ac0*/  LOP3.LUT R7, R0, 0xfffffffe, RZ, 0xc0, !PT ;  /* 0xfffffffe00077812 */ /* 0x000fe200078ec0ff */
[----:B------:R-:W-:-:S02]  /*0ad0*/  UMOV UR4, 0x20 ;  /* 0x0000002000047882 */ /* 0x000fc40000000000 */
[----:B-1----:R-:W-:Y:S01]  /*0ae0*/  IMAD R0, R6, R9, UR8 ;  /* 0x0000000806007e24 */ /* 0x002fe2000f8e0209 */
[----:B------:R-:W-:Y:S01]  /*0af0*/  IADD3 R7, R2, -R7, RZ ;  /* 0x8000000702077210 */ /* 0x000fe20007ffe0ff */
[----:B------:R-:W1:Y:S01]  /*0b00*/  LDC R6, c[0x0][0x140] ;  /* 0x00005000ff067b82 */ /* 0x000e620000000800 */
[----:B------:R-:W2:Y:S01]  /*0b10*/  F2I.U32.TRUNC.NTZ R8, R8 ;  /* 0x0000000800087305 */ /* 0x000ea2000020f000 */
[----:B------:R-:W-:-:S04]  /*0b20*/  @!UP2 UIADD3 UR4, -UR4, 0x100000, URZ ;  /* 0x001000000404a890 */ /* 0x000fc8000fffe13f */
[----:B------:R-:W-:Y:S02]  /*0b30*/  @!UP2 USHF.L.U32 UR5, UR4, 0xb, URZ ;  /* 0x0000000b0405a899 */ /* 0x000fe4000800063f */
[----:B------:R-:W-:Y:S01]  /*0b40*/  @!UP2 USHF.L.U32 UR4, UR4, 0x1, URZ ;  /* 0x000000010404a899 */ /* 0x000fe2000800063f */
[----:B------:R-:W-:Y:S02]  /*0b50*/  ISETP.NE.AND P2, PT, R7, R0, PT ;  /* 0x000000000700720c */ /* 0x000fe40003f45270 */
[----:B------:R-:W-:Y:S01]  /*0b60*/  SHF.L.U32 R7, R2, 0x2, RZ ;  /* 0x0000000202077819 */ /* 0x000fe200000006ff */
[----:B----4-:R-:W-:-:S03]  /*0b70*/  @!UP2 ULEA UR6, UR7, UR6, 0x18 ;  /* 0x000000060706a291 */ /* 0x010fc6000f8ec03f */
[----:B------:R-:W-:Y:S01]  /*0b80*/  LOP3.LUT R156, R2, 0xc, R7, 0x78, !PT ;  /* 0x0000000c029c7812 */ /* 0x000fe200078e7807 */
[----:B------:R-:W-:Y:S01]  /*0b90*/  VOTEU.ALL UP2, P0 ;  /* 0x00000000003f7886 */ /* 0x000fe20000040000 */
[----:B------:R-:W-:Y:S02]  /*0ba0*/  LOP3.LUT P0, RZ, R3, 0x7, RZ, 0xc0, !PT ;  /* 0x0000000703ff7812 */ /* 0x000fe4000780c0ff */
[----:B--2---:R-:W-:-:S03]  /*0bb0*/  IADD3 R12, -R8, RZ, RZ ;  /* 0x000000ff080c7210 */ /* 0x004fc60007ffe1ff */
[C---:B------:R-:W-:Y:S02]  /*0bc0*/  @P2 LEA.HI R2, R156.reuse, R156, RZ, 0x1 ;  /* 0x0000009c9c022211 */ /* 0x040fe400078f08ff */
[----:B------:R-:W-:Y:S01]  /*0bd0*/  ISETP.LT.U32.AND P0, PT, R156, 0x2, !P0 ;  /* 0x000000029c00780c */ /* 0x000fe20004701070 */
[----:B---3--:R-:W-:Y:S01]  /*0be0*/  IMAD R7, R11, R12, R4 ;  /* 0x0000000c0b077224 */ /* 0x008fe200078e0204 */
[----:B------:R-:W2:Y:S02]  /*0bf0*/  FENCE.VIEW.ASYNC.S ;  /* 0x00000000000073c6 */ /* 0x000ea40000000000 */
[----:B--2---:R2:W3:Y:S01]  /*0c00*/  @!UP2 SYNCS.EXCH.64 URZ, [UR6+0x70], UR4 ;  /* 0x00007004063fa5b2 */ /* 0x0044e20008000100 */
[----:B------:R-:W-:Y:S01]  /*0c10*/  @P2 SHF.R.S32.HI R2, RZ, 0x1, R2 ;  /* 0x00000001ff022819 */ /* 0x000fe20000011402 */
[----:B------:R-:W-:Y:S01]  /*0c20*/  UISETP.EQ.AND UP2, UPT, UR58, 0x2, !UP1 ;  /* 0x000000023a00788c */ /* 0x000fe2000cf42270 */
[----:B-1----:R-:W-:Y:S02]  /*0c30*/  ISETP.EQ.U32.AND P4, PT, R6, 0x1, PT ;  /* 0x000000010600780c */ /* 0x002fe40003f82070 */
[----:B------:R-:W-:Y:S01]  /*0c40*/  @P2 ISETP.NE.AND P3, PT, R2, R7, PT ;  /* 0x000000070200220c */ /* 0x000fe20003f65270 */
[----:B------:R-:W-:Y:S01]  /*0c50*/  USEL UR59, URZ, 0x1, !UP2 ;  /* 0x000000013f3b7887 */ /* 0x000fe2000d000000 */
[----:B------:R-:W-:-:S02]  /*0c60*/  SEL R2, RZ, 0x1, !P0 ;  /* 0x00000001ff027807 */ /* 0x000fc40004000000 */
[----:B------:R-:W-:-:S04]  /*0c70*/  @P2 SEL R19, RZ, 0x1, P3 ;  /* 0x00000001ff132807 */ /* 0x000fc80001800000 */
[----:B------:R-:W-:Y:S01]  /*0c80*/  LOP3.LUT R19, R19, R2, RZ, 0xc0, !PT ;  /* 0x0000000213137212 */ /* 0x000fe200078ec0ff */
[----:B------:R2:W1:Y:S01]  /*0c90*/  @!UP3 SYNCS.EXCH.64 URZ, [UR6+0x78], UR4 ;  /* 0x00007804063fb5b2 */ /* 0x0004620008000100 */
[----:B------:R-:W-:Y:S01]  /*0ca0*/  UISETP.GE.U32.AND UP3, UPT, UR9, 0x2, UPT ;  /* 0x000000020900788c */ /* 0x000fe2000bf66070 */
[----:B------:R-:W-:-:S03]  /*0cb0*/  NOP ;  /* 0x0000000000007918 */ /* 0x000fc60000000000 */
[----:B------:R-:W-:Y:S02]  /*0cc0*/  USEL UR59, UR59, 0x2, UP3 ;  /* 0x000000023b3b7887 */ /* 0x000fe40009800000 */
[----:B------:R-:W-:Y:S01]  /*0cd0*/  USEL UR37, UR37, 0x2, UP3 ;  /* 0x0000000225257887 */ /* 0x000fe20009800000 */
[----:B--23--:R-:W-:Y:S11]  /*0ce0*/  @!P4 BRA `(.L_x_8) ;  /* 0x000000000008c947 */ /* 0x00cff60003800000 */
[----:B-1----:R-:W-:Y:S01]  /*0cf0*/  UCGABAR_ARV ;  /* 0x00000000000079c7 */ /* 0x002fe20008000000 */
[----:B------:R-:W-:Y:S05]  /*0d00*/  BRA `(.L_x_9) ;  /* 0x0000000000047947 */ /* 0x000fea0003800000 */
.L_x_8:
[----:B-1----:R-:W-:Y:S01]  /*0d10*/  NOP ;  /* 0x0000000000007918 */ /* 0x002fe20000000000 */
.L_x_9:
[----:B------:R-:W1:Y:S01]  /*0d20*/  LDC R2, c[0x0][0x904] ;  /* 0x00024100ff027b82 */ /* 0x000e620000000800 */
[----:B------:R-:W-:Y:S02]  /*0d30*/  MOV R3, RZ ;  /* 0x000000ff00037202 */ /* 0x000fe40000000f00 */
[----:B-1----:R-:W-:Y:S02]  /*0d40*/  ISETP.NE.AND P2, PT, R2, 0x1, PT ;  /* 0x000000010200780c */ /* 0x002fe40003f45270 */
[----:B------:R-:W-:-:S11]  /*0d50*/  MOV R2, UR8 ;  /* 0x0000000800027c02 */ /* 0x000fd60008000f00 */
[----:B------:R-:W1:Y:S01]  /*0d60*/  @P2 LDC R7, c[0x0][0x10] ;  /* 0x00000400ff072b82 */ /* 0x000e620000000800 */
[----:B------:R-:W-:Y:S01]  /*0d70*/  @P2 MOV R5, RZ ;  /* 0x000000ff00052202 */ /* 0x000fe20000000f00 */
[----:B------:R-:W-:-:S06]  /*0d80*/  @P2 IMAD.MOV.U32 R13, RZ, RZ, RZ ;  /* 0x000000ffff0d2224 */ /* 0x000fcc00078e00ff */
[----:B------:R-:W2:Y:S01]  /*0d90*/  @!P2 LDC R9, c[0x0][0xc] ;  /* 0x00000300ff09ab82 */ /* 0x000ea20000000800 */
[----:B------:R-:W-:Y:S01]  /*0da0*/  ULDC UR4, c[0x0][0xc] ;  /* 0x0000030000047ab9 */ /* 0x000fe20000000800 */
[----:B------:R-:W-:Y:S01]  /*0db0*/  ULDC UR5, c[0x0][0x10] ;  /* 0x0000040000057ab9 */ /* 0x000fe20000000800 */
[----:B------:R-:W-:Y:S01]  /*0dc0*/  ULDC UR6, c[0x0][0x14] ;  /* 0x0000050000067ab9 */ /* 0x000fe20000000800 */
[----:B------:R-:W-:-:S04]  /*0dd0*/  UIMAD.WIDE.U32 UR4, UR4, UR5, URZ ;  /* 0x00000005040472a5 */ /* 0x000fc8000f8e003f */
[----:B------:R-:W-:Y:S02]  /*0de0*/  UIMAD.WIDE.U32 UR54, UR4, UR6, URZ ;  /* 0x00000006043672a5 */ /* 0x000fe4000f8e003f */
[----:B------:R-:W-:-:S04]  /*0df0*/  UIMAD UR53, UR5, UR6, URZ ;  /* 0x00000006053572a4 */ /* 0x000fc8000f8e023f */
[----:B------:R-:W-:Y:S01]  /*0e00*/  UIADD3 UR53, UR55, UR53, URZ ;  /* 0x0000003537357290 */ /* 0x000fe2000fffe03f */
[----:B-1----:R-:W-:-:S03]  /*0e10*/  @P2 IMAD.WIDE.U32 R6, R7, UR8, R4 ;  /* 0x0000000807062c25 */ /* 0x002fc6000f8e0004 */
[----:B------:R-:W-:Y:S02]  /*0e20*/  @P2 MOV R23, R6 ;  /* 0x0000000600172202 */ /* 0x000fe40000000f00 */
[----:B------:R-:W-:Y:S01]  /*0e30*/  @P2 IADD3 R24, R7, R13, RZ ;  /* 0x0000000d07182210 */ /* 0x000fe20007ffe0ff */
[----:B--2---:R-:W-:-:S03]  /*0e40*/  @!P2 IMAD.WIDE.U32 R2, R4, R9, R2 ;  /* 0x000000090402a225 */ /* 0x004fc600078e0002 */
[----:B------:R-:W-:Y:S02]  /*0e50*/  @!P2 MOV R23, R2 ;  /* 0x000000020017a202 */ /* 0x000fe40000000f00 */
[----:B------:R-:W-:-:S03]  /*0e60*/  @!P2 MOV R24, R3 ;  /* 0x000000030018a202 */ /* 0x000fc60000000f00 */
[----:B------:R1:W-:Y:S04]  /*0e70*/  STL [R1+0x200], R23 ;  /* 0x0002001701007387 */ /* 0x0003e80000100800 */
[----:B------:R1:W-:Y:S01]  /*0e80*/  STL [R1+0x204], R24 ;  /* 0x0002041801007387 */ /* 0x0003e20000100800 */
[----:B------:R-:W-:Y:S05]  /*0e90*/  @!P4 BRA `(.L_x_10) ;  /* 0x00000000000cc947 */ /* 0x000fea0003800000 */
[----:B------:R-:W-:Y:S01]  /*0ea0*/  UCGABAR_WAIT ;  /* 0x0000000000007dc7 */ /* 0x000fe20008000000 */
[----:B------:R-:W-:Y:S01]  /*0eb0*/  CCTL.IVALL ;  /* 0x00000000ff00798f */ /* 0x000fe20002000000 */
[----:B------:R-:W-:Y:S05]  /*0ec0*/  BRA `(.L_x_11) ;  /* 0x0000000000047947 */ /* 0x000fea0003800000 */
.L_x_10:
[----:B------:R-:W-:Y:S06]  /*0ed0*/  BAR.SYNC.DEFER_BLOCKING 0x0 ;  /* 0x0000000000007b1d */ /* 0x000fec0000010000 */
.L_x_11:
[----:B------:R-:W-:Y:S01]  /*0ee0*/  PLOP3.LUT P0, PT, PT, PT, UP1, 0x80, 0x0 ;  /* 0x000000000000781c */ /* 0x000fe20003f0f018 */
[----:B------:R-:W2:Y:S01]  /*0ef0*/  S2UR UR45, SR_CgaCtaId ;  /* 0x00000000002d79c3 */ /* 0x000ea20000008800 */
[----:B------:R-:W-:Y:S11]  /*0f00*/  BSSY B6, `(.L_x_12) ;  /* 0x0002be9000067945 */ /* 0x000ff60003800000 */
[----:B------:R-:W-:Y:S05]  /*0f10*/  @!P0 BRA `(.L_x_13) ;  /* 0x0000028400048947 */ /* 0x000fea0003800000 */
[----:B------:R-:W-:-:S06]  /*0f20*/  UISETP.GT.U32.AND UP0, UPT, UR9, 0x1, UPT ;  /* 0x000000010900788c */ /* 0x000fcc000bf04070 */
[----:B------:R-:W-:-:S13]  /*0f30*/  PLOP3.LUT P0, PT, PT, PT, UP0, 0x80, 0x0 ;  /* 0x000000000000781c */ /* 0x000fda0003f0f008 */
[----:B------:R-:W-:Y:S05]  /*0f40*/  @P0 BRA `(.L_x_14) ;  /* 0x000002bc00900947 */ /* 0x000fea0003800000 */
[----:B------:R-:W-:Y:S01]  /*0f50*/  PRMT R2, RZ, 0x7610, R2 ;  /* 0x00007610ff027816 */ /* 0x000fe20000000002 */
[----:B------:R-:W-:Y:S01]  /*0f60*/  ULDC.64 UR4, c[0x0][0x8f8] ;  /* 0x00023e0000047ab9 */ /* 0x000fe20000000a00 */
[----:B------:R-:W-:Y:S01]  /*0f70*/  UMOV UR49, 0xffffffff ;  /* 0xffffffff00317882 */ /* 0x000fe20000000000 */
[----:B------:R-:W-:Y:S01]  /*0f80*/  ISETP.GE.U32.AND P0, PT, R23, UR4, PT ;  /* 0x0000000417007c0c */ /* 0x000fe2000bf06070 */
[----:B------:R-:W-:Y:S01]  /*0f90*/  UMOV UR51, 0xffffffff ;  /* 0xffffffff00337882 */ /* 0x000fe20000000000 */
[----:B------:R3:W-:Y:S01]  /*0fa0*/  STL.S16 [R1+0x208], R2 ;  /* 0x0002080201007387 */ /* 0x0007e20000100600 */
[----:B------:R-:W-:Y:S02]  /*0fb0*/  MOV R22, 0xffffffff ;  /* 0xffffffff00167802 */ /* 0x000fe40000000f00 */
[----:B------:R-:W-:Y:S02]  /*0fc0*/  ISETP.GE.U32.AND.EX P0, PT, R24, UR5, PT, P0 ;  /* 0x0000000518007c0c */ /* 0x000fe4000bf06100 */
[----:B------:R-:W-:-:S11]  /*0fd0*/  PRMT R6, RZ, 0x7610, R6 ;  /* 0x00007610ff067816 */ /* 0x000fd60000000006 */
[----:B---3--:R-:W-:Y:S05]  /*0fe0*/  @P0 BRA `(.L_x_15) ;  /* 0x0000000400340947 */ /* 0x008fea0003800000 */
[----:B------:R-:W3:Y:S01]  /*0ff0*/  LDC.64 R14, c[0x0][0x8d0] ;  /* 0x00023400ff0e7b82 */ /* 0x000ee20000000a00 */
[----:B------:R-:W-:Y:S02]  /*1000*/  MOV R2, R23 ;  /* 0x0000001700027202 */ /* 0x000fe40000000f00 */
[----:B------:R-:W-:-:S05]  /*1010*/  MOV R3, R24 ;  /* 0x0000001800037202 */ /* 0x000fca0000000f00 */
[----:B------:R-:W4:Y:S08]  /*1020*/  LDC R10, c[0x0][0x8d8] ;  /* 0x00023600ff0a7b82 */ /* 0x000f300000000800 */
[----:B------:R-:W1:Y:S01]  /*1030*/  LDC.64 R16, c[0x0][0x8c8] ;  /* 0x00023200ff107b82 */ /* 0x000e620000000a00 */
[----:B---3--:R-:W-:-:S04]  /*1040*/  ISETP.NE.U32.AND P0, PT, R14, RZ, PT ;  /* 0x000000ff0e00720c */ /* 0x008fc80003f05070 */
[----:B------:R-:W-:-:S13]  /*1050*/  ISETP.NE.AND.EX P0, PT, R15, RZ, PT, P0 ;  /* 0x000000ff0f00720c */ /* 0x000fda0003f05300 */
[----:B-1--4-:R-:W-:Y:S05]  /*1060*/  @!P0 BRA `(.L_x_16) ;  /* 0x0000000000288947 */ /* 0x012fea0003800000 */
[----:B------:R-:W1:Y:S02]  /*1070*/  LDC R9, c[0x0][0x8dc] ;  /* 0x00023700ff097b82 */ /* 0x000e640000000800 */
[----:B-1----:R-:W-:-:S04]  /*1080*/  IADD3 R9, P0, R23, R9, RZ ;  /* 0x0000000917097210 */ /* 0x002fc80007f1e0ff */
[----:B------:R-:W-:-:S05]  /*1090*/  IADD3.X R13, RZ, R24, RZ, P0, !PT ;  /* 0x00000018ff0d7210 */ /* 0x000fca00007fe4ff */
[----:B------:R-:W-:-:S04]  /*10a0*/  IMAD.WIDE.U32 R2, R13, R14, RZ ;  /* 0x0000000e0d027225 */ /* 0x000fc800078e00ff */
[----:B------:R-:W-:-:S04]  /*10b0*/  IMAD.WIDE.U32 R6, P0, R9, R15, R2 ;  /* 0x0000000f09067225 */ /* 0x000fc80007800002 */
[----:B------:R-:W-:Y:S01]  /*10c0*/  IMAD.WIDE.U32 R2, R9, R14, RZ ;  /* 0x0000000e09027225 */ /* 0x000fe200078e00ff */
[----:B------:R-:W-:Y:S02]  /*10d0*/  IADD3.X R9, RZ, RZ, RZ, P0, !PT ;  /* 0x000000ffff097210 */ /* 0x000fe400007fe4ff */
[----:B------:R-:W-:Y:S02]  /*10e0*/  MOV R8, R7 ;  /* 0x0000000700087202 */ /* 0x000fe40000000f00 */
[----:B------:R-:W-:-:S05]  /*10f0*/  IADD3 RZ, P0, R3, R6, RZ ;  /* 0x0000000603ff7210 */ /* 0x000fca0007f1e0ff */
[----:B------:R-:W-:-:S08]  /*1100*/  IMAD.WIDE.U32.X R2, R13, R15, R8, P0 ;  /* 0x0000000f0d027225 */ /* 0x000fd000000e0408 */
.L_x_16:
[-CC-:B------:R-:W-:Y:S01]  /*1110*/  SHF.R.U64 R22, R2, R10.reuse, R3.reuse ;  /* 0x0000000a02167219 */ /* 0x180fe20000001203 */
[----:B------:R-:W1:Y:S01]  /*1120*/  LDC.64 R20, c[0x0][0x8e8] ;  /* 0x00023a00ff147b82 */ /* 0x000e620000000a00 */
[----:B------:R-:W-:Y:S01]  /*1130*/  SHF.R.U32.HI R2, RZ, R10, R3 ;  /* 0x0000000aff027219 */ /* 0x000fe20000011603 */
[----:B------:R-:W-:Y:S01]  /*1140*/  IMAD R11, R11, R12, R4 ;  /* 0x0000000c0b0b7224 */ /* 0x000fe200078e0204 */
[----:B------:R-:W-:Y:S02]  /*1150*/  IADD3 R5, P0, RZ, -R22, RZ ;  /* 0x80000016ff057210 */ /* 0x000fe40007f1e0ff */
[----:B------:R-:W-:Y:S02]  /*1160*/  MOV R25, 0x1 ;  /* 0x0000000100197802 */ /* 0x000fe40000000f00 */
[----:B------:R-:W-:Y:S01]  /*1170*/  IADD3.X R3, RZ, ~R2, RZ, P0, !PT ;  /* 0x80000002ff037210 */ /* 0x000fe200007fe4ff */
[----:B------:R-:W3:Y:S01]  /*1180*/  LDC R8, c[0x0][0x8c0] ;  /* 0x00023000ff087b82 */ /* 0x000ee20000000800 */
[----:B------:R-:W-:-:S03]  /*1190*/  MOV R2, R23 ;  /* 0x0000001700027202 */ /* 0x000fc60000000f00 */
[----:B------:R-:W-:Y:S01]  /*11a0*/  IMAD R6, R3, R16, RZ ;  /* 0x0000001003067224 */ /* 0x000fe200078e02ff */
[----:B------:R-:W-:-:S03]  /*11b0*/  MOV R3, R24 ;  /* 0x0000001800037202 */ /* 0x000fc60000000f00 */
[----:B------:R-:W4:Y:S01]  /*11c0*/  LDC R14, c[0x0][0x8b0] ;  /* 0x00022c00ff0e7b82 */ /* 0x000f220000000800 */
[----:B------:R-:W-:-:S04]  /*11d0*/  IMAD.WIDE.U32 R2, R5, R16, R2 ;  /* 0x0000001005027225 */ /* 0x000fc800078e0002 */
[----:B------:R-:W-:-:S03]  /*11e0*/  IMAD R5, R5, R17, R6 ;  /* 0x0000001105057224 */ /* 0x000fc600078e0206 */
[----:B------:R-:W5:Y:S01]  /*11f0*/  LDC R18, c[0x0][0x900] ;  /* 0x00024000ff127b82 */ /* 0x000f620000000800 */
[----:B-1----:R-:W-:Y:S02]  /*1200*/  ISETP.NE.U32.AND P0, PT, R20, RZ, PT ;  /* 0x000000ff1400720c */ /* 0x002fe40003f05070 */
[----:B------:R-:W-:Y:S02]  /*1210*/  IADD3 R3, R3, R5, RZ ;  /* 0x0000000503037210 */ /* 0x000fe40007ffe0ff */
[----:B------:R-:W-:Y:S02]  /*1220*/  ISETP.NE.AND.EX P0, PT, R21, RZ, PT, P0 ;  /* 0x000000ff1500720c */ /* 0x000fe40003f05300 */
[----:B------:R-:W-:Y:S01]  /*1230*/  MOV R5, 0xffffffff ;  /* 0xffffffff00057802 */ /* 0x000fe20000000f00 */
[----:B------:R-:W1:Y:S01]  /*1240*/  LDC R13, c[0x0][0x8a8] ;  /* 0x00022a00ff0d7b82 */ /* 0x000e620000000800 */
[-CC-:B---3--:R-:W-:Y:S02]  /*1250*/  SHF.R.U64 R10, R2, R8.reuse, R3.reuse ;  /* 0x00000008020a7219 */ /* 0x188fe40000001203 */
[----:B------:R-:W-:-:S05]  /*1260*/  SHF.R.U32.HI R3, RZ, R8, R3 ;  /* 0x00000008ff037219 */ /* 0x000fca0000011603 */
[----:B------:R-:W3:Y:S01]  /*1270*/  LDC R15, c[0x0][0x8f0] ;  /* 0x00023c00ff0f7b82 */ /* 0x000ee20000000800 */
[-CC-:B----4-:R-:W-:Y:S02]  /*1280*/  SHF.R.U64 R23, R10, R14.reuse, R3.reuse ;  /* 0x0000000e0a177219 */ /* 0x190fe40000001203 */
[----:B------:R-:W-:-:S05]  /*1290*/  SHF.R.U32.HI R3, RZ, R14, R3 ;  /* 0x0000000eff037219 */ /* 0x000fca0000011603 */
[----:B------:R-:W4:Y:S01]  /*12a0*/  LDC R17, c[0x0][0x8e0] ;  /* 0x00023800ff117b82 */ /* 0x000f220000000800 */
[-C--:B-----5:R-:W-:Y:S02]  /*12b0*/  SHF.L.U32 R2, R5, R18.reuse, RZ ;  /* 0x0000001205027219 */ /* 0x0a0fe400000006ff */
[--C-:B------:R-:W-:Y:S02]  /*12c0*/  SHF.R.U64 R12, R23, R18, R3.reuse ;  /* 0x00000012170c7219 */ /* 0x100fe40000001203 */
[----:B------:R-:W-:Y:S02]  /*12d0*/  LOP3.LUT R8, RZ, R2, RZ, 0x33, !PT ;  /* 0x00000002ff087212 */ /* 0x000fe400078e33ff */
[----:B------:R-:W-:Y:S01]  /*12e0*/  SHF.R.U32.HI R3, RZ, R18, R3 ;  /* 0x00000012ff037219 */ /* 0x000fe20000011603 */
[----:B------:R-:W1:Y:S01]  /*12f0*/  LDC R16, c[0x0][0x8b8] ;  /* 0x00022e00ff107b82 */ /* 0x000e620000000800 */
[----:B------:R-:W-:Y:S01]  /*1300*/  MOV R2, R12 ;  /* 0x0000000c00027202 */ /* 0x000fe20000000f00 */
[----:B------:R-:W-:Y:S06]  /*1310*/  @!P0 BRA `(.L_x_17) ;  /* 0x0000000000288947 */ /* 0x000fec0003800000 */
[----:B------:R-:W5:Y:S02]  /*1320*/  LDC R7, c[0x0][0x8f4] ;  /* 0x00023d00ff077b82 */ /* 0x000f640000000800 */
[----:B-----5:R-:W-:-:S05]  /*1330*/  IADD3 R7, P0, R12, R7, RZ ;  /* 0x000000070c077210 */ /* 0x020fca0007f1e0ff */
[----:B------:R-:W-:-:S04]  /*1340*/  IMAD.X R9, RZ, RZ, R3, P0 ;  /* 0x000000ffff097224 */ /* 0x000fc800000e0603 */
[----:B------:R-:W-:-:S04]  /*1350*/  IMAD.WIDE.U32 R2, R9, R20, RZ ;  /* 0x0000001409027225 */ /* 0x000fc800078e00ff */
[----:B------:R-:W-:-:S04]  /*1360*/  IMAD.WIDE.U32 R4, P0, R7, R21, R2 ;  /* 0x0000001507047225 */ /* 0x000fc80007800002 */
[----:B------:R-:W-:Y:S01]  /*1370*/  IMAD.WIDE.U32 R2, R7, R20, RZ ;  /* 0x0000001407027225 */ /* 0x000fe200078e00ff */
[----:B------:R-:W-:Y:S02]  /*1380*/  IADD3.X R7, RZ, RZ, RZ, P0, !PT ;  /* 0x000000ffff077210 */ /* 0x000fe400007fe4ff */
[----:B------:R-:W-:Y:S02]  /*1390*/  MOV R6, R5 ;  /* 0x0000000500067202 */ /* 0x000fe40000000f00 */
[----:B------:R-:W-:-:S05]  /*13a0*/  IADD3 RZ, P0, R3, R4, RZ ;  /* 0x0000000403ff7210 */ /* 0x000fca0007f1e0ff */
[----:B------:R-:W-:-:S08]  /*13b0*/  IMAD.WIDE.U32.X R2, R9, R21, R6, P0 ;  /* 0x0000001509027225 */ /* 0x000fd000000e0406 */
.L_x_17:
[----:B---3--:R-:W-:Y:S02]  /*13c0*/  SHF.R.U64 R4, R2, R15, R3 ;  /* 0x0000000f02047219 */ /* 0x008fe40000001203 */
[----:B------:R-:W-:Y:S02]  /*13d0*/  SHF.L.U32 R2, R25, R18, RZ ;  /* 0x0000001219027219 */ /* 0x000fe400000006ff */
[----:B------:R-:W-:Y:S02]  /*13e0*/  LOP3.LUT R3, R23, R8, RZ, 0xc0, !PT ;  /* 0x0000000817037212 */ /* 0x000fe400078ec0ff */
[----:B-1----:R-:W-:Y:S02]  /*13f0*/  IADD3 R5, R13, -0x1, RZ ;  /* 0xffffffff0d057810 */ /* 0x002fe40007ffe0ff */
[----:B------:R-:W-:Y:S01]  /*1400*/  IADD3 R6, -R4, RZ, RZ ;  /* 0x000000ff04067210 */ /* 0x000fe20007ffe1ff */
[----:B------:R-:W-:Y:S01]  /*1410*/  IMAD R3, R2, R4, R3 ;  /* 0x0000000402037224 */ /* 0x000fe200078e0203 */
[----:B------:R-:W-:-:S02]  /*1420*/  SEL R0, R0, R11, !P2 ;  /* 0x0000000b00007207 */ /* 0x000fc40005000000 */
[----:B------:R-:W-:Y:S01]  /*1430*/  LOP3.LUT R5, R10, R5, RZ, 0xc0, !PT ;  /* 0x000000050a057212 */ /* 0x000fe200078ec0ff */
[----:B----4-:R-:W-:Y:S01]  /*1440*/  IMAD R2, R6, R17, R12 ;  /* 0x0000001106027224 */ /* 0x010fe200078e020c */
[----:B------:R-:W-:Y:S01]  /*1450*/  R2UR UR51, R22 ;  /* 0x00000000163372ca */ /* 0x000fe200000e0000 */
[----:B------:R-:W-:Y:S01]  /*1460*/  IMAD R0, R3, R16, R0 ;  /* 0x0000001003007224 */ /* 0x000fe200078e0200 */
[----:B------:R-:W-:Y:S01]  /*1470*/  MOV R6, 0x1 ;  /* 0x0000000100067802 */ /* 0x000fe20000000f00 */
[----:B------:R-:W-:-:S05]  /*1480*/  IMAD R3, R2, R13, R5 ;  /* 0x0000000d02037224 */ /* 0x000fca00078e0205 */
[----:B------:R-:W-:Y:S02]  /*1490*/  SEL R2, R3, R0, !P2 ;  /* 0x0000000003027207 */ /* 0x000fe40005000000 */
[----:B------:R-:W-:Y:S02]  /*14a0*/  SEL R22, R0, R3, !P2 ;  /* 0x0000000300167207 */ /* 0x000fe40005000000 */
[----:B------:R-:W-:-:S15]  /*14b0*/  R2UR UR49, R2 ;  /* 0x00000000023172ca */ /* 0x000fde00000e0000 */
.L_x_15:
[----:B------:R-:W-:-:S08]  /*14c0*/  NOP ;  /* 0x0000000000007918 */ /* 0x000fd00000000000 */
[----:B------:R-:W3:Y:S02]  /*14d0*/  USETMAXREG.TRY_ALLOC.CTAPOOL UP0, 0xf0 ;  /* 0x000000f0000079c8 */ /* 0x000ee40008000600 */
[----:B---3--:R-:W-:-:S13]  /*14e0*/  PLOP3.LUT P0, PT, PT, PT, UP0, 0x80, 0x0 ;  /* 0x000000000000781c */ /* 0x008fda0003f0f008 */
[----:B------:R-:W-:Y:S05]  /*14f0*/  @!P0 BRA `(.L_x_15) ;  /* 0xfffffffc00f08947 */ /* 0x000fea000383ffff */
[----:B------:R-:W-:Y:S02]  /*1500*/  ULDC.64 UR4, c[0x0][0x590] ;  /* 0x0001640000047ab9 */ /* 0x000fe40000000a00 */
[----:B------:R-:W-:-:S04]  /*1510*/  ISETP.NE.U32.AND P0, PT, RZ, UR4, PT ;  /* 0x00000004ff007c0c */ /* 0x000fc8000bf05070 */
[----:B------:R-:W-:-:S13]  /*1520*/  ISETP.NE.AND.EX P0, PT, RZ, UR5, PT, P0 ;  /* 0x00000005ff007c0c */ /* 0x000fda000bf05300 */
[----:B------:R-:W-:Y:S05]  /*1530*/  @P0 BRA `(.L_x_18) ;  /* 0x0000000000340947 */ /* 0x000fea0003800000 */
[----:B------:R-:W-:Y:S02]  /*1540*/  ULDC.64 UR4, c[0x0][0x588] ;  /* 0x0001620000047ab9 */ /* 0x000fe40000000a00 */
[----:B------:R-:W-:-:S04]  /*1550*/  ISETP.NE.U32.AND P0, PT, RZ, UR4, PT ;  /* 0x00000004ff007c0c */ /* 0x000fc8000bf05070 */
[----:B------:R-:W-:-:S13]  /*1560*/  ISETP.NE.AND.EX P0, PT, RZ, UR5, PT, P0 ;  /* 0x00000005ff007c0c */ /* 0x000fda000bf05300 */
[----:B------:R-:W-:Y:S05]  /*1570*/  @!P0 BRA `(.L_x_19) ;  /* 0x0000000000148947 */ /* 0x000fea0003800000 */
[----:B------:R-:W3:Y:S02]  /*1580*/  LDC.64 R16, c[0x0][0x588] ;  /* 0x00016200ff107b82 */ /* 0x000ee40000000a00 */
[----:B---3--:R3:W5:Y:S01]  /*1590*/  LDG.E R16, desc[UR56][R16.64] ;  /* 0x0000003810107981 */ /* 0x008762000c1e1900 */
[----:B------:R-:W-:-:S05]  /*15a0*/  MOV R0, 0x1 ;  /* 0x0000000100007802 */ /* 0x000fca0000000f00 */
[----:B------:R3:W-:Y:S01]  /*15b0*/  STL.S16 [R1+0x208], R0 ;  /* 0x0002080001007387 */ /* 0x0007e20000100600 */
[----:B------:R-:W-:Y:S05]  /*15c0*/  BRA `(.L_x_18) ;  /* 0x0000000000107947 */ /* 0x000fea0003800000 */
.L_x_19:
[----:B------:R-:W-:Y:S01]  /*15d0*/  MOV R0, 0x1 ;  /* 0x0000000100007802 */ /* 0x000fe20000000f00 */
[----:B------:R-:W-:Y:S02]  /*15e0*/  ULDC UR4, c[0x0][0x580] ;  /* 0x0001600000047ab9 */ /* 0x000fe40000000800 */
[----:B------:R-:W-:Y:S02]  /*15f0*/  MOV R16, UR4 ;  /* 0x0000000400107c02 */ /* 0x000fe40008000f00 */
[----:B------:R4:W-:Y:S05]  /*1600*/  STL.S16 [R1+0x208], R0 ;  /* 0x0002080001007387 */ /* 0x0009ea0000100600 */
.L_x_18:
        /* <DEDUP_REMOVED lines=10> */
[----:B------:R-:W-:Y:S05]  /*16b0*/  BRA `(.L_x_20) ;  /* 0x0000000000087947 */ /* 0x000fea0003800000 */
.L_x_21:
[----:B------:R-:W-:Y:S02]  /*16c0*/  ULDC UR4, c[0x0][0x5a0] ;  /* 0x0001680000047ab9 */ /* 0x000fe40000000800 */
[----:B---3--:R-:W-:-:S07]  /*16d0*/  MOV R17, UR4 ;  /* 0x0000000400117c02 */ /* 0x008fce0008000f00 */
.L_x_20:
[----:B------:R-:W-:Y:S01]  /*16e0*/  LOP3.LUT P1, RZ, R6, 0xff, RZ, 0xc0, !PT ;  /* 0x000000ff06ff7812 */ /* 0x000fe2000782c0ff */
[----:B------:R-:W-:Y:S01]  /*16f0*/  UMOV UR36, URZ ;  /* 0x0000003f00247c82 */ /* 0x000fe20008000000 */
[----:B------:R-:W-:-:S11]  /*1700*/  PLOP3.LUT P0, PT, PT, PT, PT, 0x80, 0x0 ;  /* 0x000000000000781c */ /* 0x000fd60003f0f070 */
[----:B------:R-:W-:Y:S05]  /*1710*/  @!P1 BRA `(.L_x_22) ;  /* 0x00000278005c9947 */ /* 0x000fea0003800000 */
[----:B---34-:R-:W3:Y:S01]  /*1720*/  S2R R0, SR_TID.X ;  /* 0x0000000000007919 */ /* 0x018ee20000002100 */
[----:B------:R-:W-:Y:S01]  /*1730*/  ULDC UR4, c[0x0][0x28c] ;  /* 0x0000a30000047ab9 */ /* 0x000fe20000000800 */
[----:B------:R-:W-:Y:S01]  /*1740*/  MOV R18, 0x10 ;  /* 0x0000001000127802 */ /* 0x000fe20000000f00 */
[----:B------:R-:W-:Y:S02]  /*1750*/  UIADD3 UR4, UR4, 0x3f, URZ ;  /* 0x0000003f04047890 */ /* 0x000fe4000fffe03f */
[----:B------:R-:W-:Y:S02]  /*1760*/  ULOP3.LUT UR52, UR37, 0x1, URZ, 0xfc, !UPT ;  /* 0x0000000125347892 */ /* 0x000fe4000f8efc3f */
[----:B------:R-:W-:Y:S02]  /*1770*/  USHF.R.S32.HI UR5, URZ, 0x1f, UR4 ;  /* 0x0000001f3f057899 */ /* 0x000fe40008011404 */
[----:B------:R-:W-:Y:S02]  /*1780*/  ULOP3.LUT UR43, UR59, 0x1, URZ, 0xfc, !UPT ;  /* 0x000000013b2b7892 */ /* 0x000fe4000f8efc3f */
[----:B------:R-:W-:Y:S01]  /*1790*/  ULEA.HI UR5, UR5, UR4, URZ, 0x6 ;  /* 0x0000000405057291 */ /* 0x000fe2000f8f303f */
[----:B------:R-:W-:Y:S01]  /*17a0*/  ULDC.64 UR38, c[0x0][0x198] ;  /* 0x0000660000267ab9 */ /* 0x000fe20000000a00 */
[----:B------:R-:W-:-:S02]  /*17b0*/  UMOV UR40, URZ ;  /* 0x0000003f00287c82 */ /* 0x000fc40008000000 */
[----:B------:R-:W-:Y:S01]  /*17c0*/  USHF.R.S32.HI UR44, URZ, 0x6, UR5 ;  /* 0x000000063f2c7899 */ /* 0x000fe20008011405 */
[----:B------:R-:W-:Y:S01]  /*17d0*/  UMOV UR41, URZ ;  /* 0x0000003f00297c82 */ /* 0x000fe20008000000 */
[----:B------:R-:W-:Y:S01]  /*17e0*/  UMOV UR42, URZ ;  /* 0x0000003f002a7c82 */ /* 0x000fe20008000000 */
[----:B------:R-:W-:Y:S01]  /*17f0*/  UMOV UR36, URZ ;  /* 0x0000003f00247c82 */ /* 0x000fe20008000000 */
[C---:B---3--:R-:W-:Y:S02]  /*1800*/  LOP3.LUT P0, RZ, R0.reuse, 0x4, RZ, 0xc0, !PT ;  /* 0x0000000400ff7812 */ /* 0x048fe4000780c0ff */
[----:B------:R-:W-:Y:S02]  /*1810*/  LOP3.LUT R173, R0, 0xff, RZ, 0xc0, !PT ;  /* 0x000000ff00ad7812 */ /* 0x000fe400078ec0ff */
[----:B------:R-:W-:Y:S02]  /*1820*/  SEL R18, R18, 0xfffffff0, !P0 ;  /* 0xfffffff012127807 */ /* 0x000fe40004000000 */
[----:B------:R-:W-:-:S07]  /*1830*/  IADD3 R173, R173, 0x1f, RZ ;  /* 0x0000001fadad7810 */ /* 0x000fce0007ffe0ff */
.L_x_968:
[----:B------:R-:W3:Y:S01]  /*1840*/  S2R R0, SR_TID.X ;  /* 0x0000000000007919 */ /* 0x000ee20000002100 */
[----:B------:R-:W4:Y:S01]  /*1850*/  S2UR UR47, SR_CgaCtaId ;  /* 0x00000000002f79c3 */ /* 0x000f220000008800 */
[----:B------:R-:W-:Y:S02]  /*1860*/  UMOV UR46, 0x400 ;  /* 0x00000400002e7882 */ /* 0x000fe40000000000 */
[----:B----4-:R-:W-:Y:S01]  /*1870*/  ULEA UR46, UR47, UR46, 0x18 ;  /* 0x0000002e2f2e7291 */ /* 0x010fe2000f8ec03f */
[----:B---3--:R-:W-:-:S04]  /*1880*/  LOP3.LUT R0, R0, 0x80, RZ, 0xc0, !PT ;  /* 0x0000008000007812 */ /* 0x008fc800078ec0ff */
[----:B------:R-:W-:-:S06]  /*1890*/  SHF.R.U32.HI R0, RZ, 0x7, R0 ;  /* 0x00000007ff007819 */ /* 0x000fcc0000011600 */
[----:B------:R-:W3:Y:S02]  /*18a0*/  SHFL.IDX PT, R0, R0, RZ, 0x1f ;  /* 0x00001fff00007589 */ /* 0x000ee400000e0000 */
[----:B---3--:R-:W-:-:S13]  /*18b0*/  R2UR UR4, R0 ;  /* 0x00000000000472ca */ /* 0x008fda00000e0000 */
[----:B------:R-:W-:-:S04]  /*18c0*/  ULEA.HI UR5, UR4, UR4, URZ, 0x1 ;  /* 0x0000000404057291 */ /* 0x000fc8000f8f083f */
[----:B------:R-:W-:-:S04]  /*18d0*/  ULOP3.LUT UR5, UR5, 0x7fffe, URZ, 0xc0, !UPT ;  /* 0x0007fffe05057892 */ /* 0x000fc8000f8ec03f */
[----:B------:R-:W-:-:S03]  /*18e0*/  UIADD3 UR5, UR4, -UR5, URZ ;  /* 0x8000000504057290 */ /* 0x000fc6000fffe03f */
[----:B------:R-:W-:Y:S01]  /*18f0*/  ULDC UR4, c[0x0][0x28c] ;  /* 0x0000a30000047ab9 */ /* 0x000fe20000000800 */
[----:B------:R-:W-:Y:S01]  /*1900*/  ULEA UR5, UR5, UR46, 0xd ;  /* 0x0000002e05057291 */ /* 0x000fe2000f8e683f */
[----:B------:R-:W-:-:S03]  /*1910*/  ISETP.LT.AND P0, PT, RZ, UR4, PT ;  /* 0x00000004ff007c0c */ /* 0x000fc6000bf01270 */
[----:B------:R-:W-:-:S04]  /*1920*/  UIADD3 UR5, UR5, 0x8400, URZ ;  /* 0x0000840005057890 */ /* 0x000fc8000fffe03f */
[----:B------:R-:W-:-:S04]  /*1930*/  USHF.R.U32.HI UR5, URZ, 0x4, UR5 ;  /* 0x000000043f057899 */ /* 0x000fc80008011605 */
[----:B------:R-:W-:Y:S02]  /*1940*/  ULOP3.LUT UR48, UR5, 0x3fff, URZ, 0xc0, !UPT ;  /* 0x00003fff05307892 */ /* 0x000fe4000f8ec03f */
[----:B-1----:R-:W-:Y:S10]  /*1950*/  @P0 BRA `(.L_x_23) ;  /* 0x0000000000400947 */ /* 0x002ff40003800000 */
[----:B------:R-:W-:Y:S01]  /*1960*/  MOV R0, 0x0 ;  /* 0x0000000000007802 */ /* 0x000fe20000000f00 */
[----:B------:R-:W-:Y:S01]  /*1970*/  ULDC.64 UR4, c[0x4][0x70] ;  /* 0x01001c0000047ab9 */ /* 0x000fe20000000a00 */
[----:B------:R-:W-:Y:S01]  /*1980*/  ULDC.64 UR6, c[0x4][0x8] ;  /* 0x0100020000067ab9 */ /* 0x000fe20000000a00 */
[----:B------:R-:W-:Y:S01]  /*1990*/  MOV R4, UR4 ;  /* 0x0000000400047c02 */ /* 0x000fe20008000f00 */
[----:B------:R3:W4:Y:S01]  /*19a0*/  LDC.64 R2, c[0x4][R0] ;  /* 0x0100000000027b82 */ /* 0x0007220000000a00 */
[----:B------:R-:W-:Y:S01]  /*19b0*/  MOV R5, UR5 ;  /* 0x0000000500057c02 */ /* 0x000fe20008000f00 */
[----:B------:R-:W-:Y:S01]  /*19c0*/  ULDC.64 UR4, c[0x4][0x78] ;  /* 0x01001e0000047ab9 */ /* 0x000fe20000000a00 */
[----:B------:R-:W-:Y:S01]  /*19d0*/  MOV R10, UR6 ;  /* 0x00000006000a7c02 */ /* 0x000fe20008000f00 */
[----:B------:R-:W-:Y:S01]  /*19e0*/  IMAD.MOV.U32 R8, RZ, RZ, 0x1e1 ;  /* 0x000001e1ff087424 */ /* 0x000fe200078e00ff */
[----:B------:R-:W-:Y:S02]  /*19f0*/  MOV R6, UR4 ;  /* 0x0000000400067c02 */ /* 0x000fe40008000f00 */
[----:B------:R-:W-:-:S02]  /*1a00*/  MOV R7, UR5 ;  /* 0x0000000500077c02 */ /* 0x000fc40008000f00 */
[----:B------:R-:W-:Y:S02]  /*1a10*/  MOV R11, UR7 ;  /* 0x00000007000b7c02 */ /* 0x000fe40008000f00 */
[----:B------:R-:W-:Y:S02]  /*1a20*/  MOV R12, 0x1 ;  /* 0x00000001000c7802 */ /* 0x000fe40000000f00 */
[----:B---3--:R-:W-:-:S07]  /*1a30*/  MOV R13, RZ ;  /* 0x000000ff000d7202 */ /* 0x008fce0000000f00 */
[----:B------:R-:W-:-:S07]  /*1a40*/  LEPC R20, `(.L_x_23) ;  /* 0x000000001014794e */ /* 0x000fce0000000000 */
[----:B-12-45:R-:W-:Y:S05]  /*1a50*/  CALL.ABS.NOINC R2 ;  /* 0x0000000002007343 */ /* 0x036fea0003c00000 */
.L_x_23:
[----:B------:R-:W-:-:S04]  /*1a60*/  MOV R0, UR52 ;  /* 0x0000003400007c02 */ /* 0x000fc80008000f00 */
[----:B------:R-:W-:-:S13]  /*1a70*/  ISETP.NE.AND P0, PT, R0, 0x3, PT ;  /* 0x000000030000780c */ /* 0x000fda0003f05270 */
[----:B------:R-:W-:Y:S05]  /*1a80*/  @!P0 BRA `(.L_x_24) ;  /* 0x0000000000048947 */ /* 0x000fea0003800000 */
[----:B--2---:R-:W-:Y:S01]  /*1a90*/  BPT.TRAP 0x1 ;  /* 0x000000040000795c */ /* 0x004fe20000300000 */
.L_x_24:
[----:B------:R-:W-:Y:S02]  /*1aa0*/  MOV R3, UR42 ;  /* 0x0000002a00037c02 */ /* 0x000fe40008000f00 */
[----:B------:R-:W-:Y:S02]  /*1ab0*/  MOV R0, UR41 ;  /* 0x0000002900007c02 */ /* 0x000fe40008000f00 */
[----:B------:R-:W-:Y:S02]  /*1ac0*/  LEA R3, R3, UR46, 0x3 ;  /* 0x0000002e03037c11 */ /* 0x000fe4000f8e18ff */
[----:B------:R-:W-:-:S04]  /*1ad0*/  SHF.L.U32 R0, R0, 0x1f, RZ ;  /* 0x0000001f00007819 */ /* 0x000fc800000006ff */
[----:B------:R3:W4:Y:S01]  /*1ae0*/  SYNCS.PHASECHK.TRANS64.TRYWAIT P1, [R3+URZ], R0 ;  /* 0x00000000030075a7 */ /* 0x000722000802017f */
[----:B------:R-:W-:Y:S05]  /*1af0*/  @!P0 BRA `(.L_x_25) ;  /* 0x0000000000048947 */ /* 0x000fea0003800000 */
[----:B--2---:R-:W-:Y:S01]  /*1b00*/  BPT.TRAP 0x1 ;  /* 0x000000040000795c */ /* 0x004fe20000300000 */
.L_x_25:
[----:B----4-:R-:W-:Y:S05]  /*1b10*/  @P1 BRA `(.L_x_26) ;  /* 0x0000000000081947 */ /* 0x010fea0003800000 */
[----:B------:R-:W4:Y:S02]  /*1b20*/  SYNCS.PHASECHK.TRANS64.TRYWAIT P1, [R3+URZ], R0 ;  /* 0x00000000030075a7 */ /* 0x000f24000802017f */
[----:B----4-:R-:W-:Y:S05]  /*1b30*/  @!P1 BRA `(.L_x_27) ;  /* 0x000002b0009c9947 */ /* 0x010fea0003800000 */
.L_x_26:
[----:B------:R-:W-:-:S04]  /*1b40*/  UISETP.LT.AND UP0, UPT, UR44, 0x1, UPT ;  /* 0x000000012c00788c */ /* 0x000fc8000bf01270 */
[----:B------:R-:W-:-:S06]  /*1b50*/  USEL UR4, UR44, 0x1, UP0 ;  /* 0x000000012c047887 */ /* 0x000fcc0008000000 */
[----:B------:R-:W-:Y:S01]  /*1b60*/  MOV R2, UR4 ;  /* 0x0000000400027c02 */ /* 0x000fe20008000f00 */
[----:B------:R-:W-:Y:S05]  /*1b70*/  WARPSYNC.ALL ;  /* 0x0000000000007948 */ /* 0x000fea0003800000 */
[----:B------:R-:W-:-:S04]  /*1b80*/  IADD3 R2, -R2, UR44, RZ ;  /* 0x0000002c02027c10 */ /* 0x000fc8000fffe1ff */
[----:B------:R-:W-:Y:S01]  /*1b90*/  ISETP.GE.AND P1, PT, R2, 0x1, PT ;  /* 0x000000010200780c */ /* 0x000fe20003f26270 */
[----:B------:R-:W-:Y:S01]  /*1ba0*/  UIADD3 UR4, UR46, 0x20400, URZ ;  /* 0x000204002e047890 */ /* 0x000fe2000fffe03f */
[----:B-1----:R-:W-:Y:S01]  /*1bb0*/  WARPGROUP.ARRIVE ;  /* 0x00000000000079c5 */ /* 0x002fe20000000000 */
[----:B------:R-:W-:Y:S01]  /*1bc0*/  UMOV UR9, 0x40000040 ;  /* 0x4000004000097882 */ /* 0x000fe20000000000 */
[----:B------:R-:W-:Y:S01]  /*1bd0*/  UMOV UR11, 0x40000040 ;  /* 0x40000040000b7882 */ /* 0x000fe20000000000 */
[----:B------:R-:W-:Y:S01]  /*1be0*/  USHF.R.U32.HI UR4, URZ, 0x4, UR4 ;  /* 0x000000043f047899 */ /* 0x000fe20008011604 */
[----:B------:R1:W-:Y:S03]  /*1bf0*/  STL [R1+0x2dc], R22 ;  /* 0x0002dc1601007387 */ /* 0x0003e60000100800 */
[----:B------:R-:W-:Y:S01]  /*1c00*/  ULOP3.LUT UR5, UR4, 0x3fff, URZ, 0xc0, !UPT ;  /* 0x00003fff04057892 */ /* 0x000fe2000f8ec03f */
[----:B------:R2:W-:Y:S01]  /*1c10*/  STL [R1+0x2d8], R19 ;  /* 0x0002d81301007387 */ /* 0x0005e20000100800 */
[----:B------:R-:W-:-:S02]  /*1c20*/  ULOP3.LUT UR4, UR48, 0x10000, URZ, 0xfc, !UPT ;  /* 0x0001000030047892 */ /* 0x000fc4000f8efc3f */
[----:B------:R-:W-:Y:S01]  /*1c30*/  ULOP3.LUT UR5, UR5, 0x10000, URZ, 0xfc, !UPT ;  /* 0x0001000005057892 */ /* 0x000fe2000f8efc3f */
[----:B------:R3:W-:Y:S01]  /*1c40*/  STL [R1+0x2d4], R18 ;  /* 0x0002d41201007387 */ /* 0x0007e20000100800 */
[----:B------:R-:W-:Y:S02]  /*1c50*/  ULEA UR6, UR42, UR4, 0xb ;  /* 0x000000042a067291 */ /* 0x000fe4000f8e583f */
[----:B------:R-:W-:Y:S01]  /*1c60*/  ULEA UR7, UR42, UR5, 0xb ;  /* 0x000000052a077291 */ /* 0x000fe2000f8e583f */
[----:B-----5:R4:W-:Y:S04]  /*1c70*/  STL [R1+0x2d0], R17 ;  /* 0x0002d01101007387 */ /* 0x0209e80000100800 */
[----:B------:R-:W-:Y:S01]  /*1c80*/  UMOV UR8, UR6 ;  /* 0x0000000600087c82 */ /* 0x000fe20008000000 */
[----:B------:R4:W-:Y:S01]  /*1c90*/  STL [R1+0x2cc], R16 ;  /* 0x0002cc1001007387 */ /* 0x0009e20000100800 */
[----:B------:R-:W-:-:S02]  /*1ca0*/  UMOV UR10, UR7 ;  /* 0x00000007000a7c82 */ /* 0x000fc40008000000 */
[----:B------:R-:W-:Y:S01]  /*1cb0*/  HGMMA.64x256x16.F32 R24, gdesc[UR8], RZ, !UPT, gsb0 ;  /* 0x03e00000081879f0 */ /* 0x000fe2000c0008ff */
[----:B------:R4:W-:Y:S01]  /*1cc0*/  STL [R1+0x2c8], R2 ;  /* 0x0002c80201007387 */ /* 0x0009e20000100800 */
[----:B------:R-:W-:Y:S01]  /*1cd0*/  UIADD3 UR8, UR6, 0x400, URZ ;  /* 0x0000040006087890 */ /* 0x000fe2000fffe03f */
[----:B------:R-:W-:Y:S01]  /*1ce0*/  UMOV UR9, 0x40000040 ;  /* 0x4000004000097882 */ /* 0x000fe20000000000 */
[----:B------:R-:W-:Y:S02]  /*1cf0*/  WARPGROUP.DEPBAR.LE gsb0, 0x0 ;  /* 0x00008000000079c5 */ /* 0x000fe40000010000 */
[----:B------:R-:W-:Y:S01]  /*1d00*/  STL.64 [R1], R24 ;  /* 0x0000001801007387 */ /* 0x000fe20000100a00 */
[----:B------:R-:W-:Y:S01]  /*1d10*/  MOV R235, R47 ;  /* 0x0000002f00eb7202 */ /* 0x000fe20000000f00 */
[----:B------:R-:W-:Y:S01]  /*1d20*/  IMAD.MOV.U32 R224, RZ, RZ, R58 ;  /* 0x000000ffffe07224 */ /* 0x000fe200078e003a */
[----:B------:R-:W-:Y:S01]  /*1d30*/  MOV R234, R48 ;  /* 0x0000003000ea7202 */ /* 0x000fe20000000f00 */
[----:B------:R-:W-:Y:S01]  /*1d40*/  STL.64 [R1+0x8], R26 ;  /* 0x0000081a01007387 */ /* 0x000fe20000100a00 */
        /* <DEDUP_REMOVED lines=13> */
[----:B-1----:R-:W-:Y:S01]  /*1e20*/  IMAD.MOV.U32 R22, RZ, RZ, R130 ;  /* 0x000000ffff167224 */ /* 0x002fe200078e0082 */
[----:B------:R-:W-:Y:S01]  /*1e30*/  MOV R226, R56 ;  /* 0x0000003800e27202 */ /* 0x000fe20000000f00 */
[----:B------:R-:W-:Y:S01]  /*1e40*/  STL.64 [R1+0x28], R34 ;  /* 0x0000282201007387 */ /* 0x000fe20000100a00 */
[----:B------:R-:W-:Y:S01]  /*1e50*/  MOV R225, R57 ;  /* 0x0000003900e17202 */ /* 0x000fe20000000f00 */
[----:B------:R-:W-:Y:S01]  /*1e60*/  IMAD.MOV.U32 R4, RZ, RZ, R148 ;  /* 0x000000ffff047224 */ /* 0x000fe200078e0094 */
[----:B------:R-:W-:Y:S01]  /*1e70*/  MOV R223, R59 ;  /* 0x0000003b00df7202 */ /* 0x000fe20000000f00 */
[----:B------:R-:W-:Y:S01]  /*1e80*/  STL.64 [R1+0x30], R36 ;  /* 0x0000302401007387 */ /* 0x000fe20000100a00 */
[----:B------:R-:W-:-:S02]  /*1e90*/  MOV R222, R60 ;  /* 0x0000003c00de7202 */ /* 0x000fc40000000f00 */
[----:B------:R-:W-:Y:S01]  /*1ea0*/  MOV R221, R61 ;  /* 0x0000003d00dd7202 */ /* 0x000fe20000000f00 */
[----:B------:R-:W-:Y:S01]  /*1eb0*/  STL.64 [R1+0x38], R38 ;  /* 0x0000382601007387 */ /* 0x000fe20000100a00 */
[----:B------:R-:W-:Y:S02]  /*1ec0*/  MOV R220, R62 ;  /* 0x0000003e00dc7202 */ /* 0x000fe40000000f00 */
[----:B------:R-:W-:Y:S01]  /*1ed0*/  MOV R219, R63 ;  /* 0x0000003f00db7202 */ /* 0x000fe20000000f00 */
[----:B------:R-:W-:Y:S01]  /*1ee0*/  STL.64 [R1+0x40], R40 ;  /* 0x0000402801007387 */ /* 0x000fe20000100a00 */
[----:B------:R-:W-:Y:S02]  /*1ef0*/  MOV R218, R64 ;  /* 0x0000004000da7202 */ /* 0x000fe40000000f00 */
[----:B------:R-:W-:Y:S01]  /*1f00*/  MOV R217, R65 ;  /* 0x0000004100d97202 */ /* 0x000fe20000000f00 */
[----:B------:R-:W-:Y:S01]  /*1f10*/  STL.64 [R1+0x48], R42 ;  /* 0x0000482a01007387 */ /* 0x000fe20000100a00 */
[----:B------:R-:W-:-:S02]  /*1f20*/  MOV R216, R66 ;  /* 0x0000004200d87202 */ /* 0x000fc40000000f00 */
[----:B------:R-:W-:Y:S01]  /*1f30*/  MOV R215, R67 ;  /* 0x0000004300d77202 */ /* 0x000fe20000000f00 */
[----:B------:R-:W-:Y:S01]  /*1f40*/  STL.64 [R1+0x50], R44 ;  /* 0x0000502c01007387 */ /* 0x000fe20000100a00 */
[----:B------:R-:W-:Y:S02]  /*1f50*/  MOV R152, R68 ;  /* 0x0000004400987202 */ /* 0x000fe40000000f00 */
[----:B------:R-:W-:Y:S01]  /*1f60*/  MOV R153, R69 ;  /* 0x0000004500997202 */ /* 0x000fe20000000f00 */
[----:B------:R1:W-:Y:S01]  /*1f70*/  STL [R1+0x58], R46 ;  /* 0x0000582e01007387 */ /* 0x0003e20000100800 */
[----:B------:R-:W-:Y:S02]  /*1f80*/  MOV R154, R70 ;  /* 0x00000046009a7202 */ /* 0x000fe40000000f00 */
[----:B------:R-:W-:Y:S01]  /*1f90*/  MOV R155, R71 ;  /* 0x00000047009b7202 */ /* 0x000fe20000000f00 */
[----:B------:R-:W-:Y:S01]  /*1fa0*/  STL [R1+0x594], R173 ;  /* 0x000594ad01007387 */ /* 0x000fe20000100800 */
[----:B------:R-:W-:-:S02]  /*1fb0*/  MOV R214, R72 ;  /* 0x0000004800d67202 */ /* 0x000fc40000000f00 */
[----:B------:R-:W-:Y:S01]  /*1fc0*/  MOV R157, R73 ;  /* 0x00000049009d7202 */ /* 0x000fe20000000f00 */
[----:B------:R-:W-:Y:S01]  /*1fd0*/  STL [R1+0x590], R156 ;  /* 0x0005909c01007387 */ /* 0x000fe20000100800 */
[----:B------:R-:W-:Y:S02]  /*1fe0*/  MOV R158, R74 ;  /* 0x0000004a009e7202 */ /* 0x000fe40000000f00 */
[----:B------:R-:W-:Y:S02]  /*1ff0*/  MOV R159, R75 ;  /* 0x0000004b009f7202 */ /* 0x000fe40000000f00 */
[----:B------:R-:W-:Y:S02]  /*2000*/  MOV R161, R77 ;  /* 0x0000004d00a17202 */ /* 0x000fe40000000f00 */
[----:B------:R-:W-:Y:S02]  /*2010*/  MOV R162, R78 ;  /* 0x0000004e00a27202 */ /* 0x000fe40000000f00 */
[----:B------:R-:W-:-:S02]  /*2020*/  MOV R163, R79 ;  /* 0x0000004f00a37202 */ /* 0x000fc40000000f00 */
[----:B------:R-:W-:Y:S02]  /*2030*/  MOV R164, R80 ;  /* 0x0000005000a47202 */ /* 0x000fe40000000f00 */
        /* <DEDUP_REMOVED lines=49> */
[----:B--2---:R-:W-:Y:S02]  /*2350*/  MOV R19, R133 ;  /* 0x0000008500137202 */ /* 0x004fe40000000f00 */
[----:B---3--:R-:W-:Y:S02]  /*2360*/  MOV R18, R134 ;  /* 0x0000008600127202 */ /* 0x008fe40000000f00 */
[----:B----4-:R-:W-:Y:S02]  /*2370*/  MOV R17, R135 ;  /* 0x0000008700117202 */ /* 0x010fe40000000f00 */
        /* <DEDUP_REMOVED lines=15> */
[----:B-1----:R-:W-:-:S06]  /*2470*/  WARPGROUP.ARRIVE ;  /* 0x00000000000079c5 */ /* 0x002fcc0000000000 */
[----:B------:R-:W-:Y:S03]  /*2480*/  HGMMA.64x256x16.F32 R24, gdesc[UR8], RZ, !UPT, gsb0 ;  /* 0x03e00000081879f0 */ /* 0x000fe6000c0008ff */
[----:B------:R-:W-:Y:S02]  /*2490*/  WARPGROUP.DEPBAR.LE gsb0, 0x0 ;  /* 0x00008000000079c5 */ /* 0x000fe40000010000 */
[----:B------:R-:W-:Y:S04]  /*24a0*/  STL.64 [R1+0x588], R150 ;  /* 0x0005889601007387 */ /* 0x000fe80000100a00 */
        /* <DEDUP_REMOVED lines=20> */
[----:B------:R1:W-:Y:S04]  /*25f0*/  STL.64 [R1+0x4e0], R108 ;  /* 0x0004e06c01007387 */ /* 0x0003e80000100a00 */
[----:B-1----:R-:W2:Y:S04]  /*2600*/  LDL.LU R108, [R1] ;  /* 0x00000000016c7983 */ /* 0x002ea80000300800 */
[----:B------:R-:W2:Y:S04]  /*2610*/  LDL.LU R109, [R1+0x4] ;  /* 0x00000400016d7983 */ /* 0x000ea80000300800 */
        /* <DEDUP_REMOVED lines=20> */
[----:B------:R-:W2:Y:S01]  /*2760*/  LDL.LU R130, [R1+0x58] ;  /* 0x0000580001827983 */ /* 0x000ea20000300800 */
[----:B------:R-:W-:Y:S01]  /*2770*/  MOV R131, R235 ;  /* 0x000000eb00837202 */ /* 0x000fe20000000f00 */
[----:B------:R-:W-:Y:S01]  /*2780*/  IMAD.MOV.U32 R145, RZ, RZ, R221 ;  /* 0x000000ffff917224 */ /* 0x000fe200078e00dd */
[----:B------:R-:W-:Y:S01]  /*2790*/  MOV R132, R234 ;  /* 0x000000ea00847202 */ /* 0x000fe20000000f00 */
[----:B------:R-:W-:Y:S01]  /*27a0*/  UIADD3 UR8, UR6, 0x2, URZ ;  /* 0x0000000206087890 */ /* 0x000fe2000fffe03f */
[----:B------:R-:W-:Y:S01]  /*27b0*/  MOV R133, R233 ;  /* 0x000000e900857202 */ /* 0x000fe20000000f00 */
[----:B------:R-:W-:Y:S01]  /*27c0*/  UIADD3 UR10, UR7, 0x2, URZ ;  /* 0x00000002070a7890 */ /* 0x000fe2000fffe03f */
[----:B------:R-:W-:Y:S01]  /*27d0*/  MOV R134, R232 ;  /* 0x000000e800867202 */ /* 0x000fe20000000f00 */
[----:B------:R-:W-:Y:S01]  /*27e0*/  UMOV UR9, 0x40000040 ;  /* 0x4000004000097882 */ /* 0x000fe20000000000 */
[----:B------:R-:W-:Y:S01]  /*27f0*/  MOV R135, R231 ;  /* 0x000000e700877202 */ /* 0x000fe20000000f00 */
[----:B------:R-:W-:Y:S01]  /*2800*/  UMOV UR11, 0x40000040 ;  /* 0x40000040000b7882 */ /* 0x000fe20000000000 */
        /* <DEDUP_REMOVED lines=8> */
[----:B------:R-:W-:Y:S01]  /*2890*/  MOV R144, R222 ;  /* 0x000000de00907202 */ /* 0x000fe20000000f00 */
[----:B------:R-:W-:Y:S01]  /*28a0*/  IMAD.MOV.U32 R222, RZ, RZ, R14 ;  /* 0x000000ffffde7224 */ /* 0x000fe200078e000e */
        /* <DEDUP_REMOVED lines=29> */
[----:B------:R-:W-:-:S06]  /*2a80*/  MOV R235, R0 ;  /* 0x0000000000eb7202 */ /* 0x000fcc0000000f00 */
[----:B--2---:R-:W-:-:S06]  /*2a90*/  WARPGROUP.ARRIVE ;  /* 0x00000000000079c5 */ /* 0x004fcc0000000000 */
[----:B------:R-:W-:Y:S03]  /*2aa0*/  HGMMA.64x256x16.F32 R108, gdesc[UR8], R108, gsb0 ;  /* 0x03e00000086c79f0 */ /* 0x000fe6000800086c */
[----:B------:R-:W-:Y:S02]  /*2ab0*/  WARPGROUP.DEPBAR.LE gsb0, 0x0 ;  /* 0x00008000000079c5 */ /* 0x000fe40000010000 */
[----:B------:R-:W-:Y:S04]  /*2ac0*/  STL.64 [R1], R108 ;  /* 0x0000006c01007387 */ /* 0x000fe80000100a00 */
        /* <DEDUP_REMOVED lines=63> */
[----:B-1----:R-:W2:Y:S04]  /*2ec0*/  LDL.LU R173, [R1+0x594] ;  /* 0x0005940001ad7983 */ /* 0x002ea80000300800 */
[----:B------:R-:W3:Y:S04]  /*2ed0*/  LDL.LU R156, [R1+0x590] ;  /* 0x00059000019c7983 */ /* 0x000ee80000300800 */
[----:B------:R-:W4:Y:S04]  /*2ee0*/  LDL.LU.64 R150, [R1+0x588] ;  /* 0x0005880001967983 */ /* 0x000f280000300a00 */
        /* <DEDUP_REMOVED lines=20> */
[----:B------:R-:W4:Y:S01]  /*3030*/  LDL.LU.64 R108, [R1+0x4e0] ;  /* 0x0004e000016c7983 */ /* 0x000f220000300a00 */
[----:B------:R-:W-:Y:S01]  /*3040*/  UIADD3 UR8, UR6, 0x402, URZ ;  /* 0x0000040206087890 */ /* 0x000fe2000fffe03f */
[----:B------:R-:W-:Y:S01]  /*3050*/  UMOV UR9, 0x40000040 ;  /* 0x4000004000097882 */ /* 0x000fe20000000000 */
[----:B----4-:R-:W-:-:S07]  /*3060*/  WARPGROUP.ARRIVE ;  /* 0x00000000000079c5 */ /* 0x010fce0000000000 */
[----:B------:R-:W-:Y:S03]  /*3070*/  HGMMA.64x256x16.F32 R24, gdesc[UR8], R24, gsb0 ;  /* 0x03e00000081879f0 */ /* 0x000fe60008000818 */
        /* <DEDUP_REMOVED lines=65> */
[----:B-1----:R-:W4:Y:S04]  /*3490*/  LDL.LU.64 R24, [R1] ;  /* 0x0000000001187983 */ /* 0x002f280000300a00 */
        /* <DEDUP_REMOVED lines=63> */
[----:B------:R-:W-:-:S02]  /*3890*/  UIADD3 UR8, UR6, 0x4, URZ ;  /* 0x0000000406087890 */ /* 0x000fc4000fffe03f */
[----:B------:R-:W-:Y:S01]  /*38a0*/  UIADD3 UR10, UR7, 0x4, URZ ;  /* 0x00000004070a7890 */ /* 0x000fe2000fffe03f */
[----:B------:R-:W-:Y:S01]  /*38b0*/  UMOV UR9, 0x40000040 ;  /* 0x4000004000097882 */ /* 0x000fe20000000000 */
[----:B------:R-:W-:Y:S01]  /*38c0*/  UMOV UR11, 0x40000040 ;  /* 0x40000040000b7882 */ /* 0x000fe20000000000 */
[----:B----4-:R-:W-:-:S06]  /*38d0*/  WARPGROUP.ARRIVE ;  /* 0x00000000000079c5 */ /* 0x010fcc0000000000 */
[----:B------:R-:W-:Y:S03]  /*38e0*/  HGMMA.64x256x16.F32 R24, gdesc[UR8], R24, gsb0 ;  /* 0x03e00000081879f0 */ /* 0x000fe60008000818 */
        /* <DEDUP_REMOVED lines=43> */
[----:B------:R-:W4:Y:S01]  /*3ba0*/  LDL.LU.64 R150, [R1+0x4d8] ;  /* 0x0004d80001967983 */ /* 0x000f220000300a00 */
[----:B------:R-:W-:-:S02]  /*3bb0*/  MOV R211, R127 ;  /* 0x0000007f00d37202 */ /* 0x000fc40000000f00 */
[----:B------:R-:W-:Y:S01]  /*3bc0*/  MOV R208, R124 ;  /* 0x0000007c00d07202 */ /* 0x000fe20000000f00 */
[----:B------:R-:W4:Y:S01]  /*3bd0*/  LDL.LU.64 R148, [R1+0x4d0] ;  /* 0x0004d00001947983 */ /* 0x000f220000300a00 */
[----:B------:R-:W-:Y:S02]  /*3be0*/  MOV R209, R125 ;  /* 0x0000007d00d17202 */ /* 0x000fe40000000f00 */
[----:B------:R-:W-:Y:S01]  /*3bf0*/  MOV R206, R122 ;  /* 0x0000007a00ce7202 */ /* 0x000fe20000000f00 */
[----:B------:R-:W4:Y:S01]  /*3c00*/  LDL.LU.64 R146, [R1+0x4c8] ;  /* 0x0004c80001927983 */ /* 0x000f220000300a00 */
        /* <DEDUP_REMOVED lines=105> */
[----:B------:R-:W-:-:S03]  /*42a0*/  MOV R22, R47 ;  /* 0x0000002f00167202 */ /* 0x000fc60000000f00 */
        /* <DEDUP_REMOVED lines=14> */
[----:B-1----:R-:W4:Y:S04]  /*4390*/  LDL.LU.64 R46, [R1+0x338] ;  /* 0x00033800012e7983 */ /* 0x002f280000300a00 */
        /* <DEDUP_REMOVED lines=12> */
[----:B------:R-:W-:-:S02]  /*4460*/  UMOV UR9, 0x40000040 ;  /* 0x4000004000097882 */ /* 0x000fc40000000000 */
[----:B--2---:R-:W-:Y:S04]  /*4470*/  STL [R1+0x2c4], R173 ;  /* 0x0002c4ad01007387 */ /* 0x004fe80000100800 */
[----:B---3--:R-:W-:Y:S01]  /*4480*/  STL [R1+0x2c0], R156 ;  /* 0x0002c09c01007387 */ /* 0x008fe20000100800 */
[----:B----4-:R-:W-:-:S06]  /*4490*/  WARPGROUP.ARRIVE ;  /* 0x00000000000079c5 */ /* 0x010fcc0000000000 */
        /* <DEDUP_REMOVED lines=61> */
[----:B------:R-:W-:Y:S01]  /*4870*/  MOV R151, R221 ;  /* 0x000000dd00977202 */ /* 0x000fe20000000f00 */
[----:B------:R-:W-:Y:S01]  /*4880*/  IMAD.MOV.U32 R221, RZ, RZ, R20 ;  /* 0x000000ffffdd7224 */ /* 0x000fe200078e0014 */
[----:B------:R-:W-:-:S02]  /*4890*/  MOV R156, R220 ;  /* 0x000000dc009c7202 */ /* 0x000fc40000000f00 */
[----:B------:R-:W-:Y:S02]  /*48a0*/  MOV R173, R219 ;  /* 0x000000db00ad7202 */ /* 0x000fe40000000f00 */
[----:B------:R-:W-:Y:S02]  /*48b0*/  MOV R131, R22 ;  /* 0x0000001600837202 */ /* 0x000fe40000000f00 */
        /* <DEDUP_REMOVED lines=8> */
[----:B------:R-:W-:Y:S01]  /*4940*/  MOV R136, R2 ;  /* 0x0000000200887202 */ /* 0x000fe20000000f00 */
[----:B------:R1:W5:Y:S01]  /*4950*/  LDL.LU R22, [R1+0x2dc] ;  /* 0x0002dc0001167983 */ /* 0x0003620000300800 */
[----:B------:R-:W-:-:S02]  /*4960*/  MOV R219, R23 ;  /* 0x0000001700db7202 */ /* 0x000fc40000000f00 */
[----:B------:R-:W-:Y:S01]  /*4970*/  MOV R220, R21 ;  /* 0x0000001500dc7202 */ /* 0x000fe20000000f00 */
[----:B------:R1:W5:Y:S01]  /*4980*/  LDL.LU R19, [R1+0x2d8] ;  /* 0x0002d80001137983 */ /* 0x0003620000300800 */
[----:B------:R-:W-:Y:S02]  /*4990*/  MOV R222, R15 ;  /* 0x0000000f00de7202 */ /* 0x000fe40000000f00 */
[----:B------:R-:W-:Y:S01]  /*49a0*/  MOV R223, R14 ;  /* 0x0000000e00df7202 */ /* 0x000fe20000000f00 */
[----:B------:R1:W5:Y:S01]  /*49b0*/  LDL.LU R18, [R1+0x2d4] ;  /* 0x0002d40001127983 */ /* 0x0003620000300800 */
[----:B------:R-:W-:Y:S02]  /*49c0*/  MOV R224, R13 ;  /* 0x0000000d00e07202 */ /* 0x000fe40000000f00 */
        /* <DEDUP_REMOVED lines=9> */
[----:B------:R-:W-:Y:S02]  /*4a60*/  MOV R231, R6 ;  /* 0x0000000600e77202 */ /* 0x000fe40000000f00 */
[----:B------:R-:W-:-:S02]  /*4a70*/  MOV R232, R5 ;  /* 0x0000000500e87202 */ /* 0x000fc40000000f00 */
[----:B------:R-:W-:Y:S02]  /*4a80*/  MOV R233, R4 ;  /* 0x0000000400e97202 */ /* 0x000fe40000000f00 */
        /* <DEDUP_REMOVED lines=69> */
[----:B--2---:R1:W5:Y:S04]  /*4ee0*/  LDL.LU R173, [R1+0x2c4] ;  /* 0x0002c40001ad7983 */ /* 0x0043680000300800 */
[----:B------:R1:W5:Y:S04]  /*4ef0*/  LDL.LU R156, [R1+0x2c0] ;  /* 0x0002c000019c7983 */ /* 0x0003680000300800 */
[----:B------:R-:W2:Y:S04]  /*4f00*/  LDL.LU.64 R150, [R1+0x2b8] ;  /* 0x0002b80001967983 */ /* 0x000ea80000300a00 */
        /* <DEDUP_REMOVED lines=20> */
[----:B------:R-:W2:Y:S01]  /*5050*/  LDL.LU.64 R108, [R1+0x210] ;  /* 0x00021000016c7983 */ /* 0x000ea20000300a00 */
[----:B------:R-:W-:Y:S01]  /*5060*/  UIADD3 UR8, UR6, 0x406, URZ ;  /* 0x0000040606087890 */ /* 0x000fe2000fffe03f */
[----:B------:R-:W-:Y:S01]  /*5070*/  UMOV UR9, 0x40000040 ;  /* 0x4000004000097882 */ /* 0x000fe20000000000 */
[----:B--2---:R-:W-:-:S07]  /*5080*/  WARPGROUP.ARRIVE ;  /* 0x00000000000079c5 */ /* 0x004fce0000000000 */
[----:B------:R-:W-:Y:S03]  /*5090*/  HGMMA.64x256x16.F32 R24, gdesc[UR8], R24, gsb0 ;  /* 0x03e00000081879f0 */ /* 0x000fe60008000818 */
[----:B------:R-:W-:Y:S02]  /*50a0*/  WARPGROUP.DEPBAR.LE gsb0, 0x0 ;  /* 0x00008000000079c5 */ /* 0x000fe40000010000 */
[----:B-1----:R-:W-:Y:S05]  /*50b0*/  @!P1 BRA `(.L_x_28) ;  /* 0x0000004000d49947 */ /* 0x002fea0003800000 */
[----:B------:R-:W-:-:S04]  /*50c0*/  UIADD3 UR7, UR42, 0x1, URZ ;  /* 0x000000012a077890 */ /* 0x000fc8000fffe03f */
[----:B------:R-:W-:-:S04]  /*50d0*/  UISETP.NE.AND UP0, UPT, UR7, 0x3, UPT ;  /* 0x000000030700788c */ /* 0x000fc8000bf05270 */
[----:B------:R-:W-:Y:S02]  /*50e0*/  USEL UR6, URZ, 0x1, UP0 ;  /* 0x000000013f067887 */ /* 0x000fe40008000000 */
[----:B------:R-:W-:Y:S02]  /*50f0*/  USEL UR7, UR7, URZ, UP0 ;  /* 0x0000003f07077287 */ /* 0x000fe40008000000 */
[----:B------:R-:W-:-:S06]  /*5100*/  ULOP3.LUT UR6, UR41, UR6, URZ, 0x3c, !UPT ;  /* 0x0000000629067292 */ /* 0x000fcc000f8e3c3f */
[----:B------:R-:W-:Y:S01]  /*5110*/  MOV R0, UR6 ;  /* 0x0000000600007c02 */ /* 0x000fe20008000f00 */
[----:B------:R-:W-:-:S06]  /*5120*/  UMOV UR6, UR42 ;  /* 0x0000002a00067c82 */ /* 0x000fcc0008000000 */
.L_x_35:
[----:B------:R-:W-:Y:S05]  /*5130*/  @!P0 BRA `(.L_x_29) ;  /* 0x0000000000048947 */ /* 0x000fea0003800000 */
[----:B------:R-:W-:Y:S01]  /*5140*/  BPT.TRAP 0x1 ;  /* 0x000000040000795c */ /* 0x000fe20000300000 */
.L_x_29:
[----:B------:R-:W-:Y:S01]  /*5150*/  ULEA UR8, UR7, UR46, 0x3 ;  /* 0x0000002e07087291 */ /* 0x000fe2000f8e183f */
[----:B------:R-:W-:-:S08]  /*5160*/  SHF.L.U32 R3, R0, 0x1f, RZ ;  /* 0x0000001f00037819 */ /* 0x000fd000000006ff */
[----:B------:R1:W2:Y:S01]  /*5170*/  SYNCS.PHASECHK.TRANS64.TRYWAIT P1, [UR8], R3 ;  /* 0x00000003ff0075a7 */ /* 0x0002a20008020148 */
[----:B------:R-:W-:Y:S05]  /*5180*/  @!P0 BRA `(.L_x_30) ;  /* 0x0000000000048947 */ /* 0x000fea0003800000 */
[----:B------:R-:W-:Y:S01]  /*5190*/  BPT.TRAP 0x1 ;  /* 0x000000040000795c */ /* 0x000fe20000300000 */
.L_x_30:
[----:B--2---:R-:W-:Y:S05]  /*51a0*/  @P1 BRA `(.L_x_31) ;  /* 0x0000000000081947 */ /* 0x004fea0003800000 */
[----:B------:R-:W2:Y:S02]  /*51b0*/  SYNCS.PHASECHK.TRANS64.TRYWAIT P1, [UR8], R3 ;  /* 0x00000003ff0075a7 */ /* 0x000ea40008020148 */
[----:B--2---:R-:W-:Y:S05]  /*51c0*/  @!P1 BRA `(.L_x_32) ;  /* 0x0000027c000c9947 */ /* 0x004fea0003800000 */
.L_x_31:
        /* <DEDUP_REMOVED lines=64> */
[----:B---3--:R-:W3:Y:S04]  /*55d0*/  LDL.LU.64 R24, [R1] ;  /* 0x0000000001187983 */ /* 0x008ee80000300a00 */
[----:B------:R-:W3:Y:S04]  /*55e0*/  LDL.LU.64 R26, [R1+0x8] ;  /* 0x00000800011a7983 */ /* 0x000ee80000300a00 */
        /* <DEDUP_REMOVED lines=61> */
[----:B------:R-:W3:Y:S01]  /*59c0*/  LDL.LU.64 R150, [R1+0x1f8] ;  /* 0x0001f80001967983 */ /* 0x000ee20000300a00 */
[----:B------:R-:W-:-:S02]  /*59d0*/  ULEA UR12, UR7, UR4, 0xb ;  /* 0x00000004070c7291 */ /* 0x000fc4000f8e583f */
[----:B------:R-:W-:Y:S01]  /*59e0*/  ULEA UR13, UR7, UR5, 0xb ;  /* 0x00000005070d7291 */ /* 0x000fe2000f8e583f */
[----:B-----5:R-:W-:Y:S01]  /*59f0*/  STL [R1+0x2e0], R22 ;  /* 0x0002e01601007387 */ /* 0x020fe20000100800 */
[----:B------:R-:W-:Y:S01]  /*5a00*/  UMOV UR9, 0x40000040 ;  /* 0x4000004000097882 */ /* 0x000fe20000000000 */
[----:B------:R-:W-:Y:S02]  /*5a10*/  UMOV UR11, 0x40000040 ;  /* 0x40000040000b7882 */ /* 0x000fe40000000000 */
[----:B------:R-:W-:Y:S01]  /*5a20*/  UMOV UR8, UR12 ;  /* 0x0000000c00087c82 */ /* 0x000fe20008000000 */
[----:B------:R-:W-:Y:S01]  /*5a30*/  STL [R1+0x2dc], R19 ;  /* 0x0002dc1301007387 */ /* 0x000fe20000100800 */
[----:B------:R-:W-:-:S03]  /*5a40*/  UMOV UR10, UR13 ;  /* 0x0000000d000a7c82 */ /* 0x000fc60008000000 */
[----:B------:R-:W-:Y:S04]  /*5a50*/  STL [R1+0x2d8], R18 ;  /* 0x0002d81201007387 */ /* 0x000fe80000100800 */
[----:B------:R-:W-:Y:S04]  /*5a60*/  STL [R1+0x2d4], R17 ;  /* 0x0002d41101007387 */ /* 0x000fe80000100800 */
[----:B------:R-:W-:Y:S04]  /*5a70*/  STL [R1+0x2d0], R16 ;  /* 0x0002d01001007387 */ /* 0x000fe80000100800 */
[----:B------:R4:W-:Y:S04]  /*5a80*/  STL [R1+0x2cc], R2 ;  /* 0x0002cc0201007387 */ /* 0x0009e80000100800 */
[----:B------:R1:W-:Y:S01]  /*5a90*/  STL [R1+0x2c8], R0 ;  /* 0x0002c80001007387 */ /* 0x0003e20000100800 */
[----:B---3--:R-:W-:-:S06]  /*5aa0*/  WARPGROUP.ARRIVE ;  /* 0x00000000000079c5 */ /* 0x008fcc0000000000 */
[----:B------:R-:W-:Y:S03]  /*5ab0*/  HGMMA.64x256x16.F32 R24, gdesc[UR8], R24, gsb0 ;  /* 0x03e00000081879f0 */ /* 0x000fe60008000818 */
[----:B------:R-:W-:Y:S02]  /*5ac0*/  WARPGROUP.DEPBAR.LE gsb0, 0x0 ;  /* 0x00008000000079c5 */ /* 0x000fe40000010000 */
[----:B------:R-:W-:Y:S01]  /*5ad0*/  STL.64 [R1], R24 ;  /* 0x0000001801007387 */ /* 0x000fe20000100a00 */
[----:B----4-:R-:W-:Y:S01]  /*5ae0*/  MOV R2, R150 ;  /* 0x0000009600027202 */ /* 0x010fe20000000f00 */
[----:B------:R-:W-:Y:S01]  /*5af0*/  IMAD.MOV.U32 R13, RZ, RZ, R139 ;  /* 0x000000ffff0d7224 */ /* 0x000fe200078e008b */
[----:B-1----:R-:W-:Y:S01]  /*5b00*/  MOV R0, R151 ;  /* 0x0000009700007202 */ /* 0x002fe20000000f00 */
[----:B------:R-:W-:Y:S01]  /*5b10*/  STL.64 [R1+0x8], R26 ;  /* 0x0000081a01007387 */ /* 0x000fe20000100a00 */
[----:B--2---:R-:W-:Y:S01]  /*5b20*/  MOV R4, R148 ;  /* 0x0000009400047202 */ /* 0x004fe20000000f00 */
        /* <DEDUP_REMOVED lines=36> */
[----:B------:R-:W2:Y:S01]  /*5d70*/  LDL.LU.64 R150, [R1+0x798] ;  /* 0x0007980001967983 */ /* 0x000ea20000300a00 */
[----:B------:R-:W-:-:S02]  /*5d80*/  MOV R211, R127 ;  /* 0x0000007f00d37202 */ /* 0x000fc40000000f00 */
[----:B------:R-:W-:Y:S01]  /*5d90*/  MOV R208, R124 ;  /* 0x0000007c00d07202 */ /* 0x000fe20000000f00 */
[----:B------:R-:W2:Y:S01]  /*5da0*/  LDL.LU.64 R148, [R1+0x790] ;  /* 0x0007900001947983 */ /* 0x000ea20000300a00 */
[----:B------:R-:W-:Y:S02]  /*5db0*/  MOV R209, R125 ;  /* 0x0000007d00d17202 */ /* 0x000fe40000000f00 */
[----:B------:R-:W-:Y:S01]  /*5dc0*/  MOV R206, R122 ;  /* 0x0000007a00ce7202 */ /* 0x000fe20000000f00 */
[----:B------:R-:W2:Y:S01]  /*5dd0*/  LDL.LU.64 R146, [R1+0x788] ;  /* 0x0007880001927983 */ /* 0x000ea20000300a00 */
        /* <DEDUP_REMOVED lines=105> */
[----:B------:R-:W-:-:S03]  /*6470*/  MOV R235, R47 ;  /* 0x0000002f00eb7202 */ /* 0x000fc60000000f00 */
        /* <DEDUP_REMOVED lines=14> */
[----:B-1----:R-:W2:Y:S04]  /*6560*/  LDL.LU.64 R46, [R1+0x5f8] ;  /* 0x0005f800012e7983 */ /* 0x002ea80000300a00 */
        /* <DEDUP_REMOVED lines=12> */
[----:B------:R-:W-:-:S02]  /*6630*/  UMOV UR9, 0x40000040 ;  /* 0x4000004000097882 */ /* 0x000fc40000000000 */
[----:B------:R-:W-:Y:S04]  /*6640*/  STL [R1+0x59c], R173 ;  /* 0x00059cad01007387 */ /* 0x000fe80000100800 */
[----:B------:R-:W-:Y:S01]  /*6650*/  STL [R1+0x598], R156 ;  /* 0x0005989c01007387 */ /* 0x000fe20000100800 */
[----:B--2---:R-:W-:-:S06]  /*6660*/  WARPGROUP.ARRIVE ;  /* 0x00000000000079c5 */ /* 0x004fcc0000000000 */
        /* <DEDUP_REMOVED lines=52> */
[----:B------:R-:W-:Y:S01]  /*69b0*/  MOV R135, R231 ;  /* 0x000000e700877202 */ /* 0x000fe20000000f00 */
[----:B------:R-:W-:Y:S01]  /*69c0*/  IMAD.MOV.U32 R231, RZ, RZ, R5 ;  /* 0x000000ffffe77224 */ /* 0x000fe200078e0005 */
        /* <DEDUP_REMOVED lines=38> */
[----:B------:R-:W-:Y:S01]  /*6c30*/  MOV R235, R0 ;  /* 0x0000000000eb7202 */ /* 0x000fe20000000f00 */
[----:B------:R-:W-:Y:S02]  /*6c40*/  UIADD3 UR8, UR12, 0x2, URZ ;  /* 0x000000020c087890 */ /* 0x000fe4000fffe03f */
[----:B------:R-:W-:Y:S01]  /*6c50*/  UIADD3 UR10, UR13, 0x2, URZ ;  /* 0x000000020d0a7890 */ /* 0x000fe2000fffe03f */
[----:B------:R-:W-:Y:S01]  /*6c60*/  UMOV UR9, 0x40000040 ;  /* 0x4000004000097882 */ /* 0x000fe20000000000 */
[----:B------:R-:W-:Y:S01]  /*6c70*/  UMOV UR11, 0x40000040 ;  /* 0x40000040000b7882 */ /* 0x000fe20000000000 */
        /* <DEDUP_REMOVED lines=238> */
[----:B------:R-:W-:Y:S01]  /*7b60*/  STL.64 [R1+0x38], R38 ;  /* 0x0000382601007387 */ /* 0x000fe20000100a00 */
[----:B------:R-:W-:-:S03]  /*7b70*/  IMAD.MOV.U32 R4, RZ, RZ, R150 ;  /* 0x000000ffff047224 */ /* 0x000fc600078e0096 */
[----:B------:R-:W-:Y:S01]  /*7b80*/  STL.64 [R1+0x40], R40 ;  /* 0x0000402801007387 */ /* 0x000fe20000100a00 */
[----:B------:R-:W-:-:S03]  /*7b90*/  MOV R3, R151 ;  /* 0x0000009700037202 */ /* 0x000fc60000000f00 */
[----:B------:R-:W-:Y:S01]  /*7ba0*/  STL.64 [R1+0x48], R42 ;  /* 0x0000482a01007387 */ /* 0x000fe20000100a00 */
[----:B------:R-:W-:-:S03]  /*7bb0*/  MOV R6, R148 ;  /* 0x0000009400067202 */ /* 0x000fc60000000f00 */
[----:B------:R-:W-:Y:S01]  /*7bc0*/  STL.64 [R1+0x50], R44 ;  /* 0x0000502c01007387 */ /* 0x000fe20000100a00 */
[----:B------:R-:W-:-:S03]  /*7bd0*/  MOV R5, R149 ;  /* 0x0000009500057202 */ /* 0x000fc60000000f00 */
[----:B------:R1:W-:Y:S01]  /*7be0*/  STL [R1+0x58], R46 ;  /* 0x0000582e01007387 */ /* 0x0003e20000100800 */
[----:B------:R-:W-:Y:S02]  /*7bf0*/  MOV R8, R146 ;  /* 0x0000009200087202 */ /* 0x000fe40000000f00 */
        /* <DEDUP_REMOVED lines=17> */
[----:B------:R-:W-:Y:S01]  /*7d10*/  MOV R218, R134 ;  /* 0x0000008600da7202 */ /* 0x000fe20000000f00 */
[----:B------:R-:W-:Y:S01]  /*7d20*/  IMAD.MOV.U32 R216, RZ, RZ, R132 ;  /* 0x000000ffffd87224 */ /* 0x000fe200078e0084 */
[----:B------:R-:W-:Y:S01]  /*7d30*/  MOV R219, R135 ;  /* 0x0000008700db7202 */ /* 0x000fe20000000f00 */
[----:B------:R-:W4:Y:S01]  /*7d40*/  LDL.LU.64 R138, [R1+0x4b0] ;  /* 0x0004b000018a7983 */ /* 0x000f220000300a00 */
[----:B------:R-:W-:-:S03]  /*7d50*/  MOV R217, R133 ;  /* 0x0000008500d97202 */ /* 0x000fc60000000f00 */
[----:B------:R-:W4:Y:S01]  /*7d60*/  LDL.LU.64 R136, [R1+0x4a8] ;  /* 0x0004a80001887983 */ /* 0x000f220000300a00 */
        /* <DEDUP_REMOVED lines=126> */
[----:B------:R-:W-:-:S03]  /*8550*/  MOV R22, R47 ;  /* 0x0000002f00167202 */ /* 0x000fc60000000f00 */
        /* <DEDUP_REMOVED lines=213> */
[----:B------:R-:W-:Y:S01]  /*92b0*/  BPT.TRAP 0x1 ;  /* 0x000000040000795c */ /* 0x000fe20000300000 */
.L_x_33:
[----:B-----5:R-:W-:Y:S01]  /*92c0*/  ISETP.NE.AND P1, PT, R19, RZ, PT ;  /* 0x000000ff1300720c */ /* 0x020fe20003f25270 */
[----:B------:R-:W-:Y:S01]  /*92d0*/  UISETP.GT.U32.AND UP0, UPT, UR37, 0x1, UPT ;  /* 0x000000012500788c */ /* 0x000fe2000bf04070 */
[----:B------:R-:W-:-:S11]  /*92e0*/  MOV R3, UR6 ;  /* 0x0000000600037c02 */ /* 0x000fd60008000f00 */
[----:B------:R-:W-:-:S04]  /*92f0*/  @P1 LEA R3, R3, UR46, 0x3 ;  /* 0x0000002e03031c11 */ /* 0x000fc8000f8e18ff */
[----:B------:R-:W-:-:S04]  /*9300*/  @P1 IADD3 R3, R3, 0x18, RZ ;  /* 0x0000001803031810 */ /* 0x000fc80007ffe0ff */
[----:B------:R-:W-:-:S04]  /*9310*/  @P1 PRMT R3, R156, 0x654, R3 ;  /* 0x000006549c031816 */ /* 0x000fc80000000003 */
[----:B------:R1:W-:Y:S01]  /*9320*/  @P1 SYNCS.ARRIVE.TRANS64.RED.A1T0 RZ, [R3+URZ], RZ ;  /* 0x000000ff03ff19a7 */ /* 0x0003e2000810043f */
[----:B------:R-:W-:-:S13]  /*9330*/  PLOP3.LUT P1, PT, PT, PT, UP0, 0x80, 0x0 ;  /* 0x000000000000781c */ /* 0x000fda0003f2f008 */
[----:B-1----:R-:W-:Y:S05]  /*9340*/  @P1 BRA `(.L_x_34) ;  /* 0x0000000000041947 */ /* 0x002fea0003800000 */
[----:B------:R-:W-:Y:S01]  /*9350*/  BPT.TRAP 0x1 ;  /* 0x000000040000795c */ /* 0x000fe20000300000 */
.L_x_34:
[----:B------:R-:W-:Y:S01]  /*9360*/  UIADD3 UR7, UR7, 0x1, URZ ;  /* 0x0000000107077890 */ /* 0x000fe2000fffe03f */
[C---:B------:R-:W-:Y:S01]  /*9370*/  ISETP.GT.AND P1, PT, R2.reuse, 0x1, PT ;  /* 0x000000010200780c */ /* 0x040fe20003f24270 */
[----:B------:R-:W-:Y:S01]  /*9380*/  UIADD3 UR6, UR6, 0x1, URZ ;  /* 0x0000000106067890 */ /* 0x000fe2000fffe03f */
[----:B------:R-:W-:Y:S01]  /*9390*/  IADD3 R2, R2, -0x1, RZ ;  /* 0xffffffff02027810 */ /* 0x000fe20007ffe0ff */
[----:B------:R-:W-:Y:S02]  /*93a0*/  UISETP.NE.AND UP0, UPT, UR7, 0x3, UPT ;  /* 0x000000030700788c */ /* 0x000fe4000bf05270 */
[----:B------:R-:W-:Y:S02]  /*93b0*/  UISETP.NE.AND UP1, UPT, UR6, 0x3, UPT ;  /* 0x000000030600788c */ /* 0x000fe4000bf25270 */
[----:B------:R-:W-:Y:S02]  /*93c0*/  USEL UR8, URZ, 0x1, UP0 ;  /* 0x000000013f087887 */ /* 0x000fe40008000000 */
[----:B------:R-:W-:-:S02]  /*93d0*/  USEL UR7, UR7, URZ, UP0 ;  /* 0x0000003f07077287 */ /* 0x000fc40008000000 */
[----:B------:R-:W-:Y:S02]  /*93e0*/  USEL UR6, UR6, URZ, UP1 ;  /* 0x0000003f06067287 */ /* 0x000fe40008800000 */
[----:B------:R-:W-:Y:S01]  /*93f0*/  LOP3.LUT R0, R0, UR8, RZ, 0x3c, !PT ;  /* 0x0000000800007c12 */ /* 0x000fe2000f8e3cff */
[----:B------:R-:W-:Y:S09]  /*9400*/  @P1 BRA `(.L_x_35) ;  /* 0xffffffbc00481947 */ /* 0x000ff2000383ffff */
.L_x_28:
[----:B------:R-:W1:Y:S02]  /*9410*/  LDC R0, c[0x0][0x28c] ;  /* 0x0000a300ff007b82 */ /* 0x000e640000000800 */
[----:B-1----:R-:W-:-:S13]  /*9420*/  ISETP.GE.AND P1, PT, R0, 0x1, PT ;  /* 0x000000010000780c */ /* 0x002fda0003f26270 */
[----:B------:R-:W-:Y:S05]  /*9430*/  @!P1 BRA `(.L_x_36) ;  /* 0x0000000000549947 */ /* 0x000fea0003800000 */
[----:B------:R-:W-:Y:S05]  /*9440*/  @!P0 BRA `(.L_x_37) ;  /* 0x0000000000048947 */ /* 0x000fea0003800000 */
[----:B------:R-:W-:Y:S01]  /*9450*/  BPT.TRAP 0x1 ;  /* 0x000000040000795c */ /* 0x000fe20000300000 */
.L_x_37:
[----:B-----5:R-:W-:Y:S01]  /*9460*/  ISETP.NE.AND P0, PT, R19, RZ, PT ;  /* 0x000000ff1300720c */ /* 0x020fe20003f05270 */
[----:B------:R-:W-:-:S12]  /*9470*/  BSSY B0, `(.L_x_38) ;  /* 0x000000d000007945 */ /* 0x000fd80003800000 */
[----:B------:R-:W-:Y:S05]  /*9480*/  @!P0 BRA `(.L_x_39) ;  /* 0x00000000002c8947 */ /* 0x000fea0003800000 */
[----:B------:R-:W-:-:S04]  /*9490*/  UISETP.LT.AND UP0, UPT, UR44, 0x1, UPT ;  /* 0x000000012c00788c */ /* 0x000fc8000bf01270 */
[----:B------:R-:W-:-:S04]  /*94a0*/  USEL UR6, UR44, 0x1, UP0 ;  /* 0x000000012c067887 */ /* 0x000fc80008000000 */
[----:B------:R-:W-:-:S04]  /*94b0*/  UIADD3 UR6, UR42, UR44, -UR6 ;  /* 0x0000002c2a067290 */ /* 0x000fc8000fffe806 */
[----:B------:R-:W-:-:S04]  /*94c0*/  UIMAD.WIDE.U32 UR4, UR6, -0x55555555, URZ ;  /* 0xaaaaaaab060478a5 */ /* 0x000fc8000f8e003f */
[----:B------:R-:W-:-:S04]  /*94d0*/  USHF.R.U32.HI UR4, URZ, 0x1, UR5 ;  /* 0x000000013f047899 */ /* 0x000fc80008011605 */
[----:B------:R-:W-:-:S04]  /*94e0*/  UIMAD UR6, UR4, -0x3, UR6 ;  /* 0xfffffffd040678a4 */ /* 0x000fc8000f8e0206 */
[----:B------:R-:W-:-:S04]  /*94f0*/  ULEA UR6, UR6, UR46, 0x3 ;  /* 0x0000002e06067291 */ /* 0x000fc8000f8e183f */
[----:B------:R-:W-:-:S06]  /*9500*/  UIADD3 UR6, UR6, 0x18, URZ ;  /* 0x0000001806067890 */ /* 0x000fcc000fffe03f */
[----:B------:R-:W-:-:S04]  /*9510*/  MOV R0, UR6 ;  /* 0x0000000600007c02 */ /* 0x000fc80008000f00 */
[----:B------:R-:W-:-:S04]  /*9520*/  PRMT R0, R156, 0x654, R0 ;  /* 0x000006549c007816 */ /* 0x000fc80000000000 */
[----:B------:R1:W-:Y:S03]  /*9530*/  SYNCS.ARRIVE.TRANS64.RED.A1T0 RZ, [R0+URZ], RZ ;  /* 0x000000ff00ff79a7 */ /* 0x0003e6000810043f */
.L_x_39:
[----:B------:R-:W-:Y:S05]  /*9540*/  BSYNC B0 ;  /* 0x0000000000007941 */ /* 0x000fea0003800000 */
.L_x_38:
[----:B------:R-:W-:-:S06]  /*9550*/  UISETP.GT.U32.AND UP0, UPT, UR37, 0x1, UPT ;  /* 0x000000012500788c */ /* 0x000fcc000bf04070 */
[----:B------:R-:W-:-:S13]  /*9560*/  PLOP3.LUT P0, PT, PT, PT, UP0, 0x80, 0x0 ;  /* 0x000000000000781c */ /* 0x000fda0003f0f008 */
[----:B------:R-:W-:Y:S05]  /*9570*/  @P0 BRA `(.L_x_36) ;  /* 0x0000000000040947 */ /* 0x000fea0003800000 */
[----:B------:R-:W-:Y:S01]  /*9580*/  BPT.TRAP 0x1 ;  /* 0x000000040000795c */ /* 0x000fe20000300000 */
.L_x_36:
[----:B------:R-:W-:Y:S01]  /*9590*/  UIADD3 UR42, UR44, UR42, URZ ;  /* 0x0000002a2c2a7290 */ /* 0x000fe2000fffe03f */
[----:B-----5:R-:W-:Y:S01]  /*95a0*/  R2UR UR50, R22 ;  /* 0x00000000163272ca */ /* 0x020fe200000e0000 */
[----:B------:R-:W-:Y:S02]  /*95b0*/  UIADD3 UR7, UR46, 0x200, URZ ;  /* 0x000002002e077890 */ /* 0x000fe4000fffe03f */
[----:B------:R-:W-:Y:S02]  /*95c0*/  UISETP.GT.U32.AND UP0, UPT, UR42, 0x2, UPT ;  /* 0x000000022a00788c */ /* 0x000fe4000bf04070 */
[----:B------:R-:W-:Y:S02]  /*95d0*/  UISETP.GE.U32.AND UP1, UPT, UR44, 0x3, UPT ;  /* 0x000000032c00788c */ /* 0x000fe4000bf26070 */
[----:B------:R-:W-:Y:S02]  /*95e0*/  UISETP.LT.U32.AND UP0, UPT, UR44, 0x3, UP0 ;  /* 0x000000032c00788c */ /* 0x000fe40008701070 */
[----:B------:R-:W-:-:S02]  /*95f0*/  USHF.L.U32 UR49, UR49, 0x8, URZ ;  /* 0x0000000831317899 */ /* 0x000fc4000800063f */
[----:B------:R-:W-:Y:S02]  /*9600*/  USEL UR6, URZ, 0x1, !UP0 ;  /* 0x000000013f067887 */ /* 0x000fe4000c000000 */
[----:B------:R-:W-:Y:S02]  /*9610*/  ULOP3.LUT UP0, URZ, UR7, 0x1bf, URZ, 0xc0, !UPT ;  /* 0x000001bf073f7892 */ /* 0x000fe4000f80c03f */
[----:B------:R-:W-:Y:S02]  /*9620*/  ULOP3.LUT UR41, UR41, UR6, URZ, 0x3c, !UPT ;  /* 0x0000000629297292 */ /* 0x000fe4000f8e3c3f */
[----:B------:R-:W-:Y:S02]  /*9630*/  @UP1 UIMAD.WIDE.U32 UR4, UR42, -0x55555555, URZ ;  /* 0xaaaaaaab2a0418a5 */ /* 0x000fe4000f8e003f */
[----:B------:R-:W-:Y:S01]  /*9640*/  PLOP3.LUT P0, PT, PT, PT, UP0, 0x80, 0x0 ;  /* 0x000000000000781c */ /* 0x000fe20003f0f008 */
[----:B------:R-:W-:Y:S02]  /*9650*/  USHF.L.U32 UR50, UR50, 0x8, URZ ;  /* 0x0000000832327899 */ /* 0x000fe4000800063f */
[----:B------:R-:W-:-:S04]  /*9660*/  @UP1 USHF.R.U32.HI UR4, URZ, 0x1, UR5 ;  /* 0x000000013f041899 */ /* 0x000fc80008011605 */
[----:B------:R-:W-:-:S06]  /*9670*/  @UP1 ULOP3.LUT UR41, UR41, 0x1, UR4, 0x78, !UPT ;  /* 0x0000000129291892 */ /* 0x000fcc000f8e7804 */
[----:B------:R-:W-:Y:S06]  /*9680*/  @!P0 BRA `(.L_x_40) ;  /* 0x00000000007c8947 */ /* 0x000fec0003800000 */
[----:B------:R-:W-:Y:S01]  /*9690*/  MOV R22, 0x0 ;  /* 0x0000000000167802 */ /* 0x000fe20000000f00 */
[----:B------:R-:W-:Y:S01]  /*96a0*/  ULDC.64 UR4, c[0x4][0x80] ;  /* 0x0100200000047ab9 */ /* 0x000fe20000000a00 */
[----:B------:R-:W-:Y:S01]  /*96b0*/  ULDC.64 UR6, c[0x4][0x88] ;  /* 0x0100220000067ab9 */ /* 0x000fe20000000a00 */
[----:B------:R-:W-:Y:S01]  /*96c0*/  ULDC.64 UR8, c[0x4][0x10] ;  /* 0x0100040000087ab9 */ /* 0x000fe20000000a00 */
[----:B------:R2:W3:Y:S01]  /*96d0*/  LDC.64 R2, c[0x4][R22] ;  /* 0x0100000016027b82 */ /* 0x0004e20000000a00 */
[----:B------:R-:W-:Y:S02]  /*96e0*/  MOV R4, UR4 ;  /* 0x0000000400047c02 */ /* 0x000fe40008000f00 */
[----:B------:R-:W-:Y:S02]  /*96f0*/  MOV R5, UR5 ;  /* 0x0000000500057c02 */ /* 0x000fe40008000f00 */
[----:B------:R-:W-:Y:S02]  /*9700*/  MOV R6, UR6 ;  /* 0x0000000600067c02 */ /* 0x000fe40008000f00 */
[----:B------:R-:W-:-:S02]  /*9710*/  MOV R7, UR7 ;  /* 0x0000000700077c02 */ /* 0x000fc40008000f00 */
[----:B------:R-:W-:Y:S02]  /*9720*/  MOV R10, UR8 ;  /* 0x00000008000a7c02 */ /* 0x000fe40008000f00 */
[----:B------:R-:W-:Y:S02]  /*9730*/  MOV R11, UR9 ;  /* 0x00000009000b7c02 */ /* 0x000fe40008000f00 */
[----:B------:R-:W-:Y:S02]  /*9740*/  MOV R8, 0x70 ;  /* 0x0000007000087802 */ /* 0x000fe40000000f00 */
[----:B------:R-:W-:Y:S02]  /*9750*/  MOV R12, 0x1 ;  /* 0x00000001000c7802 */ /* 0x000fe40000000f00 */
[----:B--2---:R-:W-:-:S07]  /*9760*/  MOV R13, RZ ;  /* 0x000000ff000d7202 */ /* 0x004fce0000000f00 */
[----:B------:R-:W-:-:S07]  /*9770*/  LEPC R20, `(.L_x_41) ;  /* 0x000000001014794e */ /* 0x000fce0000000000 */
[----:B-1-3--:R-:W-:Y:S05]  /*9780*/  CALL.ABS.NOINC R2 ;  /* 0x0000000002007343 */ /* 0x00afea0003c00000 */
.L_x_41:
[----:B------:R1:W2:Y:S01]  /*9790*/  LDC.64 R2, c[0x4][R22] ;  /* 0x0100000016027b82 */ /* 0x0002a20000000a00 */
[----:B------:R-:W-:Y:S01]  /*97a0*/  ULDC.64 UR4, c[0x4][0x80] ;  /* 0x0100200000047ab9 */ /* 0x000fe20000000a00 */
[----:B------:R-:W-:Y:S01]  /*97b0*/  ULDC.64 UR6, c[0x4][0x88] ;  /* 0x0100220000067ab9 */ /* 0x000fe20000000a00 */
[----:B------:R-:W-:Y:S01]  /*97c0*/  ULDC.64 UR8, c[0x4][0x10] ;  /* 0x0100040000087ab9 */ /* 0x000fe20000000a00 */
[----:B------:R-:W-:Y:S01]  /*97d0*/  IMAD.U32 R4, RZ, RZ, UR4 ;  /* 0x00000004ff047e24 */ /* 0x000fe2000f8e00ff */
[----:B------:R-:W-:Y:S02]  /*97e0*/  MOV R5, UR5 ;  /* 0x0000000500057c02 */ /* 0x000fe40008000f00 */
[----:B------:R-:W-:Y:S02]  /*97f0*/  MOV R6, UR6 ;  /* 0x0000000600067c02 */ /* 0x000fe40008000f00 */
[----:B------:R-:W-:Y:S02]  /*9800*/  MOV R7, UR7 ;  /* 0x0000000700077c02 */ /* 0x000fe40008000f00 */
[----:B------:R-:W-:-:S02]  /*9810*/  MOV R10, UR8 ;  /* 0x00000008000a7c02 */ /* 0x000fc40008000f00 */
[----:B------:R-:W-:Y:S02]  /*9820*/  MOV R11, UR9 ;  /* 0x00000009000b7c02 */ /* 0x000fe40008000f00 */
[----:B------:R-:W-:Y:S02]  /*9830*/  MOV R8, 0x70 ;  /* 0x0000007000087802 */ /* 0x000fe40000000f00 */
[----:B------:R-:W-:Y:S02]  /*9840*/  MOV R12, 0x1 ;  /* 0x00000001000c7802 */ /* 0x000fe40000000f00 */
[----:B-1----:R-:W-:-:S07]  /*9850*/  MOV R13, RZ ;  /* 0x000000ff000d7202 */ /* 0x002fce0000000f00 */
[----:B------:R-:W-:-:S07]  /*9860*/  LEPC R20, `(.L_x_40) ;  /* 0x000000001014794e */ /* 0x000fce0000000000 */
[----:B--2---:R-:W-:Y:S05]  /*9870*/  CALL.ABS.NOINC R2 ;  /* 0x0000000002007343 */ /* 0x004fea0003c00000 */
.L_x_40:
[----:B------:R-:W2:Y:S02]  /*9880*/  LDC.64 R2, c[0x0][0x590] ;  /* 0x00016400ff027b82 */ /* 0x000ea40000000a00 */
[----:B--2---:R-:W-:-:S04]  /*9890*/  ISETP.NE.U32.AND P2, PT, R2, RZ, PT ;  /* 0x000000ff0200720c */ /* 0x004fc80003f45070 */
[----:B------:R-:W-:-:S13]  /*98a0*/  ISETP.NE.AND.EX P2, PT, R3, RZ, PT, P2 ;  /* 0x000000ff0300720c */ /* 0x000fda0003f45320 */
[----:B------:R-:W-:Y:S05]  /*98b0*/  @!P2 BRA `(.L_x_42) ;  /* 0x00000000003ca947 */ /* 0x000fea0003800000 */
[----:B------:R-:W-:Y:S02]  /*98c0*/  ULDC.64 UR4, c[0x0][0x588] ;  /* 0x0001620000047ab9 */ /* 0x000fe40000000a00 */
[----:B------:R-:W-:-:S04]  /*98d0*/  ISETP.NE.U32.AND P0, PT, RZ, UR4, PT ;  /* 0x00000004ff007c0c */ /* 0x000fc8000bf05070 */
[----:B------:R-:W-:-:S13]  /*98e0*/  ISETP.NE.AND.EX P0, PT, RZ, UR5, PT, P0 ;  /* 0x00000005ff007c0c */ /* 0x000fda000bf05300 */
[----:B------:R-:W-:Y:S05]  /*98f0*/  @!P0 BRA `(.L_x_43) ;  /* 0x00000000001c8947 */ /* 0x000fea0003800000 */
[----:B------:R-:W2:Y:S01]  /*9900*/  LDC.64 R6, c[0x0][0x588] ;  /* 0x00016200ff067b82 */ /* 0x000ea20000000a00 */
[----:B------:R-:W-:-:S04]  /*9910*/  IMAD R4, R2, UR51, RZ ;  /* 0x0000003302047c24 */ /* 0x000fc8000f8e02ff */
[----:B--2---:R-:W-:-:S05]  /*9920*/  IMAD.WIDE R4, R4, 0x4, R6 ;  /* 0x0000000404047825 */ /* 0x004fca00078e0206 */
[----:B------:R2:W5:Y:S01]  /*9930*/  LDG.E R16, desc[UR56][R4.64] ;  /* 0x0000003804107981 */ /* 0x000562000c1e1900 */
[----:B-1----:R-:W-:-:S05]  /*9940*/  MOV R0, 0x1 ;  /* 0x0000000100007802 */ /* 0x002fca0000000f00 */
[----:B------:R2:W-:Y:S01]  /*9950*/  STL.S16 [R1+0x208], R0 ;  /* 0x0002080001007387 */ /* 0x0005e20000100600 */
[----:B------:R-:W-:Y:S05]  /*9960*/  BRA `(.L_x_42) ;  /* 0x0000000000107947 */ /* 0x000fea0003800000 */
.L_x_43:
[----:B-1----:R-:W-:Y:S01]  /*9970*/  MOV R0, 0x1 ;  /* 0x0000000100007802 */ /* 0x002fe20000000f00 */
[----:B------:R-:W-:Y:S02]  /*9980*/  ULDC UR4, c[0x0][0x580] ;  /* 0x0001600000047ab9 */ /* 0x000fe40000000800 */
[----:B------:R-:W-:Y:S02]  /*9990*/  MOV R16, UR4 ;  /* 0x0000000400107c02 */ /* 0x000fe40008000f00 */
[----:B------:R3:W-:Y:S05]  /*99a0*/  STL.S16 [R1+0x208], R0 ;  /* 0x0002080001007387 */ /* 0x0007ea0000100600 */
.L_x_42:
[----:B--2---:R-:W2:Y:S02]  /*99b0*/  LDC.64 R4, c[0x0][0x5b0] ;  /* 0x00016c00ff047b82 */ /* 0x004ea40000000a00 */
        /* <DEDUP_REMOVED lines=11> */
[----:B------:R-:W-:Y:S05]  /*9a70*/  BRA `(.L_x_44) ;  /* 0x0000000000087947 */ /* 0x000fea0003800000 */
.L_x_45:
[----:B------:R-:W-:Y:S02]  /*9a80*/  ULDC UR4, c[0x0][0x5a0] ;  /* 0x0001680000047ab9 */ /* 0x000fe40000000800 */
[----:B------:R-:W-:-:S07]  /*9a90*/  MOV R17, UR4 ;  /* 0x0000000400117c02 */ /* 0x000fce0008000f00 */
.L_x_44:
[----:B------:R-:W-:Y:S01]  /*9aa0*/  ULDC.64 UR4, c[0x0][0x588] ;  /* 0x0001620000047ab9 */ /* 0x000fe20000000a00 */
[----:B------:R-:W-:Y:S01]  /*9ab0*/  ISETP.NE.U32.AND P3, PT, R2, RZ, PT ;  /* 0x000000ff0200720c */ /* 0x000fe20003f65070 */
[----:B------:R-:W-:Y:S02]  /*9ac0*/  UISETP.NE.U32.AND UP0, UPT, UR4, URZ, UPT ;  /* 0x0000003f0400728c */ /* 0x000fe4000bf05070 */
[----:B------:R-:W-:Y:S02]  /*9ad0*/  ISETP.NE.U32.AND P4, PT, RZ, UR4, PT ;  /* 0x00000004ff007c0c */ /* 0x000fe4000bf85070 */
[----:B------:R-:W-:Y:S01]  /*9ae0*/  ISETP.NE.AND.EX P3, PT, R3, RZ, PT, P3 ;  /* 0x000000ff0300720c */ /* 0x000fe20003f65330 */
[----:B------:R-:W-:Y:S02]  /*9af0*/  UISETP.NE.AND.EX UP0, UPT, UR5, URZ, UPT, UP0 ;  /* 0x0000003f0500728c */ /* 0x000fe4000bf05300 */
[----:B------:R-:W-:Y:S02]  /*9b00*/  ISETP.NE.AND.EX P4, PT, RZ, UR5, PT, P4 ;  /* 0x00000005ff007c0c */ /* 0x000fe4000bf85340 */
[----:B------:R-:W-:-:S02]  /*9b10*/  PLOP3.LUT P0, PT, PT, PT, PT, 0x8, 0x0 ;  /* 0x000000000000781c */ /* 0x000fc40003f0e170 */
[----:B------:R-:W-:-:S04]  /*9b20*/  PLOP3.LUT P1, PT, PT, PT, UP0, 0x80, 0x0 ;  /* 0x000000000000781c */ /* 0x000fc80003f2f008 */
[----:B------:R-:W-:-:S05]  /*9b30*/  PLOP3.LUT P1, PT, P1, PT, PT, 0x8, 0x0 ;  /* 0x000000000000781c */ /* 0x000fca0000f2e170 */
[----:B------:R-:W-:Y:S08]  /*9b40*/  @P4 BRA P3, `(.L_x_46) ;  /* 0x0000000000284947 */ /* 0x000ff00001800000 */
[----:B------:R-:W-:Y:S04]  /*9b50*/  BSSY B0, `(.L_x_46) ;  /* 0x0000009000007945 */ /* 0x000fe80003800000 */
[----:B------:R-:W-:Y:S05]  /*9b60*/  @!P2 BRA `(.L_x_47) ;  /* 0x000000000018a947 */ /* 0x000fea0003800000 */
[----:B-1-3--:R-:W3:Y:S01]  /*9b70*/  LDL R0, [R1+0x208] ;  /* 0x0002080001007983 */ /* 0x00aee20000100800 */
[----:B------:R-:W-:Y:S02]  /*9b80*/  PLOP3.LUT P0, PT, P1, PT, PT, 0x80, 0x0 ;  /* 0x000000000000781c */ /* 0x000fe40000f0f070 */
[----:B---3--:R-:W-:-:S13]  /*9b90*/  LOP3.LUT P3, RZ, R0, 0xff, RZ, 0xc0, !PT ;  /* 0x000000ff00ff7812 */ /* 0x008fda000786c0ff */
[----:B------:R-:W-:Y:S05]  /*9ba0*/  @!P3 BRA `(.L_x_48) ;  /* 0x00000000000cb947 */ /* 0x000fea0003800000 */
[----:B-----5:R-:W-:Y:S01]  /*9bb0*/  FSETP.EQ.AND P0, PT, R16, RZ, PT ;  /* 0x000000ff1000720b */ /* 0x020fe20003f02000 */
[----:B------:R-:W-:-:S12]  /*9bc0*/  BRA `(.L_x_48) ;  /* 0x0000000000047947 */ /* 0x000fd80003800000 */
.L_x_47:
[----:B-----5:R-:W-:-:S13]  /*9bd0*/  FSETP.EQ.AND P0, PT, R16, RZ, PT ;  /* 0x000000ff1000720b */ /* 0x020fda0003f02000 */
.L_x_48:
[----:B------:R-:W-:Y:S05]  /*9be0*/  BSYNC B0 ;  /* 0x0000000000007941 */ /* 0x000fea0003800000 */
.L_x_46:
[----:B------:R-:W-:Y:S04]  /*9bf0*/  BSSY B0, `(.L_x_49) ;  /* 0x0000008000007945 */ /* 0x000fe80003800000 */
[----:B------:R-:W-:Y:S05]  /*9c00*/  @!P2 BRA `(.L_x_50) ;  /* 0x000000000014a947 */ /* 0x000fea0003800000 */
[----:B-1-3--:R-:W3:Y:S02]  /*9c10*/  LDL R0, [R1+0x208] ;  /* 0x0002080001007983 */ /* 0x00aee40000100800 */
[----:B---3--:R-:W-:-:S13]  /*9c20*/  LOP3.LUT P2, RZ, R0, 0xff, RZ, 0xc0, !PT ;  /* 0x000000ff00ff7812 */ /* 0x008fda000784c0ff */
[----:B------:R-:W-:Y:S05]  /*9c30*/  @!P2 BRA `(.L_x_51) ;  /* 0x00000000000ca947 */ /* 0x000fea0003800000 */
[----:B-----5:R-:W-:Y:S01]  /*9c40*/  FSETP.EQ.AND P1, PT, R16, RZ, PT ;  /* 0x000000ff1000720b */ /* 0x020fe20003f22000 */
[----:B------:R-:W-:-:S12]  /*9c50*/  BRA `(.L_x_51) ;  /* 0x0000000000047947 */ /* 0x000fd80003800000 */
.L_x_50:
[----:B-----5:R-:W-:-:S13]  /*9c60*/  FSETP.EQ.AND P1, PT, R16, RZ, PT ;  /* 0x000000ff1000720b */ /* 0x020fda0003f22000 */
.L_x_51:
[----:B------:R-:W-:Y:S05]  /*9c70*/  BSYNC B0 ;  /* 0x0000000000007941 */ /* 0x000fea0003800000 */
.L_x_49:
[----:B------:R-:W-:Y:S01]  /*9c80*/  BSSY B0, `(.L_x_52) ;  /* 0x0000025000007945 */ /* 0x000fe20003800000 */
[----:B------:R-:W-:Y:S02]  /*9c90*/  MOV R12, RZ ;  /* 0x000000ff000c7202 */ /* 0x000fe40000000f00 */
[----:B------:R-:W-:Y:S02]  /*9ca0*/  CS2R R6, SRZ ;  /* 0x0000000000067805 */ /* 0x000fe4000001ff00 */
[----:B--2---:R-:W-:Y:S02]  /*9cb0*/  CS2R R4, SRZ ;  /* 0x0000000000047805 */ /* 0x004fe4000001ff00 */
[----:B------:R-:W-:Y:S02]  /*9cc0*/  CS2R R10, SRZ ;  /* 0x00000000000a7805 */ /* 0x000fe4000001ff00 */
[----:B------:R-:W-:Y:S01]  /*9cd0*/  CS2R R8, SRZ ;  /* 0x0000000000087805 */ /* 0x000fe2000001ff00 */
[----:B------:R-:W-:Y:S06]  /*9ce0*/  @P0 BRA `(.L_x_53) ;  /* 0x0000000000780947 */ /* 0x000fec0003800000 */
[----:B------:R-:W-:-:S06]  /*9cf0*/  UISETP.NE.AND UP0, UPT, UR43, 0x3, UPT ;  /* 0x000000032b00788c */ /* 0x000fcc000bf05270 */
[----:B------:R-:W-:-:S13]  /*9d00*/  PLOP3.LUT P2, PT, PT, PT, UP0, 0x80, 0x0 ;  /* 0x000000000000781c */ /* 0x000fda0003f4f008 */
[----:B------:R-:W-:Y:S05]  /*9d10*/  @!P2 BRA `(.L_x_54) ;  /* 0x000000000004a947 */ /* 0x000fea0003800000 */
[----:B------:R-:W-:Y:S01]  /*9d20*/  BPT.TRAP 0x1 ;  /* 0x000000040000795c */ /* 0x000fe20000300000 */
.L_x_54:
[----:B-1-3--:R-:W-:-:S04]  /*9d30*/  SHF.L.U32 R0, RZ, 0x1f, RZ ;  /* 0x0000001fff007819 */ /* 0x00afc800000006ff */
[----:B------:R-:W1:Y:S02]  /*9d40*/  SYNCS.PHASECHK.TRANS64.TRYWAIT P2, [UR46+0x30], R0 ;  /* 0x00003000ff0075a7 */ /* 0x000e64000804016e */
[----:B-1----:R-:W-:Y:S05]  /*9d50*/  @!P2 BRA `(.L_x_55) ;  /* 0x000002300040a947 */ /* 0x002fea0003800000 */
.L_x_1112:
[----:B------:R-:W-:Y:S02]  /*9d60*/  MOV R12, 0x1 ;  /* 0x00000001000c7802 */ /* 0x000fe40000000f00 */
[----:B------:R-:W-:Y:S02]  /*9d70*/  CS2R R6, SRZ ;  /* 0x0000000000067805 */ /* 0x000fe4000001ff00 */
[----:B------:R-:W-:Y:S02]  /*9d80*/  CS2R R4, SRZ ;  /* 0x0000000000047805 */ /* 0x000fe4000001ff00 */
[----:B------:R-:W-:Y:S02]  /*9d90*/  CS2R R10, SRZ ;  /* 0x00000000000a7805 */ /* 0x000fe4000001ff00 */
[----:B------:R-:W-:Y:S01]  /*9da0*/  CS2R R8, SRZ ;  /* 0x0000000000087805 */ /* 0x000fe2000001ff00 */
[----:B------:R-:W-:Y:S06]  /*9db0*/  @P1 BRA `(.L_x_53) ;  /* 0x0000000000441947 */ /* 0x000fec0003800000 */
[----:B-1----:R-:W1:Y:S01]  /*9dc0*/  S2R R3, SR_TID.X ;  /* 0x0000000000037919 */ /* 0x002e620000002100 */
[----:B------:R-:W-:Y:S05]  /*9dd0*/  WARPSYNC.ALL ;  /* 0x0000000000007948 */ /* 0x000fea0003800000 */
[C---:B-1----:R-:W-:Y:S02]  /*9de0*/  SHF.L.U32 R0, R3.reuse, 0x4, RZ ;  /* 0x0000000403007819 */ /* 0x042fe400000006ff */
[----:B------:R-:W-:Y:S02]  /*9df0*/  SHF.L.U32 R2, R3, 0x5, RZ ;  /* 0x0000000503027819 */ /* 0x000fe400000006ff */
[----:B------:R-:W-:-:S02]  /*9e00*/  LOP3.LUT R0, R0, 0xe00, RZ, 0xc0, !PT ;  /* 0x00000e0000007812 */ /* 0x000fc400078ec0ff */
[----:B------:R-:W-:Y:S02]  /*9e10*/  LOP3.LUT R8, R2, 0xc0, RZ, 0xc0, !PT ;  /* 0x000000c002087812 */ /* 0x000fe400078ec0ff */
[----:B------:R-:W-:-:S04]  /*9e20*/  LOP3.LUT R0, R0, 0x20, R2, 0xf8, !PT ;  /* 0x0000002000007812 */ /* 0x000fc800078ef802 */
[----:B------:R-:W-:Y:S02]  /*9e30*/  LOP3.LUT R0, R0, 0x100, R2, 0xf8, !PT ;  /* 0x0000010000007812 */ /* 0x000fe400078ef802 */
[----:B------:R-:W-:-:S04]  /*9e40*/  SHF.R.U32.HI R2, RZ, 0x1, R3 ;  /* 0x00000001ff027819 */ /* 0x000fc80000011603 */
[----:B------:R-:W-:Y:S02]  /*9e50*/  LOP3.LUT R8, R8, 0x8, R2, 0xf8, !PT ;  /* 0x0000000808087812 */ /* 0x000fe400078ef802 */
[----:B------:R-:W-:-:S04]  /*9e60*/  SHF.L.U32 R2, R3, 0x2, RZ ;  /* 0x0000000203027819 */ /* 0x000fc800000006ff */
[----:B------:R-:W-:-:S04]  /*9e70*/  LOP3.LUT R8, R8, 0x18, R2, 0x78, !PT ;  /* 0x0000001808087812 */ /* 0x000fc800078e7802 */
[----:B------:R-:W-:-:S04]  /*9e80*/  LOP3.LUT R8, R0, R8, RZ, 0xfc, !PT ;  /* 0x0000000800087212 */ /* 0x000fc800078efcff */
[----:B------:R-:W-:-:S05]  /*9e90*/  LEA R8, R8, UR46, 0x1 ;  /* 0x0000002e08087c11 */ /* 0x000fca000f8e08ff */
[----:B------:R-:W-:Y:S02]  /*9ea0*/  IMAD R4, R18, 0x2, R8 ;  /* 0x0000000212047824 */ /* 0x000fe400078e0208 */
[----:B------:R-:W2:Y:S04]  /*9eb0*/  LDSM.16.M88.4 R8, [R8+0x200] ;  /* 0x000200000808783b */ /* 0x000ea80000000200 */
[----:B------:R-:W4:Y:S02]  /*9ec0*/  LDSM.16.M88.4 R4, [R4+0x200] ;  /* 0x000200000404783b */ /* 0x000f240000000200 */
.L_x_53:
[----:B------:R-:W-:Y:S05]  /*9ed0*/  BSYNC B0 ;  /* 0x0000000000007941 */ /* 0x000fea0003800000 */
.L_x_52:
[----:B-1-3--:R-:W3:Y:S04]  /*9ee0*/  LDL.LU R0, [R1] ;  /* 0x0000000001007983 */ /* 0x00aee80000300800 */
[----:B------:R-:W4:Y:S04]  /*9ef0*/  LDL.LU R13, [R1+0x4] ;  /* 0x00000400010d7983 */ /* 0x000f280000300800 */
[----:B------:R-:W4:Y:S04]  /*9f00*/  LDL.LU R159, [R1+0x8] ;  /* 0x00000800019f7983 */ /* 0x000f280000300800 */
[----:B------:R-:W4:Y:S04]  /*9f10*/  LDL.LU R158, [R1+0xc] ;  /* 0x00000c00019e7983 */ /* 0x000f280000300800 */
[----:B------:R-:W4:Y:S04]  /*9f20*/  LDL.LU R157, [R1+0x10] ;  /* 0x00001000019d7983 */ /* 0x000f280000300800 */
[----:B------:R-:W4:Y:S04]  /*9f30*/  LDL.LU R155, [R1+0x14] ;  /* 0x00001400019b7983 */ /* 0x000f280000300800 */
[----:B------:R-:W4:Y:S01]  /*9f40*/  LDL.LU R154, [R1+0x18] ;  /* 0x00001800019a7983 */ /* 0x000f220000300800 */
[----:B--2---:R-:W-:Y:S01]  /*9f50*/  HADD2.F32 R2, -RZ, R8.H0_H0 ;  /* 0x20000008ff027230 */ /* 0x004fe20000004100 */
[----:B------:R-:W-:-:S02]  /*9f60*/  MOV R161, 0x3bbb989d ;  /* 0x3bbb989d00a17802 */ /* 0x000fc40000000f00 */
[----:B------:R-:W-:Y:S01]  /*9f70*/  MOV R14, 0x437c0000 ;  /* 0x437c0000000e7802 */ /* 0x000fe20000000f00 */
        /* <DEDUP_REMOVED lines=9> */
[----:B------:R-:W-:Y:S01]  /*a010*/  BSSY B1, `(.L_x_56) ;  /* 0x00000bc000017945 */ /* 0x000fe20003800000 */
[----:B---3-5:R-:W-:-:S04]  /*a020*/  FMUL R0, R17, R0 ;  /* 0x0000000011007220 */ /* 0x028fc80000400000 */
[----:B------:R-:W-:-:S04]  /*a030*/  FFMA R0, R16, R2, R0 ;  /* 0x0000000210007223 */ /* 0x000fc80000000000 */
[----:B------:R-:W-:-:S04]  /*a040*/  FFMA.SAT R2, -R0, R161, 0.5 ;  /* 0x3f00000000027423 */ /* 0x000fc800000021a1 */
[----:B------:R-:W-:-:S04]  /*a050*/  FFMA.RM R2, R2, R14, 12582913 ;  /* 0x4b40000102027423 */ /* 0x000fc8000000400e */
[----:B------:R-:W-:-:S04]  /*a060*/  FADD R3, R2, -12583039 ;  /* 0xcb40007f02037421 */ /* 0x000fc80000000000 */
[----:B------:R-:W-:-:S04]  /*a070*/  FFMA R3, -R0, 1.4426950216293334961, -R3 ;  /* 0x3fb8aa3b00037823 */ /* 0x000fc80000000903 */
[----:B------:R-:W-:-:S04]  /*a080*/  FFMA R0, -R0, 1.925963033500011079e-08, R3 ;  /* 0x32a5706000007823 */ /* 0x000fc80000000103 */
[----:B------:R1:W3:Y:S02]  /*a090*/  MUFU.EX2 R3, R0 ;  /* 0x0000000000037308 */ /* 0x0002e40000000800 */
[----:B-1----:R-:W-:Y:S01]  /*a0a0*/  SHF.L.U32 R0, R2, 0x17, RZ ;  /* 0x0000001702007819 */ /* 0x002fe200000006ff */
[----:B----4-:R-:W-:-:S04]  /*a0b0*/  FMUL R2, R17, R13 ;  /* 0x0000000d11027220 */ /* 0x010fc80000400000 */
[----:B---3--:R-:W-:Y:S01]  /*a0c0*/  FFMA R0, R0, R3, 1 ;  /* 0x3f80000000007423 */ /* 0x008fe20000000003 */
[----:B------:R-:W-:-:S05]  /*a0d0*/  HADD2.F32 R3, -RZ, R8.H1_H1 ;  /* 0x30000008ff037230 */ /* 0x000fca0000004100 */
[----:B------:R-:W-:-:S04]  /*a0e0*/  FFMA R2, R16, R3, R2 ;  /* 0x0000000310027223 */ /* 0x000fc80000000002 */
[----:B------:R-:W-:-:S04]  /*a0f0*/  FFMA.SAT R3, -R2, R161, 0.5 ;  /* 0x3f00000002037423 */ /* 0x000fc800000021a1 */
[----:B------:R-:W-:-:S04]  /*a100*/  FFMA.RM R3, R3, R14, 12582913 ;  /* 0x4b40000103037423 */ /* 0x000fc8000000400e */
[C---:B------:R-:W-:Y:S01]  /*a110*/  FADD R13, R3.reuse, -12583039 ;  /* 0xcb40007f030d7421 */ /* 0x040fe20000000000 */
[----:B------:R-:W-:Y:S01]  /*a120*/  SHF.L.U32 R160, R3, 0x17, RZ ;  /* 0x0000001703a07819 */ /* 0x000fe200000006ff */
[----:B------:R-:W-:Y:S02]  /*a130*/  HADD2.F32 R3, -RZ, R9.H0_H0 ;  /* 0x20000009ff037230 */ /* 0x000fe40000004100 */
[----:B------:R-:W-:-:S04]  /*a140*/  FFMA R13, -R2, 1.4426950216293334961, -R13 ;  /* 0x3fb8aa3b020d7823 */ /* 0x000fc8000000090d */
[----:B------:R-:W-:-:S06]  /*a150*/  FFMA R2, -R2, 1.925963033500011079e-08, R13 ;  /* 0x32a5706002027823 */ /* 0x000fcc000000010d */
[----:B------:R-:W1:Y:S02]  /*a160*/  MUFU.EX2 R2, R2 ;  /* 0x0000000200027308 */ /* 0x000e640000000800 */
[----:B-1----:R-:W-:Y:S01]  /*a170*/  FFMA R160, R160, R2, 1 ;  /* 0x3f800000a0a07423 */ /* 0x002fe20000000002 */
[----:B------:R-:W-:-:S04]  /*a180*/  FMUL R2, R17, R159 ;  /* 0x0000009f11027220 */ /* 0x000fc80000400000 */
[----:B------:R-:W-:-:S04]  /*a190*/  FFMA R2, R16, R3, R2 ;  /* 0x0000000310027223 */ /* 0x000fc80000000002 */
[----:B------:R-:W-:-:S04]  /*a1a0*/  FFMA.SAT R3, -R2, R161, 0.5 ;  /* 0x3f00000002037423 */ /* 0x000fc800000021a1 */
[----:B------:R-:W-:-:S04]  /*a1b0*/  FFMA.RM R3, R3, R14, 12582913 ;  /* 0x4b40000103037423 */ /* 0x000fc8000000400e */
[C---:B------:R-:W-:Y:S01]  /*a1c0*/  FADD R13, R3.reuse, -12583039 ;  /* 0xcb40007f030d7421 */ /* 0x040fe20000000000 */
[----:B------:R-:W-:Y:S01]  /*a1d0*/  SHF.L.U32 R159, R3, 0x17, RZ ;  /* 0x00000017039f7819 */ /* 0x000fe200000006ff */
[----:B------:R-:W-:Y:S02]  /*a1e0*/  HADD2.F32 R3, -RZ, R9.H1_H1 ;  /* 0x30000009ff037230 */ /* 0x000fe40000004100 */
        /* <DEDUP_REMOVED lines=48> */
[----:B--2---:R-:W-:-:S04]  /*a4f0*/  FMUL R2, R17, R153 ;  /* 0x0000009911027220 */ /* 0x004fc80000400000 */
        /* <DEDUP_REMOVED lines=71> */
[----:B------:R-:W-:Y:S02]  /*a970*/  FMUL R3, R17, R163 ;  /* 0x000000a311037220 */ /* 0x000fe40000400000 */
[----:B------:R-:W-:-:S04]  /*a980*/  FFMA R13, -R2, 1.4426950216293334961, -R13 ;  /* 0x3fb8aa3b020d7823 */ /* 0x000fc8000000090d */
[----:B------:R-:W-:Y:S01]  /*a990*/  FFMA R2, -R2, 1.925963033500011079e-08, R13 ;  /* 0x32a5706002027823 */ /* 0x000fe2000000010d */
[----:B------:R-:W-:-:S05]  /*a9a0*/  HADD2.F32 R13, -RZ, R7.H1_H1 ;  /* 0x30000007ff0d7230 */ /* 0x000fca0000004100 */
[----:B------:R-:W1:Y:S02]  /*a9b0*/  MUFU.EX2 R2, R2 ;  /* 0x0000000200027308 */ /* 0x000e640000000800 */
[----:B-1----:R-:W-:Y:S01]  /*a9c0*/  FFMA R15, R15, R2, 1 ;  /* 0x3f8000000f0f7423 */ /* 0x002fe20000000002 */
[----:B------:R-:W-:-:S05]  /*a9d0*/  HADD2.F32 R2, -RZ, R7.H0_H0 ;  /* 0x20000007ff027230 */ /* 0x000fca0000004100 */
[----:B------:R-:W-:Y:S01]  /*a9e0*/  FFMA R3, R16, R2, R3 ;  /* 0x0000000210037223 */ /* 0x000fe20000000003 */
[----:B------:R-:W-:-:S04]  /*a9f0*/  FMUL R2, R17, R162 ;  /* 0x000000a211027220 */ /* 0x000fc80000400000 */
[----:B------:R-:W-:Y:S01]  /*aa00*/  FFMA R2, R16, R13, R2 ;  /* 0x0000000d10027223 */ /* 0x000fe20000000002 */
[----:B------:R-:W-:-:S03]  /*aa10*/  FFMA.SAT R13, -R3, R161, 0.5 ;  /* 0x3f000000030d7423 */ /* 0x000fc600000021a1 */
[----:B------:R-:W-:Y:S01]  /*aa20*/  FFMA.SAT R161, -R2, R161, 0.5 ;  /* 0x3f00000002a17423 */ /* 0x000fe200000021a1 */
[----:B------:R-:W-:-:S03]  /*aa30*/  FFMA.RM R13, R13, R14, 12582913 ;  /* 0x4b4000010d0d7423 */ /* 0x000fc6000000400e */
[----:B------:R-:W-:Y:S01]  /*aa40*/  FFMA.RM R161, R161, R14, 12582913 ;  /* 0x4b400001a1a17423 */ /* 0x000fe2000000400e */
[----:B------:R-:W-:-:S04]  /*aa50*/  FADD R14, R13, -12583039 ;  /* 0xcb40007f0d0e7421 */ /* 0x000fc80000000000 */
[----:B------:R-:W-:-:S04]  /*aa60*/  FFMA R14, -R3, 1.4426950216293334961, -R14 ;  /* 0x3fb8aa3b030e7823 */ /* 0x000fc8000000090e */
[----:B------:R-:W-:Y:S01]  /*aa70*/  FFMA R3, -R3, 1.925963033500011079e-08, R14 ;  /* 0x32a5706003037823 */ /* 0x000fe2000000010e */
[----:B------:R-:W-:Y:S01]  /*aa80*/  SHF.L.U32 R14, R13, 0x17, RZ ;  /* 0x000000170d0e7819 */ /* 0x000fe200000006ff */
[----:B------:R-:W-:-:S04]  /*aa90*/  IMAD.SHL.U32 R13, R161, 0x800000, RZ ;  /* 0x00800000a10d7824 */ /* 0x000fc800078e00ff */
[----:B------:R-:W1:Y:S02]  /*aaa0*/  MUFU.EX2 R3, R3 ;  /* 0x0000000300037308 */ /* 0x000e640000000800 */
[----:B-1----:R-:W-:Y:S01]  /*aab0*/  FFMA R14, R14, R3, 1 ;  /* 0x3f8000000e0e7423 */ /* 0x002fe20000000003 */
[----:B------:R-:W-:-:S04]  /*aac0*/  FADD R3, R161, -12583039 ;  /* 0xcb40007fa1037421 */ /* 0x000fc80000000000 */
[----:B------:R-:W-:-:S04]  /*aad0*/  FFMA R3, -R2, 1.4426950216293334961, -R3 ;  /* 0x3fb8aa3b02037823 */ /* 0x000fc80000000903 */
[----:B------:R-:W-:-:S06]  /*aae0*/  FFMA R2, -R2, 1.925963033500011079e-08, R3 ;  /* 0x32a5706002027823 */ /* 0x000fcc0000000103 */
[----:B------:R-:W1:Y:S02]  /*aaf0*/  MUFU.EX2 R2, R2 ;  /* 0x0000000200027308 */ /* 0x000e640000000800 */
[----:B-1----:R-:W-:Y:S01]  /*ab00*/  FFMA R13, R13, R2, 1 ;  /* 0x3f8000000d0d7423 */ /* 0x002fe20000000002 */
[----:B------:R-:W-:-:S04]  /*ab10*/  IADD3 R2, R0, 0x1800000, RZ ;  /* 0x0180000000027810 */ /* 0x000fc80007ffe0ff */
[----:B------:R-:W-:-:S04]  /*ab20*/  LOP3.LUT R2, R2, 0x7f800000, RZ, 0xc0, !PT ;  /* 0x7f80000002027812 */ /* 0x000fc800078ec0ff */
[----:B------:R-:W-:-:S13]  /*ab30*/  ISETP.GT.U32.AND P2, PT, R2, 0x1ffffff, PT ;  /* 0x01ffffff0200780c */ /* 0x000fda0003f44070 */
[----:B------:R-:W-:Y:S05]  /*ab40*/  @P2 BRA `(.L_x_57) ;  /* 0x0000000000102947 */ /* 0x000fea0003800000 */
[----:B------:R-:W-:-:S07]  /*ab50*/  MOV R2, 0xab70 ;  /* 0x0000ab7000027802 */ /* 0x000fce0000000f00 */
[----:B------:R-:W-:Y:S05]  /*ab60*/  CALL.REL.NOINC `($__internal_0_$__cuda_sm20_rcp_rn_f32_slowpath) ;  /* 0x0000023000507944 */ /* 0x000fea0003c00000 */
[----:B------:R-:W-:Y:S01]  /*ab70*/  MOV R168, R0 ;  /* 0x0000000000a87202 */ /* 0x000fe20000000f00 */
[----:B------:R-:W-:Y:S06]  /*ab80*/  BRA `(.L_x_58) ;  /* 0x0000000000107947 */ /* 0x000fec0003800000 */
.L_x_57:
[----:B------:R-:W1:Y:S02]  /*ab90*/  MUFU.RCP R168, R0 ;  /* 0x0000000000a87308 */ /* 0x000e640000001000 */
[----:B-1----:R-:W-:-:S04]  /*aba0*/  FFMA R0, R0, R168, -1 ;  /* 0xbf80000000007423 */ /* 0x002fc800000000a8 */
[----:B------:R-:W-:-:S04]  /*abb0*/  FADD.FTZ R0, -R0, -RZ ;  /* 0x800000ff00007221 */ /* 0x000fc80000010100 */
[----:B------:R-:W-:-:S07]  /*abc0*/  FFMA R168, R168, R0, R168 ;  /* 0x00000000a8a87223 */ /* 0x000fce00000000a8 */
.L_x_58:
[----:B------:R-:W-:Y:S05]  /*abd0*/  BSYNC B1 ;  /* 0x0000000000017941 */ /* 0x000fea0003800000 */
.L_x_56:
[----:B------:R-:W-:Y:S01]  /*abe0*/  IADD3 R0, R160, 0x1800000, RZ ;  /* 0x01800000a0007810 */ /* 0x000fe20007ffe0ff */
[----:B------:R-:W-:Y:S03]  /*abf0*/  BSSY B1, `(.L_x_59) ;  /* 0x000000d000017945 */ /* 0x000fe60003800000 */
[----:B------:R-:W-:-:S04]  /*ac00*/  LOP3.LUT R0, R0, 0x7f800000, RZ, 0xc0, !PT ;  /* 0x7f80000000007812 */ /* 0x000fc800078ec0ff */
[----:B------:R-:W-:-:S13]  /*ac10*/  ISETP.GT.U32.AND P2, PT, R0, 0x1ffffff, PT ;  /* 0x01ffffff0000780c */ /* 0x000fda0003f44070 */
[----:B------:R-:W-:Y:S05]  /*ac20*/  @P2 BRA `(.L_x_60) ;  /* 0x0000000000142947 */ /* 0x000fea0003800000 */
[----:B------:R-:W-:Y:S02]  /*ac30*/  MOV R0, R160 ;  /* 0x000000a000007202 */ /* 0x000fe40000000f00 */
[----:B------:R-:W-:-:S07]  /*ac40*/  MOV R2, 0xac60 ;  /* 0x0000ac6000027802 */ /* 0x000fce0000000f00 */
[----:B------:R-:W-:Y:S05]  /*ac50*/  CALL.REL.NOINC `($__internal_0_$__cuda_sm20_rcp_rn_f32_slowpath) ;  /* 0x0000023000147944 */ /* 0x000fea0003c00000 */
[----:B------:R-:W-:Y:S01]  /*ac60*/  MOV R167, R0 ;  /* 0x0000000000a77202 */ /* 0x000fe20000000f00 */
[----:B------:R-:W-:Y:S06]  /*ac70*/  BRA `(.L_x_61) ;  /* 0x0000000000107947 */ /* 0x000fec0003800000 */
.L_x_60:
[----:B------:R-:W1:Y:S02]  /*ac80*/  MUFU.RCP R167, R160 ;  /* 0x000000a000a77308 */ /* 0x000e640000001000 */
[----:B-1----:R-:W-:-:S04]  /*ac90*/  FFMA R160, R160, R167, -1 ;  /* 0xbf800000a0a07423 */ /* 0x002fc800000000a7 */
[----:B------:R-:W-:-:S04]  /*aca0*/  FADD.FTZ R160, -R160, -RZ ;  /* 0x800000ffa0a07221 */ /* 0x000fc80000010100 */
[----:B------:R-:W-:-:S07]  /*acb0*/  FFMA R167, R167, R160, R167 ;  /* 0x000000a0a7a77223 */ /* 0x000fce00000000a7 */
.L_x_61:
[----:B------:R-:W-:Y:S05]  /*acc0*/  BSYNC B1 ;  /* 0x0000000000017941 */ /* 0x000fea0003800000 */
.L_x_59:
        /* <DEDUP_REMOVED lines=10> */
.L_x_63:
[----:B------:R-:W1:Y:S02]  /*ad70*/  MUFU.RCP R166, R159 ;  /* 0x0000009f00a67308 */ /* 0x000e640000001000 */
[----:B-1----:R-:W-:-:S04]  /*ad80*/  FFMA R159, R159, R166, -1 ;  /* 0xbf8000009f9f7423 */ /* 0x002fc800000000a6 */
[----:B------:R-:W-:-:S04]  /*ad90*/  FADD.FTZ R159, -R159, -RZ ;  /* 0x800000ff9f9f7221 */ /* 0x000fc80000010100 */
[----:B------:R-:W-:-:S07]  /*ada0*/  FFMA R166, R166, R159, R166 ;  /* 0x0000009fa6a67223 */ /* 0x000fce00000000a6 */
.L_x_64:
[----:B------:R-:W-:Y:S05]  /*adb0*/  BSYNC B1 ;  /* 0x0000000000017941 */ /* 0x000fea0003800000 */
.L_x_62:
        /* <DEDUP_REMOVED lines=10> */
.L_x_66:
[----:B------:R-:W1:Y:S02]  /*ae60*/  MUFU.RCP R165, R158 ;  /* 0x0000009e00a57308 */ /* 0x000e640000001000 */
[----:B-1----:R-:W-:-:S04]  /*ae70*/  FFMA R158, R158, R165, -1 ;  /* 0xbf8000009e9e7423 */ /* 0x002fc800000000a5 */
[----:B------:R-:W-:-:S04]  /*ae80*/  FADD.FTZ R158, -R158, -RZ ;  /* 0x800000ff9e9e7221 */ /* 0x000fc80000010100 */
[----:B------:R-:W-:-:S07]  /*ae90*/  FFMA R165, R165, R158, R165 ;  /* 0x0000009ea5a57223 */ /* 0x000fce00000000a5 */
.L_x_67:
[----:B------:R-:W-:Y:S05]  /*aea0*/  BSYNC B1 ;  /* 0x0000000000017941 */ /* 0x000fea0003800000 */
.L_x_65:
        /* <DEDUP_REMOVED lines=10> */
.L_x_69:
[----:B------:R-:W1:Y:S02]  /*af50*/  MUFU.RCP R164, R157 ;  /* 0x0000009d00a47308 */ /* 0x000e640000001000 */
[----:B-1----:R-:W-:-:S04]  /*af60*/  FFMA R157, R157, R164, -1 ;  /* 0xbf8000009d9d7423 */ /* 0x002fc800000000a4 */
[----:B------:R-:W-:-:S04]  /*af70*/  FADD.FTZ R157, -R157, -RZ ;  /* 0x800000ff9d9d7221 */ /* 0x000fc80000010100 */
[----:B------:R-:W-:-:S07]  /*af80*/  FFMA R164, R164, R157, R164 ;  /* 0x0000009da4a47223 */ /* 0x000fce00000000a4 */
.L_x_70:
[----:B------:R-:W-:Y:S05]  /*af90*/  BSYNC B1 ;  /* 0x0000000000017941 */ /* 0x000fea0003800000 */
.L_x_68:
        /* <DEDUP_REMOVED lines=10> */
.L_x_72:
[----:B------:R-:W1:Y:S02]  /*b040*/  MUFU.RCP R163, R155 ;  /* 0x0000009b00a37308 */ /* 0x000e640000001000 */
[----:B-1----:R-:W-:-:S04]  /*b050*/  FFMA R155, R155, R163, -1 ;  /* 0xbf8000009b9b7423 */ /* 0x002fc800000000a3 */
[----:B------:R-:W-:-:S04]  /*b060*/  FADD.FTZ R155, -R155, -RZ ;  /* 0x800000ff9b9b7221 */ /* 0x000fc80000010100 */
[----:B------:R-:W-:-:S07]  /*b070*/  FFMA R163, R163, R155, R163 ;  /* 0x0000009ba3a37223 */ /* 0x000fce00000000a3 */
.L_x_73:
[----:B------:R-:W-:Y:S05]  /*b080*/  BSYNC B1 ;  /* 0x0000000000017941 */ /* 0x000fea0003800000 */
.L_x_71:
[----:B------:R-:W-:Y:S01]  /*b090*/  VIADD R0, R154, 0x1800000 ;  /* 0x018000009a007836 */ /* 0x000fe20000000000 */
[----:B------:R-:W-:Y:S04]  /*b0a0*/  BSSY B1, `(.L_x_74) ;  /* 0x000000d000017945 */ /* 0x000fe80003800000 */
        /* <DEDUP_REMOVED lines=8> */
.L_x_75:
[----:B------:R-:W1:Y:S02]  /*b130*/  MUFU.RCP R162, R154 ;  /* 0x0000009a00a27308 */ /* 0x000e640000001000 */
[----:B-1----:R-:W-:-:S04]  /*b140*/  FFMA R154, R154, R162, -1 ;  /* 0xbf8000009a9a7423 */ /* 0x002fc800000000a2 */
[----:B------:R-:W-:-:S04]  /*b150*/  FADD.FTZ R154, -R154, -RZ ;  /* 0x800000ff9a9a7221 */ /* 0x000fc80000010100 */
[----:B------:R-:W-:-:S07]  /*b160*/  FFMA R162, R162, R154, R162 ;  /* 0x0000009aa2a27223 */ /* 0x000fce00000000a2 */
.L_x_76:
[----:B------:R-:W-:Y:S05]  /*b170*/  BSYNC B1 ;  /* 0x0000000000017941 */ /* 0x000fea0003800000 */
.L_x_74:
        /* <DEDUP_REMOVED lines=10> */
.L_x_78:
[----:B------:R-:W1:Y:S02]  /*b220*/  MUFU.RCP R155, R153 ;  /* 0x00000099009b7308 */ /* 0x000e640000001000 */
[----:B-1----:R-:W-:-:S04]  /*b230*/  FFMA R153, R153, R155, -1 ;  /* 0xbf80000099997423 */ /* 0x002fc8000000009b */
[----:B------:R-:W-:-:S04]  /*b240*/  FADD.FTZ R153, -R153, -RZ ;  /* 0x800000ff99997221 */ /* 0x000fc80000010100 */
[----:B------:R-:W-:-:S07]  /*b250*/  FFMA R155, R155, R153, R155 ;  /* 0x000000999b9b7223 */ /* 0x000fce000000009b */
.L_x_79:
[----:B------:R-:W-:Y:S05]  /*b260*/  BSYNC B1 ;  /* 0x0000000000017941 */ /* 0x000fea0003800000 */
.L_x_77:
        /* <DEDUP_REMOVED lines=10> */
.L_x_81:
[----:B------:R-:W1:Y:S02]  /*b310*/  MUFU.RCP R160, R152 ;  /* 0x0000009800a07308 */ /* 0x000e640000001000 */
[----:B-1----:R-:W-:-:S04]  /*b320*/  FFMA R152, R152, R160, -1 ;  /* 0xbf80000098987423 */ /* 0x002fc800000000a0 */
[----:B------:R-:W-:-:S04]  /*b330*/  FADD.FTZ R152, -R152, -RZ ;  /* 0x800000ff98987221 */ /* 0x000fc80000010100 */
[----:B------:R-:W-:-:S07]  /*b340*/  FFMA R160, R160, R152, R160 ;  /* 0x00000098a0a07223 */ /* 0x000fce00000000a0 */
.L_x_82:
[----:B------:R-:W-:Y:S05]  /*b350*/  BSYNC B1 ;  /* 0x0000000000017941 */ /* 0x000fea0003800000 */
.L_x_80:
        /* <DEDUP_REMOVED lines=10> */
.L_x_84:
[----:B------:R-:W1:Y:S02]  /*b400*/  MUFU.RCP R159, R23 ;  /* 0x00000017009f7308 */ /* 0x000e640000001000 */
[----:B-1----:R-:W-:-:S04]  /*b410*/  FFMA R23, R23, R159, -1 ;  /* 0xbf80000017177423 */ /* 0x002fc8000000009f */
[----:B------:R-:W-:-:S04]  /*b420*/  FADD.FTZ R23, -R23, -RZ ;  /* 0x800000ff17177221 */ /* 0x000fc80000010100 */
[----:B------:R-:W-:-:S07]  /*b430*/  FFMA R159, R159, R23, R159 ;  /* 0x000000179f9f7223 */ /* 0x000fce000000009f */
.L_x_85:
[----:B------:R-:W-:Y:S05]  /*b440*/  BSYNC B1 ;  /* 0x0000000000017941 */ /* 0x000fea0003800000 */
.L_x_83:
        /* <DEDUP_REMOVED lines=10> */
.L_x_87:
[----:B------:R-:W1:Y:S02]  /*b4f0*/  MUFU.RCP R158, R22 ;  /* 0x00000016009e7308 */ /* 0x000e640000001000 */
[----:B-1----:R-:W-:-:S04]  /*b500*/  FFMA R22, R22, R158, -1 ;  /* 0xbf80000016167423 */ /* 0x002fc8000000009e */
[----:B------:R-:W-:-:S04]  /*b510*/  FADD.FTZ R22, -R22, -RZ ;  /* 0x800000ff16167221 */ /* 0x000fc80000010100 */
[----:B------:R-:W-:-:S07]  /*b520*/  FFMA R158, R158, R22, R158 ;  /* 0x000000169e9e7223 */ /* 0x000fce000000009e */
.L_x_88:
[----:B------:R-:W-:Y:S05]  /*b530*/  BSYNC B1 ;  /* 0x0000000000017941 */ /* 0x000fea0003800000 */
.L_x_86:
        /* <DEDUP_REMOVED lines=10> */
.L_x_90:
[----:B------:R-:W1:Y:S02]  /*b5e0*/  MUFU.RCP R0, R21 ;  /* 0x0000001500007308 */ /* 0x000e640000001000 */
[----:B-1----:R-:W-:-:S04]  /*b5f0*/  FFMA R21, R21, R0, -1 ;  /* 0xbf80000015157423 */ /* 0x002fc80000000000 */
[----:B------:R-:W-:-:S04]  /*b600*/  FADD.FTZ R21, -R21, -RZ ;  /* 0x800000ff15157221 */ /* 0x000fc80000010100 */
[----:B------:R-:W-:-:S07]  /*b610*/  FFMA R21, R0, R21, R0 ;  /* 0x0000001500157223 */ /* 0x000fce0000000000 */
.L_x_91:
[----:B------:R-:W-:Y:S05]  /*b620*/  BSYNC B1 ;  /* 0x0000000000017941 */ /* 0x000fea0003800000 */
.L_x_89:
        /* <DEDUP_REMOVED lines=10> */
.L_x_93:
[----:B------:R-:W1:Y:S02]  /*b6d0*/  MUFU.RCP R157, R20 ;  /* 0x00000014009d7308 */ /* 0x000e640000001000 */
[----:B-1----:R-:W-:-:S04]  /*b6e0*/  FFMA R20, R20, R157, -1 ;  /* 0xbf80000014147423 */ /* 0x002fc8000000009d */
[----:B------:R-:W-:-:S04]  /*b6f0*/  FADD.FTZ R20, -R20, -RZ ;  /* 0x800000ff14147221 */ /* 0x000fc80000010100 */
[----:B------:R-:W-:-:S07]  /*b700*/  FFMA R157, R157, R20, R157 ;  /* 0x000000149d9d7223 */ /* 0x000fce000000009d */
.L_x_94:
[----:B------:R-:W-:Y:S05]  /*b710*/  BSYNC B1 ;  /* 0x0000000000017941 */ /* 0x000fea0003800000 */
.L_x_92:
        /* <DEDUP_REMOVED lines=10> */
.L_x_96:
[----:B------:R-:W1:Y:S02]  /*b7c0*/  MUFU.RCP R22, R15 ;  /* 0x0000000f00167308 */ /* 0x000e640000001000 */
[----:B-1----:R-:W-:-:S04]  /*b7d0*/  FFMA R15, R15, R22, -1 ;  /* 0xbf8000000f0f7423 */ /* 0x002fc80000000016 */
[----:B------:R-:W-:-:S04]  /*b7e0*/  FADD.FTZ R15, -R15, -RZ ;  /* 0x800000ff0f0f7221 */ /* 0x000fc80000010100 */
[----:B------:R-:W-:-:S07]  /*b7f0*/  FFMA R22, R22, R15, R22 ;  /* 0x0000000f16167223 */ /* 0x000fce0000000016 */
.L_x_97:
[----:B------:R-:W-:Y:S05]  /*b800*/  BSYNC B1 ;  /* 0x0000000000017941 */ /* 0x000fea0003800000 */
.L_x_95:
        /* <DEDUP_REMOVED lines=10> */
.L_x_99:
[----:B------:R-:W1:Y:S02]  /*b8b0*/  MUFU.RCP R15, R14 ;  /* 0x0000000e000f7308 */ /* 0x000e640000001000 */
[----:B-1----:R-:W-:-:S04]  /*b8c0*/  FFMA R14, R14, R15, -1 ;  /* 0xbf8000000e0e7423 */ /* 0x002fc8000000000f */
[----:B------:R-:W-:-:S04]  /*b8d0*/  FADD.FTZ R14, -R14, -RZ ;  /* 0x800000ff0e0e7221 */ /* 0x000fc80000010100 */
[----:B------:R-:W-:-:S07]  /*b8e0*/  FFMA R15, R15, R14, R15 ;  /* 0x0000000e0f0f7223 */ /* 0x000fce000000000f */
.L_x_100:
[----:B------:R-:W-:Y:S05]  /*b8f0*/  BSYNC B1 ;  /* 0x0000000000017941 */ /* 0x000fea0003800000 */
.L_x_98:
        /* <DEDUP_REMOVED lines=10> */
.L_x_102:
[----:B------:R-:W1:Y:S02]  /*b9a0*/  MUFU.RCP R23, R13 ;  /* 0x0000000d00177308 */ /* 0x000e640000001000 */
[----:B-1----:R-:W-:-:S04]  /*b9b0*/  FFMA R13, R13, R23, -1 ;  /* 0xbf8000000d0d7423 */ /* 0x002fc80000000017 */
[----:B------:R-:W-:-:S04]  /*b9c0*/  FADD.FTZ R13, -R13, -RZ ;  /* 0x800000ff0d0d7221 */ /* 0x000fc80000010100 */
[----:B------:R-:W-:-:S07]  /*b9d0*/  FFMA R23, R23, R13, R23 ;  /* 0x0000000d17177223 */ /* 0x000fce0000000017 */
.L_x_103:
[----:B------:R-:W-:Y:S05]  /*b9e0*/  BSYNC B1 ;  /* 0x0000000000017941 */ /* 0x000fea0003800000 */
.L_x_101:
[----:B------:R-:W1:Y:S01]  /*b9f0*/  S2R R3, SR_TID.X ;  /* 0x0000000000037919 */ /* 0x000e620000002100 */
[----:B------:R-:W-:Y:S01]  /*ba00*/  F2FP.F16.F32.PACK_AB R152, R167, R168 ;  /* 0x000000a8a798723e */ /* 0x000fe200000000ff */
[----:B------:R-:W-:Y:S05]  /*ba10*/  WARPSYNC.ALL ;  /* 0x0000000000007948 */ /* 0x000fea0003800000 */
[----:B------:R-:W-:Y:S01]  /*ba20*/  F2FP.F16.F32.PACK_AB R153, R165, R166 ;  /* 0x000000a6a599723e */ /* 0x000fe200000000ff */
[----:B------:R-:W-:Y:S01]  /*ba30*/  BSSY B0, `(.L_x_104) ;  /* 0x0000025000007945 */ /* 0x000fe20003800000 */
[----:B------:R-:W-:Y:S02]  /*ba40*/  F2FP.F16.F32.PACK_AB R154, R163, R164 ;  /* 0x000000a4a39a723e */ /* 0x000fe400000000ff */
[----:B------:R-:W-:-:S02]  /*ba50*/  F2FP.F16.F32.PACK_AB R155, R155, R162 ;  /* 0x000000a29b9b723e */ /* 0x000fc400000000ff */
[----:B------:R-:W-:Y:S02]  /*ba60*/  F2FP.F16.F32.PACK_AB R20, R159, R160 ;  /* 0x000000a09f14723e */ /* 0x000fe400000000ff */
[----:B------:R-:W-:Y:S02]  /*ba70*/  F2FP.F16.F32.PACK_AB R21, R21, R158 ;  /* 0x0000009e1515723e */ /* 0x000fe400000000ff */
[----:B------:R-:W-:Y:S02]  /*ba80*/  F2FP.F16.F32.PACK_AB R22, R22, R157 ;  /* 0x0000009d1616723e */ /* 0x000fe400000000ff */
[----:B------:R-:W-:Y:S02]  /*ba90*/  F2FP.F16.F32.PACK_AB R23, R23, R15 ;  /* 0x0000000f1717723e */ /* 0x000fe400000000ff */
[----:B------:R-:W-:Y:S02]  /*baa0*/  ISETP.GT.U32.AND P5, PT, R173, 0x3e, PT ;  /* 0x0000003ead00780c */ /* 0x000fe40003fa4070 */
[----:B-1----:R-:W-:-:S02]  /*bab0*/  SHF.L.U32 R0, R3, 0x4, RZ ;  /* 0x0000000403007819 */ /* 0x002fc400000006ff */
[----:B------:R-:W-:Y:S02]  /*bac0*/  SHF.L.U32 R2, R3, 0x5, RZ ;  /* 0x0000000503027819 */ /* 0x000fe400000006ff */
[----:B------:R-:W-:Y:S02]  /*bad0*/  LOP3.LUT R0, R0, 0xe00, RZ, 0xc0, !PT ;  /* 0x00000e0000007812 */ /* 0x000fe400078ec0ff */
        /* <DEDUP_REMOVED lines=8> */
[----:B------:R-:W-:-:S04]  /*bb60*/  LEA R14, R14, UR46, 0x1 ;  /* 0x0000002e0e0e7c11 */ /* 0x000fc8000f8e08ff */
[----:B------:R-:W-:Y:S01]  /*bb70*/  LEA R0, R18, R14, 0x1 ;  /* 0x0000000e12007211 */ /* 0x000fe200078e08ff */
[----:B------:R1:W-:Y:S04]  /*bb80*/  STSM.16.M88.4 [R14+0x200], R152 ;  /* 0x000200980e007844 */ /* 0x0003e80000000200 */
[----:B------:R1:W-:Y:S01]  /*bb90*/  STSM.16.M88.4 [R0+0x200], R20 ;  /* 0x0002001400007844 */ /* 0x0003e20000000200 */
[----:B------:R-:W-:Y:S01]  /*bba0*/  @!PT LDS RZ, [RZ] ;  /* 0x00000000fffff984 */ /* 0x000fe20000000800 */
[----:B------:R-:W-:Y:S01]  /*bbb0*/  @!PT LDS RZ, [RZ] ;  /* 0x00000000fffff984 */ /* 0x000fe20000000800 */
[----:B------:R-:W-:Y:S01]  /*bbc0*/  @!PT LDS RZ, [RZ] ;  /* 0x00000000fffff984 */ /* 0x000fe20000000800 */
[----:B------:R-:W-:Y:S01]  /*bbd0*/  @!PT LDS RZ, [RZ] ;  /* 0x00000000fffff984 */ /* 0x000fe20000000800 */
[----:B------:R2:W-:Y:S06]  /*bbe0*/  MEMBAR.ALL.CTA ;  /* 0x0000000000007992 */ /* 0x0005ec0000008000 */
[----:B--2---:R-:W2:Y:S02]  /*bbf0*/  FENCE.VIEW.ASYNC.S ;  /* 0x00000000000073c6 */ /* 0x004ea40000000000 */
[----:B--2---:R-:W-:Y:S06]  /*bc00*/  BAR.SYNC.DEFER_BLOCKING 0x1, 0x100 ;  /* 0x0044000000007b1d */ /* 0x004fec0000010000 */
[----:B------:R-:W-:Y:S05]  /*bc10*/  @P5 BRA `(.L_x_105) ;  /* 0x0000000000185947 */ /* 0x000fea0003800000 */
[----:B------:R-:W-:Y:S02]  /*bc20*/  UIADD3 UR4, UP0, UR38, 0x4f0, URZ ;  /* 0x000004f026047890 */ /* 0x000fe4000ff1e03f */
[----:B------:R-:W-:Y:S02]  /*bc30*/  UIADD3 UR48, UR46, 0x200, URZ ;  /* 0x000002002e307890 */ /* 0x000fe4000fffe03f */
[----:B------:R-:W-:-:S09]  /*bc40*/  UIADD3.X UR5, URZ, UR39, URZ, UP0, !UPT ;  /* 0x000000273f057290 */ /* 0x000fd200087fe43f */
[----:B------:R2:W-:Y:S01]  /*bc50*/  UTMASTG.3D [UR48], [UR4] ;  /* 0x00000030040073b5 */ /* 0x0005e20008010000 */
[----:B------:R0:W-:Y:S01]  /*bc60*/  UTMACMDFLUSH ;  /* 0x00000000000079b7 */ /* 0x0001e20000000000 */
[----:B--2---:R-:W-:-:S04]  /*bc70*/  DEPBAR.LE SB0, 0x1 ;  /* 0x000080400000791a */ /* 0x004fc80000000000 */
.L_x_105:
[----:B------:R-:W-:Y:S05]  /*bc80*/  BSYNC B0 ;  /* 0x0000000000007941 */ /* 0x000fea0003800000 */
.L_x_104:
[----:B------:R-:W-:Y:S01]  /*bc90*/  BAR.SYNC.DEFER_BLOCKING 0x1, 0x100 ;  /* 0x0044000000007b1d */ /* 0x000fe20000010000 */
[----:B------:R-:W-:Y:S02]  /*bca0*/  ISETP.NE.AND P2, PT, RZ, UR40, PT ;  /* 0x00000028ff007c0c */ /* 0x000fe4000bf45270 */
[----:B------:R-:W-:-:S04]  /*bcb0*/  IADD3 R15, R14, 0x200, RZ ;  /* 0x000002000e0f7810 */ /* 0x000fc80007ffe0ff */
[----:B------:R-:W-:-:S07]  /*bcc0*/  LEA R158, R18, R15, 0x1 ;  /* 0x0000000f129e7211 */ /* 0x000fce00078e08ff */
[----:B------:R-:W-:Y:S05]  /*bcd0*/  @!P2 BRA `(.L_x_106) ;  /* 0x000000000038a947 */ /* 0x000fea0003800000 */
[----:B------:R-:W-:Y:S04]  /*bce0*/  BSSY B0, `(.L_x_107) ;  /* 0x000000a000007945 */ /* 0x000fe80003800000 */
[----:B------:R-:W-:Y:S05]  /*bcf0*/  @P0 BRA `(.L_x_108) ;  /* 0x0000000000200947 */ /* 0x000fea0003800000 */
[----:B------:R-:W-:-:S06]  /*bd00*/  UISETP.NE.AND UP0, UPT, UR43, 0x3, UPT ;  /* 0x000000032b00788c */ /* 0x000fcc000bf05270 */
[----:B------:R-:W-:-:S13]  /*bd10*/  PLOP3.LUT P2, PT, PT, PT, UP0, 0x80, 0x0 ;  /* 0x000000000000781c */ /* 0x000fda0003f4f008 */
[----:B------:R-:W-:Y:S05]  /*bd20*/  @!P2 BRA `(.L_x_109) ;  /* 0x000000000004a947 */ /* 0x000fea0003800000 */
[----:B------:R-:W-:Y:S01]  /*bd30*/  BPT.TRAP 0x1 ;  /* 0x000000040000795c */ /* 0x000fe20000300000 */
.L_x_109:
[----:B------:R-:W-:-:S04]  /*bd40*/  ULEA UR4, UR36, UR46, 0x3 ;  /* 0x0000002e24047291 */ /* 0x000fc8000f8e183f */
[----:B------:R-:W-:-:S04]  /*bd50*/  UIADD3 UR4, UR4, 0x50, URZ ;  /* 0x0000005004047890 */ /* 0x000fc8000fffe03f */
[----:B------:R-:W-:-:S09]  /*bd60*/  UPRMT UR4, UR47, 0x654, UR4 ;  /* 0x000006542f047896 */ /* 0x000fd20008000004 */
[----:B------:R-:W-:Y:S03]  /*bd70*/  SYNCS.ARRIVE.TRANS64.RED.A1T0 RZ, [UR4], RZ ;  /* 0x000000ffffff79a7 */ /* 0x000fe60008100404 */
.L_x_108:
[----:B------:R-:W-:Y:S05]  /*bd80*/  BSYNC B0 ;  /* 0x0000000000007941 */ /* 0x000fea0003800000 */
.L_x_107:
[----:B------:R-:W-:-:S04]  /*bd90*/  UIADD3 UR36, UR36, 0x1, URZ ;  /* 0x0000000124247890 */ /* 0x000fc8000fffe03f */
[----:B------:R-:W-:-:S04]  /*bda0*/  UISETP.NE.AND UP0, UPT, UR36, 0x4, UPT ;  /* 0x000000042400788c */ /* 0x000fc8000bf05270 */
[----:B------:R-:W-:-:S12]  /*bdb0*/  USEL UR36, UR36, URZ, UP0 ;  /* 0x0000003f24247287 */ /* 0x000fd80008000000 */
.L_x_106:
[----:B------:R-:W-:Y:S04]  /*bdc0*/  BSSY B0, `(.L_x_110) ;  /* 0x0000012000007945 */ /* 0x000fe80003800000 */
[----:B------:R-:W-:Y:S05]  /*bdd0*/  @P0 BRA `(.L_x_111) ;  /* 0x0000000000400947 */ /* 0x000fea0003800000 */
[----:B------:R-:W-:-:S06]  /*bde0*/  UISETP.NE.AND UP0, UPT, UR43, 0x3, UPT ;  /* 0x000000032b00788c */ /* 0x000fcc000bf05270 */
[----:B------:R-:W-:-:S13]  /*bdf0*/  PLOP3.LUT P2, PT, PT, PT, UP0, 0x80, 0x0 ;  /* 0x000000000000781c */ /* 0x000fda0003f4f008 */
[----:B------:R-:W-:Y:S05]  /*be00*/  @!P2 BRA `(.L_x_112) ;  /* 0x000000000004a947 */ /* 0x000fea0003800000 */
[----:B------:R-:W-:Y:S01]  /*be10*/  BPT.TRAP 0x1 ;  /* 0x000000040000795c */ /* 0x000fe20000300000 */
.L_x_112:
[----:B-1----:R-:W-:Y:S01]  /*be20*/  LEA R0, R12, UR46, 0x3 ;  /* 0x0000002e0c007c11 */ /* 0x002fe2000f8e18ff */
[----:B------:R-:W-:Y:S01]  /*be30*/  BSSY B1, `(.L_x_113) ;  /* 0x0000004000017945 */ /* 0x000fe20003800000 */
[----:B------:R-:W-:-:S04]  /*be40*/  SHF.L.U32 R2, RZ, 0x1f, RZ ;  /* 0x0000001fff027819 */ /* 0x000fc800000006ff */
[----:B------:R-:W1:Y:S02]  /*be50*/  SYNCS.PHASECHK.TRANS64.TRYWAIT P2, [R0+URZ+0x30], R2 ;  /* 0x00003002000075a7 */ /* 0x000e64000804017f */
[----:B-1----:R-:W-:Y:S05]  /*be60*/  @!P2 BRA `(.L_x_114) ;  /* 0x000002100014a947 */ /* 0x002fea0003800000 */
.L_x_1113:
[----:B------:R-:W-:Y:S05]  /*be70*/  BSYNC B1 ;  /* 0x0000000000017941 */ /* 0x000fea0003800000 */
.L_x_113:
[C---:B-1----:R-:W-:Y:S01]  /*be80*/  @!P1 IMAD R0, R12.reuse, 0x2000, R15 ;  /* 0x000020000c009824 */ /* 0x042fe200078e020f */
[----:B------:R-:W-:Y:S05]  /*be90*/  @!P1 WARPSYNC.ALL ;  /* 0x0000000000009948 */ /* 0x000fea0003800000 */
[----:B------:R1:W2:Y:S01]  /*bea0*/  @!P1 LDSM.16.M88.4 R8, [R0] ;  /* 0x000000000008983b */ /* 0x0002a20000000200 */
[----:B------:R-:W-:Y:S02]  /*beb0*/  IADD3 R12, R12, 0x1, RZ ;  /* 0x000000010c0c7810 */ /* 0x000fe40007ffe0ff */
[----:B-1----:R-:W-:-:S05]  /*bec0*/  @!P1 LEA R0, R18, R0, 0x1 ;  /* 0x0000000012009211 */ /* 0x002fca00078e08ff */
[----:B------:R3:W4:Y:S02]  /*bed0*/  @!P1 LDSM.16.M88.4 R4, [R0] ;  /* 0x000000000004983b */ /* 0x0007240000000200 */
.L_x_111:
[----:B------:R-:W-:Y:S05]  /*bee0*/  BSYNC B0 ;  /* 0x0000000000007941 */ /* 0x000fea0003800000 */
.L_x_110:
[----:B-123--:R-:W-:Y:S02]  /*bef0*/  HADD2.F32 R0, -RZ, R8.H0_H0 ;  /* 0x20000008ff007230 */ /* 0x00efe40000004100 */
[C---:B------:R-:W-:Y:S01]  /*bf00*/  FMUL R24, R17.reuse, R24 ;  /* 0x0000001811187220 */ /* 0x040fe20000400000 */
[----:B------:R-:W-:Y:S01]  /*bf10*/  MOV R20, 0x3bbb989d ;  /* 0x3bbb989d00147802 */ /* 0x000fe20000000f00 */
[C---:B------:R-:W-:Y:S01]  /*bf20*/  FMUL R25, R17.reuse, R25 ;  /* 0x0000001911197220 */ /* 0x040fe20000400000 */
[----:B------:R-:W-:Y:S01]  /*bf30*/  MOV R157, 0x437c0000 ;  /* 0x437c0000009d7802 */ /* 0x000fe20000000f00 */
[----:B------:R-:W-:Y:S01]  /*bf40*/  FFMA R0, R16, R0, R24 ;  /* 0x0000000010007223 */ /* 0x000fe20000000018 */
[C---:B------:R-:W-:Y:S01]  /*bf50*/  FMUL R26, R17.reuse, R26 ;  /* 0x0000001a111a7220 */ /* 0x040fe20000400000 */
[C---:B------:R-:W-:Y:S01]  /*bf60*/  FMUL R27, R17.reuse, R27 ;  /* 0x0000001b111b7220 */ /* 0x040fe20000400000 */
[C---:B------:R-:W-:Y:S01]  /*bf70*/  FMUL R28, R17.reuse, R28 ;  /* 0x0000001c111c7220 */ /* 0x040fe20000400000 */
[----:B------:R-:W-:Y:S01]  /*bf80*/  FFMA.SAT R2, -R0, R20, 0.5 ;  /* 0x3f00000000027423 */ /* 0x000fe20000002114 */
[C---:B------:R-:W-:Y:S01]  /*bf90*/  FMUL R29, R17.reuse, R29 ;  /* 0x0000001d111d7220 */ /* 0x040fe20000400000 */
[C---:B------:R-:W-:Y:S01]  /*bfa0*/  FMUL R30, R17.reuse, R30 ;  /* 0x0000001e111e7220 */ /* 0x040fe20000400000 */
[C---:B------:R-:W-:Y:S01]  /*bfb0*/  FMUL R31, R17.reuse, R31 ;  /* 0x0000001f111f7220 */ /* 0x040fe20000400000 */
[----:B------:R-:W-:Y:S01]  /*bfc0*/  FFMA.RM R2, R2, R157, 12582913 ;  /* 0x4b40000102027423 */ /* 0x000fe2000000409d */
[C---:B------:R-:W-:Y:S01]  /*bfd0*/  FMUL R32, R17.reuse, R32 ;  /* 0x0000002011207220 */ /* 0x040fe20000400000 */
[C---:B------:R-:W-:Y:S01]  /*bfe0*/  FMUL R33, R17.reuse, R33 ;  /* 0x0000002111217220 */ /* 0x040fe20000400000 */
[C---:B------:R-:W-:Y:S01]  /*bff0*/  FMUL R34, R17.reuse, R34 ;  /* 0x0000002211227220 */ /* 0x040fe20000400000 */
[----:B------:R-:W-:Y:S01]  /*c000*/  FADD R3, R2, -12583039 ;  /* 0xcb40007f02037421 */ /* 0x000fe20000000000 */
[C---:B------:R-:W-:Y:S01]  /*c010*/  FMUL R35, R17.reuse, R35 ;  /* 0x0000002311237220 */ /* 0x040fe20000400000 */
[C---:B------:R-:W-:Y:S01]  /*c020*/  FMUL R36, R17.reuse, R36 ;  /* 0x0000002411247220 */ /* 0x040fe20000400000 */
[C---:B------:R-:W-:Y:S01]  /*c030*/  FMUL R37, R17.reuse, R37 ;  /* 0x0000002511257220 */ /* 0x040fe20000400000 */
[C---:B------:R-:W-:Y:S01]  /*c040*/  FFMA R3, -R0.reuse, 1.4426950216293334961, -R3 ;  /* 0x3fb8aa3b00037823 */ /* 0x040fe20000000903 */
[C---:B------:R-:W-:Y:S01]  /*c050*/  FMUL R38, R17.reuse, R38 ;  /* 0x0000002611267220 */ /* 0x040fe20000400000 */
[----:B------:R-:W-:Y:S01]  /*c060*/  FMUL R39, R17, R39 ;  /* 0x0000002711277220 */ /* 0x000fe20000400000 */
[----:B------:R-:W-:Y:S01]  /*c070*/  BSSY B1, `(.L_x_115) ;  /* 0x00000a7000017945 */ /* 0x000fe20003800000 */
[----:B------:R-:W-:-:S04]  /*c080*/  FFMA R0, -R0, 1.925963033500011079e-08, R3 ;  /* 0x32a5706000007823 */ /* 0x000fc80000000103 */
[----:B------:R1:W2:Y:S02]  /*c090*/  MUFU.EX2 R3, R0 ;  /* 0x0000000000037308 */ /* 0x0002a40000000800 */
[----:B-1----:R-:W-:Y:S01]  /*c0a0*/  SHF.L.U32 R0, R2, 0x17, RZ ;  /* 0x0000001702007819 */ /* 0x002fe200000006ff */
[----:B------:R-:W-:-:S05]  /*c0b0*/  HADD2.F32 R2, -RZ, R8.H1_H1 ;  /* 0x30000008ff027230 */ /* 0x000fca0000004100 */
[----:B------:R-:W-:Y:S01]  /*c0c0*/  FFMA R2, R16, R2, R25 ;  /* 0x0000000210027223 */ /* 0x000fe20000000019 */
[----:B--2---:R-:W-:-:S03]  /*c0d0*/  FFMA R0, R0, R3, 1 ;  /* 0x3f80000000007423 */ /* 0x004fc60000000003 */
[----:B------:R-:W-:-:S04]  /*c0e0*/  FFMA.SAT R3, -R2, R20, 0.5 ;  /* 0x3f00000002037423 */ /* 0x000fc80000002114 */
[----:B------:R-:W-:-:S04]  /*c0f0*/  FFMA.RM R3, R3, R157, 12582913 ;  /* 0x4b40000103037423 */ /* 0x000fc8000000409d */
[C---:B------:R-:W-:Y:S01]  /*c100*/  FADD R13, R3.reuse, -12583039 ;  /* 0xcb40007f030d7421 */ /* 0x040fe20000000000 */
[----:B------:R-:W-:-:S03]  /*c110*/  SHF.L.U32 R155, R3, 0x17, RZ ;  /* 0x00000017039b7819 */ /* 0x000fc600000006ff */
[----:B------:R-:W-:-:S04]  /*c120*/  FFMA R13, -R2, 1.4426950216293334961, -R13 ;  /* 0x3fb8aa3b020d7823 */ /* 0x000fc8000000090d */
[----:B------:R-:W-:-:S06]  /*c130*/  FFMA R2, -R2, 1.925963033500011079e-08, R13 ;  /* 0x32a5706002027823 */ /* 0x000fcc000000010d */
[----:B------:R-:W1:Y:S02]  /*c140*/  MUFU.EX2 R2, R2 ;  /* 0x0000000200027308 */ /* 0x000e640000000800 */
[----:B-1----:R-:W-:Y:S01]  /*c150*/  FFMA R155, R155, R2, 1 ;  /* 0x3f8000009b9b7423 */ /* 0x002fe20000000002 */
[----:B------:R-:W-:-:S05]  /*c160*/  HADD2.F32 R2, -RZ, R9.H0_H0 ;  /* 0x20000009ff027230 */ /* 0x000fca0000004100 */
[----:B------:R-:W-:-:S04]  /*c170*/  FFMA R2, R16, R2, R26 ;  /* 0x0000000210027223 */ /* 0x000fc8000000001a */
        /* <DEDUP_REMOVED lines=8> */
[----:B------:R-:W-:-:S05]  /*c200*/  HADD2.F32 R2, -RZ, R9.H1_H1 ;  /* 0x30000009ff027230 */ /* 0x000fca0000004100 */
        /* <DEDUP_REMOVED lines=49> */
[----:B----4-:R-:W-:-:S05]  /*c520*/  HADD2.F32 R2, -RZ, R4.H0_H0 ;  /* 0x20000004ff027230 */ /* 0x010fca0000004100 */
        /* <DEDUP_REMOVED lines=54> */
[----:B------:R-:W-:Y:S02]  /*c890*/  IMAD.SHL.U32 R21, R3, 0x800000, RZ ;  /* 0x0080000003157824 */ /* 0x000fe400078e00ff */
[----:B------:R-:W-:Y:S02]  /*c8a0*/  HADD2.F32 R3, -RZ, R7.H0_H0 ;  /* 0x20000007ff037230 */ /* 0x000fe40000004100 */
[----:B------:R-:W-:-:S04]  /*c8b0*/  FFMA R13, -R2, 1.4426950216293334961, -R13 ;  /* 0x3fb8aa3b020d7823 */ /* 0x000fc8000000090d */
[----:B------:R-:W-:Y:S01]  /*c8c0*/  FFMA R2, -R2, 1.925963033500011079e-08, R13 ;  /* 0x32a5706002027823 */ /* 0x000fe2000000010d */
[----:B------:R-:W-:-:S04]  /*c8d0*/  FFMA R3, R16, R3, R38 ;  /* 0x0000000310037223 */ /* 0x000fc80000000026 */
[----:B------:R-:W-:Y:S01]  /*c8e0*/  FFMA.SAT R13, -R3, R20, 0.5 ;  /* 0x3f000000030d7423 */ /* 0x000fe20000002114 */
[----:B------:R-:W1:Y:S03]  /*c8f0*/  MUFU.EX2 R2, R2 ;  /* 0x0000000200027308 */ /* 0x000e660000000800 */
[----:B------:R-:W-:Y:S01]  /*c900*/  FFMA.RM R13, R13, R157, 12582913 ;  /* 0x4b4000010d0d7423 */ /* 0x000fe2000000409d */
[----:B-1----:R-:W-:Y:S01]  /*c910*/  FFMA R21, R21, R2, 1 ;  /* 0x3f80000015157423 */ /* 0x002fe20000000002 */
[----:B------:R-:W-:-:S05]  /*c920*/  HADD2.F32 R2, -RZ, R7.H1_H1 ;  /* 0x30000007ff027230 */ /* 0x000fca0000004100 */
[----:B------:R-:W-:-:S04]  /*c930*/  FFMA R2, R16, R2, R39 ;  /* 0x0000000210027223 */ /* 0x000fc80000000027 */
[----:B------:R-:W-:Y:S01]  /*c940*/  FFMA.SAT R30, -R2, R20, 0.5 ;  /* 0x3f000000021e7423 */ /* 0x000fe20000002114 */
[----:B------:R-:W-:-:S03]  /*c950*/  FADD R20, R13, -12583039 ;  /* 0xcb40007f0d147421 */ /* 0x000fc60000000000 */
[----:B------:R-:W-:Y:S01]  /*c960*/  FFMA.RM R30, R30, R157, 12582913 ;  /* 0x4b4000011e1e7423 */ /* 0x000fe2000000409d */
[----:B------:R-:W-:-:S04]  /*c970*/  FFMA R20, -R3, 1.4426950216293334961, -R20 ;  /* 0x3fb8aa3b03147823 */ /* 0x000fc80000000914 */
[----:B------:R-:W-:Y:S01]  /*c980*/  FFMA R3, -R3, 1.925963033500011079e-08, R20 ;  /* 0x32a5706003037823 */ /* 0x000fe20000000114 */
[----:B------:R-:W-:Y:S02]  /*c990*/  SHF.L.U32 R20, R13, 0x17, RZ ;  /* 0x000000170d147819 */ /* 0x000fe400000006ff */
[----:B------:R-:W-:-:S03]  /*c9a0*/  SHF.L.U32 R13, R30, 0x17, RZ ;  /* 0x000000171e0d7819 */ /* 0x000fc600000006ff */
        /* <DEDUP_REMOVED lines=15> */
.L_x_116:
[----:B------:R-:W1:Y:S02]  /*caa0*/  MUFU.RCP R157, R0 ;  /* 0x00000000009d7308 */ /* 0x000e640000001000 */
[----:B-1----:R-:W-:-:S04]  /*cab0*/  FFMA R0, R0, R157, -1 ;  /* 0xbf80000000007423 */ /* 0x002fc8000000009d */
[----:B------:R-:W-:-:S04]  /*cac0*/  FADD.FTZ R0, -R0, -RZ ;  /* 0x800000ff00007221 */ /* 0x000fc80000010100 */
[----:B------:R-:W-:-:S07]  /*cad0*/  FFMA R157, R157, R0, R157 ;  /* 0x000000009d9d7223 */ /* 0x000fce000000009d */
.L_x_117:
[----:B------:R-:W-:Y:S05]  /*cae0*/  BSYNC B1 ;  /* 0x0000000000017941 */ /* 0x000fea0003800000 */
.L_x_115:
        /* <DEDUP_REMOVED lines=10> */
.L_x_119:
[----:B------:R-:W1:Y:S02]  /*cb90*/  MUFU.RCP R39, R155 ;  /* 0x0000009b00277308 */ /* 0x000e640000001000 */
[----:B-1----:R-:W-:-:S04]  /*cba0*/  FFMA R155, R155, R39, -1 ;  /* 0xbf8000009b9b7423 */ /* 0x002fc80000000027 */
[----:B------:R-:W-:-:S04]  /*cbb0*/  FADD.FTZ R155, -R155, -RZ ;  /* 0x800000ff9b9b7221 */ /* 0x000fc80000010100 */
[----:B------:R-:W-:-:S07]  /*cbc0*/  FFMA R39, R39, R155, R39 ;  /* 0x0000009b27277223 */ /* 0x000fce0000000027 */
.L_x_120:
[----:B------:R-:W-:Y:S05]  /*cbd0*/  BSYNC B1 ;  /* 0x0000000000017941 */ /* 0x000fea0003800000 */
.L_x_118:
        /* <DEDUP_REMOVED lines=10> */
.L_x_122:
[----:B------:R-:W1:Y:S02]  /*cc80*/  MUFU.RCP R38, R154 ;  /* 0x0000009a00267308 */ /* 0x000e640000001000 */
[----:B-1----:R-:W-:-:S04]  /*cc90*/  FFMA R154, R154, R38, -1 ;  /* 0xbf8000009a9a7423 */ /* 0x002fc80000000026 */
[----:B------:R-:W-:-:S04]  /*cca0*/  FADD.FTZ R154, -R154, -RZ ;  /* 0x800000ff9a9a7221 */ /* 0x000fc80000010100 */
[----:B------:R-:W-:-:S07]  /*ccb0*/  FFMA R38, R38, R154, R38 ;  /* 0x0000009a26267223 */ /* 0x000fce0000000026 */
.L_x_123:
[----:B------:R-:W-:Y:S05]  /*ccc0*/  BSYNC B1 ;  /* 0x0000000000017941 */ /* 0x000fea0003800000 */
.L_x_121:
        /* <DEDUP_REMOVED lines=10> */
.L_x_125:
[----:B------:R-:W1:Y:S02]  /*cd70*/  MUFU.RCP R37, R153 ;  /* 0x0000009900257308 */ /* 0x000e640000001000 */
[----:B-1----:R-:W-:-:S04]  /*cd80*/  FFMA R153, R153, R37, -1 ;  /* 0xbf80000099997423 */ /* 0x002fc80000000025 */
[----:B------:R-:W-:-:S04]  /*cd90*/  FADD.FTZ R153, -R153, -RZ ;  /* 0x800000ff99997221 */ /* 0x000fc80000010100 */
[----:B------:R-:W-:-:S07]  /*cda0*/  FFMA R37, R37, R153, R37 ;  /* 0x0000009925257223 */ /* 0x000fce0000000025 */
.L_x_126:
[----:B------:R-:W-:Y:S05]  /*cdb0*/  BSYNC B1 ;  /* 0x0000000000017941 */ /* 0x000fea0003800000 */
.L_x_124:
        /* <DEDUP_REMOVED lines=10> */
.L_x_128:
[----:B------:R-:W1:Y:S02]  /*ce60*/  MUFU.RCP R36, R152 ;  /* 0x0000009800247308 */ /* 0x000e640000001000 */
[----:B-1----:R-:W-:-:S04]  /*ce70*/  FFMA R152, R152, R36, -1 ;  /* 0xbf80000098987423 */ /* 0x002fc80000000024 */
[----:B------:R-:W-:-:S04]  /*ce80*/  FADD.FTZ R152, -R152, -RZ ;  /* 0x800000ff98987221 */ /* 0x000fc80000010100 */
[----:B------:R-:W-:-:S07]  /*ce90*/  FFMA R36, R36, R152, R36 ;  /* 0x0000009824247223 */ /* 0x000fce0000000024 */
.L_x_129:
[----:B------:R-:W-:Y:S05]  /*cea0*/  BSYNC B1 ;  /* 0x0000000000017941 */ /* 0x000fea0003800000 */
.L_x_127:
[----:B------:R-:W-:Y:S01]  /*ceb0*/  IADD3 R0, R29, 0x1800000, RZ ;  /* 0x018000001d007810 */ /* 0x000fe20007ffe0ff */
[----:B------:R-:W-:Y:S03]  /*cec0*/  BSSY B1, `(.L_x_130) ;  /* 0x000000d000017945 */ /* 0x000fe60003800000 */
[----:B------:R-:W-:-:S04]  /*ced0*/  LOP3.LUT R0, R0, 0x7f800000, RZ, 0xc0, !PT ;  /* 0x7f80000000007812 */ /* 0x000fc800078ec0ff */
[----:B------:R-:W-:-:S13]  /*cee0*/  ISETP.GT.U32.AND P2, PT, R0, 0x1ffffff, PT ;  /* 0x01ffffff0000780c */ /* 0x000fda0003f44070 */
[----:B------:R-:W-:Y:S05]  /*cef0*/  @P2 BRA `(.L_x_131) ;  /* 0x0000000000142947 */ /* 0x000fea0003800000 */
[----:B------:R-:W-:Y:S01]  /*cf00*/  IMAD.MOV.U32 R0, RZ, RZ, R29 ;  /* 0x000000ffff007224 */ /* 0x000fe200078e001d */
[----:B------:R-:W-:-:S07]  /*cf10*/  MOV R2, 0xcf30 ;  /* 0x0000cf3000027802 */ /* 0x000fce0000000f00 */
[----:B------:R-:W-:Y:S05]  /*cf20*/  CALL.REL.NOINC `($__internal_0_$__cuda_sm20_rcp_rn_f32_slowpath) ;  /* 0x0000020c00607944 */ /* 0x000fea0003c00000 */
[----:B------:R-:W-:Y:S01]  /*cf30*/  MOV R35, R0 ;  /* 0x0000000000237202 */ /* 0x000fe20000000f00 */
[----:B------:R-:W-:Y:S06]  /*cf40*/  BRA `(.L_x_132) ;  /* 0x0000000000107947 */ /* 0x000fec0003800000 */
.L_x_131:
[----:B------:R-:W1:Y:S02]  /*cf50*/  MUFU.RCP R35, R29 ;  /* 0x0000001d00237308 */ /* 0x000e640000001000 */
[----:B-1----:R-:W-:-:S04]  /*cf60*/  FFMA R29, R29, R35, -1 ;  /* 0xbf8000001d1d7423 */ /* 0x002fc80000000023 */
[----:B------:R-:W-:-:S04]  /*cf70*/  FADD.FTZ R29, -R29, -RZ ;  /* 0x800000ff1d1d7221 */ /* 0x000fc80000010100 */
[----:B------:R-:W-:-:S07]  /*cf80*/  FFMA R35, R35, R29, R35 ;  /* 0x0000001d23237223 */ /* 0x000fce0000000023 */
.L_x_132:
[----:B------:R-:W-:Y:S05]  /*cf90*/  BSYNC B1 ;  /* 0x0000000000017941 */ /* 0x000fea0003800000 */
.L_x_130:
        /* <DEDUP_REMOVED lines=10> */
.L_x_134:
[----:B------:R-:W1:Y:S02]  /*d040*/  MUFU.RCP R34, R28 ;  /* 0x0000001c00227308 */ /* 0x000e640000001000 */
[----:B-1----:R-:W-:-:S04]  /*d050*/  FFMA R28, R28, R34, -1 ;  /* 0xbf8000001c1c7423 */ /* 0x002fc80000000022 */
[----:B------:R-:W-:-:S04]  /*d060*/  FADD.FTZ R28, -R28, -RZ ;  /* 0x800000ff1c1c7221 */ /* 0x000fc80000010100 */
[----:B------:R-:W-:-:S07]  /*d070*/  FFMA R34, R34, R28, R34 ;  /* 0x0000001c22227223 */ /* 0x000fce0000000022 */
.L_x_135:
[----:B------:R-:W-:Y:S05]  /*d080*/  BSYNC B1 ;  /* 0x0000000000017941 */ /* 0x000fea0003800000 */
.L_x_133:
        /* <DEDUP_REMOVED lines=10> */
.L_x_137:
[----:B------:R-:W1:Y:S02]  /*d130*/  MUFU.RCP R0, R27 ;  /* 0x0000001b00007308 */ /* 0x000e640000001000 */
[----:B-1----:R-:W-:-:S04]  /*d140*/  FFMA R27, R27, R0, -1 ;  /* 0xbf8000001b1b7423 */ /* 0x002fc80000000000 */
[----:B------:R-:W-:-:S04]  /*d150*/  FADD.FTZ R27, -R27, -RZ ;  /* 0x800000ff1b1b7221 */ /* 0x000fc80000010100 */
[----:B------:R-:W-:-:S07]  /*d160*/  FFMA R27, R0, R27, R0 ;  /* 0x0000001b001b7223 */ /* 0x000fce0000000000 */
.L_x_138:
[----:B------:R-:W-:Y:S05]  /*d170*/  BSYNC B1 ;  /* 0x0000000000017941 */ /* 0x000fea0003800000 */
.L_x_136:
        /* <DEDUP_REMOVED lines=10> */
.L_x_140:
[----:B------:R-:W1:Y:S02]  /*d220*/  MUFU.RCP R33, R26 ;  /* 0x0000001a00217308 */ /* 0x000e640000001000 */
[----:B-1----:R-:W-:-:S04]  /*d230*/  FFMA R26, R26, R33, -1 ;  /* 0xbf8000001a1a7423 */ /* 0x002fc80000000021 */
[----:B------:R-:W-:-:S04]  /*d240*/  FADD.FTZ R26, -R26, -RZ ;  /* 0x800000ff1a1a7221 */ /* 0x000fc80000010100 */
[----:B------:R-:W-:-:S07]  /*d250*/  FFMA R33, R33, R26, R33 ;  /* 0x0000001a21217223 */ /* 0x000fce0000000021 */
.L_x_141:
[----:B------:R-:W-:Y:S05]  /*d260*/  BSYNC B1 ;  /* 0x0000000000017941 */ /* 0x000fea0003800000 */
.L_x_139:
        /* <DEDUP_REMOVED lines=10> */
.L_x_143:
[----:B------:R-:W1:Y:S02]  /*d310*/  MUFU.RCP R32, R25 ;  /* 0x0000001900207308 */ /* 0x000e640000001000 */
[----:B-1----:R-:W-:-:S04]  /*d320*/  FFMA R25, R25, R32, -1 ;  /* 0xbf80000019197423 */ /* 0x002fc80000000020 */
[----:B------:R-:W-:-:S04]  /*d330*/  FADD.FTZ R25, -R25, -RZ ;  /* 0x800000ff19197221 */ /* 0x000fc80000010100 */
[----:B------:R-:W-:-:S07]  /*d340*/  FFMA R32, R32, R25, R32 ;  /* 0x0000001920207223 */ /* 0x000fce0000000020 */
.L_x_144:
[----:B------:R-:W-:Y:S05]  /*d350*/  BSYNC B1 ;  /* 0x0000000000017941 */ /* 0x000fea0003800000 */
.L_x_142:
        /* <DEDUP_REMOVED lines=10> */
.L_x_146:
[----:B------:R-:W1:Y:S02]  /*d400*/  MUFU.RCP R31, R24 ;  /* 0x00000018001f7308 */ /* 0x000e640000001000 */
[----:B-1----:R-:W-:-:S04]  /*d410*/  FFMA R24, R24, R31, -1 ;  /* 0xbf80000018187423 */ /* 0x002fc8000000001f */
[----:B------:R-:W-:-:S04]  /*d420*/  FADD.FTZ R24, -R24, -RZ ;  /* 0x800000ff18187221 */ /* 0x000fc80000010100 */
[----:B------:R-:W-:-:S07]  /*d430*/  FFMA R31, R31, R24, R31 ;  /* 0x000000181f1f7223 */ /* 0x000fce000000001f */
.L_x_147:
[----:B------:R-:W-:Y:S05]  /*d440*/  BSYNC B1 ;  /* 0x0000000000017941 */ /* 0x000fea0003800000 */
.L_x_145:
        /* <DEDUP_REMOVED lines=10> */
.L_x_149:
[----:B------:R-:W1:Y:S02]  /*d4f0*/  MUFU.RCP R30, R23 ;  /* 0x00000017001e7308 */ /* 0x000e640000001000 */
[----:B-1----:R-:W-:-:S04]  /*d500*/  FFMA R23, R23, R30, -1 ;  /* 0xbf80000017177423 */ /* 0x002fc8000000001e */
[----:B------:R-:W-:-:S04]  /*d510*/  FADD.FTZ R23, -R23, -RZ ;  /* 0x800000ff17177221 */ /* 0x000fc80000010100 */
[----:B------:R-:W-:-:S07]  /*d520*/  FFMA R30, R30, R23, R30 ;  /* 0x000000171e1e7223 */ /* 0x000fce000000001e */
.L_x_150:
[----:B------:R-:W-:Y:S05]  /*d530*/  BSYNC B1 ;  /* 0x0000000000017941 */ /* 0x000fea0003800000 */
.L_x_148:
        /* <DEDUP_REMOVED lines=10> */
.L_x_152:
[----:B------:R-:W1:Y:S02]  /*d5e0*/  MUFU.RCP R29, R22 ;  /* 0x00000016001d7308 */ /* 0x000e640000001000 */
[----:B-1----:R-:W-:-:S04]  /*d5f0*/  FFMA R22, R22, R29, -1 ;  /* 0xbf80000016167423 */ /* 0x002fc8000000001d */
[----:B------:R-:W-:-:S04]  /*d600*/  FADD.FTZ R22, -R22, -RZ ;  /* 0x800000ff16167221 */ /* 0x000fc80000010100 */
[----:B------:R-:W-:-:S07]  /*d610*/  FFMA R29, R29, R22, R29 ;  /* 0x000000161d1d7223 */ /* 0x000fce000000001d */
.L_x_153:
[----:B------:R-:W-:Y:S05]  /*d620*/  BSYNC B1 ;  /* 0x0000000000017941 */ /* 0x000fea0003800000 */
.L_x_151:
        /* <DEDUP_REMOVED lines=10> */
.L_x_155:
[----:B------:R-:W1:Y:S02]  /*d6d0*/  MUFU.RCP R22, R21 ;  /* 0x0000001500167308 */ /* 0x000e640000001000 */
[----:B-1----:R-:W-:-:S04]  /*d6e0*/  FFMA R21, R21, R22, -1 ;  /* 0xbf80000015157423 */ /* 0x002fc80000000016 */
[----:B------:R-:W-:-:S04]  /*d6f0*/  FADD.FTZ R21, -R21, -RZ ;  /* 0x800000ff15157221 */ /* 0x000fc80000010100 */
[----:B------:R-:W-:-:S07]  /*d700*/  FFMA R22, R22, R21, R22 ;  /* 0x0000001516167223 */ /* 0x000fce0000000016 */
.L_x_156:
[----:B------:R-:W-:Y:S05]  /*d710*/  BSYNC B1 ;  /* 0x0000000000017941 */ /* 0x000fea0003800000 */
.L_x_154:
        /* <DEDUP_REMOVED lines=10> */
.L_x_158:
[----:B------:R-:W1:Y:S02]  /*d7c0*/  MUFU.RCP R28, R20 ;  /* 0x00000014001c7308 */ /* 0x000e640000001000 */
[----:B-1----:R-:W-:-:S04]  /*d7d0*/  FFMA R20, R20, R28, -1 ;  /* 0xbf80000014147423 */ /* 0x002fc8000000001c */
[----:B------:R-:W-:-:S04]  /*d7e0*/  FADD.FTZ R20, -R20, -RZ ;  /* 0x800000ff14147221 */ /* 0x000fc80000010100 */
[----:B------:R-:W-:-:S07]  /*d7f0*/  FFMA R28, R28, R20, R28 ;  /* 0x000000141c1c7223 */ /* 0x000fce000000001c */
.L_x_159:
[----:B------:R-:W-:Y:S05]  /*d800*/  BSYNC B1 ;  /* 0x0000000000017941 */ /* 0x000fea0003800000 */
.L_x_157:
[----:B------:R-:W-:-:S04]  /*d810*/  IADD3 R0, R13, 0x1800000, RZ ;  /* 0x018000000d007810 */ /* 0x000fc80007ffe0ff */
        /* <DEDUP_REMOVED lines=8> */
.L_x_160:
[----:B------:R-:W1:Y:S02]  /*d8a0*/  MUFU.RCP R23, R13 ;  /* 0x0000000d00177308 */ /* 0x000e640000001000 */
[----:B-1----:R-:W-:-:S04]  /*d8b0*/  FFMA R13, R13, R23, -1 ;  /* 0xbf8000000d0d7423 */ /* 0x002fc80000000017 */
[----:B------:R-:W-:-:S04]  /*d8c0*/  FADD.FTZ R13, -R13, -RZ ;  /* 0x800000ff0d0d7221 */ /* 0x000fc80000010100 */
[----:B------:R-:W-:-:S07]  /*d8d0*/  FFMA R23, R23, R13, R23 ;  /* 0x0000000d17177223 */ /* 0x000fce0000000017 */
.L_x_161:
[----:B------:R-:W-:Y:S01]  /*d8e0*/  F2FP.F16.F32.PACK_AB R24, R39, R157 ;  /* 0x0000009d2718723e */ /* 0x000fe200000000ff */
[----:B------:R-:W-:Y:S05]  /*d8f0*/  WARPSYNC.ALL ;  /* 0x0000000000007948 */ /* 0x000fea0003800000 */
[----:B------:R-:W-:Y:S01]  /*d900*/  F2FP.F16.F32.PACK_AB R25, R37, R38 ;  /* 0x000000262519723e */ /* 0x000fe200000000ff */
[----:B------:R-:W-:Y:S01]  /*d910*/  BSSY B0, `(.L_x_162) ;  /* 0x000001b000007945 */ /* 0x000fe20003800000 */
[----:B------:R-:W-:Y:S02]  /*d920*/  F2FP.F16.F32.PACK_AB R26, R35, R36 ;  /* 0x00000024231a723e */ /* 0x000fe400000000ff */
[----:B------:R-:W-:-:S02]  /*d930*/  F2FP.F16.F32.PACK_AB R27, R27, R34 ;  /* 0x000000221b1b723e */ /* 0x000fc400000000ff */
[----:B------:R-:W-:Y:S02]  /*d940*/  F2FP.F16.F32.PACK_AB R20, R32, R33 ;  /* 0x000000212014723e */ /* 0x000fe400000000ff */
[----:B------:R-:W-:Y:S01]  /*d950*/  F2FP.F16.F32.PACK_AB R21, R30, R31 ;  /* 0x0000001f1e15723e */ /* 0x000fe200000000ff */
[----:B------:R1:W-:Y:S01]  /*d960*/  STSM.16.M88.4 [R14+0x2200], R24 ;  /* 0x002200180e007844 */ /* 0x0003e20000000200 */
[----:B------:R-:W-:Y:S02]  /*d970*/  F2FP.F16.F32.PACK_AB R22, R22, R29 ;  /* 0x0000001d1616723e */ /* 0x000fe400000000ff */
[----:B------:R-:W-:Y:S02]  /*d980*/  F2FP.F16.F32.PACK_AB R23, R23, R28 ;  /* 0x0000001c1717723e */ /* 0x000fe400000000ff */
[----:B------:R-:W-:-:S05]  /*d990*/  LEA R0, R18, R14, 0x1 ;  /* 0x0000000e12007211 */ /* 0x000fca00078e08ff */
        /* <DEDUP_REMOVED lines=11> */
[----:B------:R-:W-:Y:S02]  /*da50*/  UIADD3 UR4, UR46, 0x2200, URZ ;  /* 0x000022002e047890 */ /* 0x000fe4000fffe03f */
[----:B------:R-:W-:Y:S01]  /*da60*/  UIADD3.X UR9, URZ, UR39, URZ, UP0, !UPT ;  /* 0x000000273f097290 */ /* 0x000fe200087fe43f */
[----:B------:R-:W-:Y:S01]  /*da70*/  UMOV UR5, UR49 ;  /* 0x0000003100057c82 */ /* 0x000fe20008000000 */
[----:B------:R-:W-:-:S07]  /*da80*/  UMOV UR7, UR51 ;  /* 0x0000003300077c82 */ /* 0x000fce0008000000 */
[----:B------:R2:W-:Y:S01]  /*da90*/  UTMASTG.3D [UR4], [UR8] ;  /* 0x00000004080073b5 */ /* 0x0005e20008010000 */
[----:B------:R0:W-:Y:S01]  /*daa0*/  UTMACMDFLUSH ;  /* 0x00000000000079b7 */ /* 0x0001e20000000000 */
[----:B--2---:R-:W-:-:S04]  /*dab0*/  DEPBAR.LE SB0, 0x1 ;  /* 0x000080400000791a */ /* 0x004fc80000000000 */
.L_x_163:
[----:B------:R-:W-:Y:S05]  /*dac0*/  BSYNC B0 ;  /* 0x0000000000007941 */ /* 0x000fea0003800000 */
.L_x_162:
[----:B-1----:R-:W-:Y:S01]  /*dad0*/  IADD3 R0, R14, 0x2200, RZ ;  /* 0x000022000e007810 */ /* 0x002fe20007ffe0ff */
[----:B------:R-:W-:Y:S03]  /*dae0*/  BAR.SYNC.DEFER_BLOCKING 0x1, 0x100 ;  /* 0x0044000000007b1d */ /* 0x000fe60000010000 */
[----:B------:R-:W-:-:S03]  /*daf0*/  LEA R155, R18, R0, 0x1 ;  /* 0x00000000129b7211 */ /* 0x000fc600078e08ff */
[----:B------:R-:W-:Y:S04]  /*db00*/  BSSY B0, `(.L_x_164) ;  /* 0x000000a000007945 */ /* 0x000fe80003800000 */
[----:B------:R-:W-:Y:S05]  /*db10*/  @P0 BRA `(.L_x_165) ;  /* 0x0000000000200947 */ /* 0x000fea0003800000 */
[----:B------:R-:W-:-:S06]  /*db20*/  UISETP.NE.AND UP0, UPT, UR43, 0x3, UPT ;  /* 0x000000032b00788c */ /* 0x000fcc000bf05270 */
[----:B------:R-:W-:-:S13]  /*db30*/  PLOP3.LUT P2, PT, PT, PT, UP0, 0x80, 0x0 ;  /* 0x000000000000781c */ /* 0x000fda0003f4f008 */
[----:B------:R-:W-:Y:S05]  /*db40*/  @!P2 BRA `(.L_x_166) ;  /* 0x000000000004a947 */ /* 0x000fea0003800000 */
[----:B------:R-:W-:Y:S01]  /*db50*/  BPT.TRAP 0x1 ;  /* 0x000000040000795c */ /* 0x000fe20000300000 */
.L_x_166:
[----:B------:R-:W-:-:S04]  /*db60*/  ULEA UR4, UR36, UR46, 0x3 ;  /* 0x0000002e24047291 */ /* 0x000fc8000f8e183f */
[----:B------:R-:W-:-:S04]  /*db70*/  UIADD3 UR4, UR4, 0x50, URZ ;  /* 0x0000005004047890 */ /* 0x000fc8000fffe03f */
[----:B------:R-:W-:-:S09]  /*db80*/  UPRMT UR4, UR47, 0x654, UR4 ;  /* 0x000006542f047896 */ /* 0x000fd20008000004 */
[----:B------:R-:W-:Y:S03]  /*db90*/  SYNCS.ARRIVE.TRANS64.RED.A1T0 RZ, [UR4], RZ ;  /* 0x000000ffffff79a7 */ /* 0x000fe60008100404 */
.L_x_165:
[----:B------:R-:W-:Y:S05]  /*dba0*/  BSYNC B0 ;  /* 0x0000000000007941 */ /* 0x000fea0003800000 */
.L_x_164:
[----:B------:R-:W-:Y:S01]  /*dbb0*/  UIADD3 UR36, UR36, 0x1, URZ ;  /* 0x0000000124247890 */ /* 0x000fe2000fffe03f */
[----:B------:R-:W-:Y:S01]  /*dbc0*/  BSSY B0, `(.L_x_167) ;  /* 0x0000018000007945 */ /* 0x000fe20003800000 */
[----:B------:R-:W-:Y:S02]  /*dbd0*/  MOV R13, RZ ;  /* 0x000000ff000d7202 */ /* 0x000fe40000000f00 */
[----:B------:R-:W-:-:S04]  /*dbe0*/  UISETP.NE.AND UP0, UPT, UR36, 0x4, UPT ;  /* 0x000000042400788c */ /* 0x000fc8000bf05270 */
[----:B------:R-:W-:Y:S01]  /*dbf0*/  USEL UR36, UR36, URZ, UP0 ;  /* 0x0000003f24247287 */ /* 0x000fe20008000000 */
[----:B------:R-:W-:Y:S11]  /*dc00*/  @P0 BRA `(.L_x_168) ;  /* 0x00000000004c0947 */ /* 0x000ff60003800000 */
[----:B------:R-:W-:-:S06]  /*dc10*/  UISETP.NE.AND UP0, UPT, UR43, 0x3, UPT ;  /* 0x000000032b00788c */ /* 0x000fcc000bf05270 */
[----:B------:R-:W-:-:S13]  /*dc20*/  PLOP3.LUT P2, PT, PT, PT, UP0, 0x80, 0x0 ;  /* 0x000000000000781c */ /* 0x000fda0003f4f008 */
[----:B------:R-:W-:Y:S05]  /*dc30*/  @!P2 BRA `(.L_x_169) ;  /* 0x000000000004a947 */ /* 0x000fea0003800000 */
[----:B------:R-:W-:Y:S01]  /*dc40*/  BPT.TRAP 0x1 ;  /* 0x000000040000795c */ /* 0x000fe20000300000 */
.L_x_169:
[----:B------:R-:W-:Y:S01]  /*dc50*/  LEA R0, R12, UR46, 0x3 ;  /* 0x0000002e0c007c11 */ /* 0x000fe2000f8e18ff */
[----:B------:R-:W-:Y:S01]  /*dc60*/  BSSY B1, `(.L_x_170) ;  /* 0x0000004000017945 */ /* 0x000fe20003800000 */
[----:B------:R-:W-:-:S04]  /*dc70*/  SHF.L.U32 R2, RZ, 0x1f, RZ ;  /* 0x0000001fff027819 */ /* 0x000fc800000006ff */
[----:B------:R-:W1:Y:S02]  /*dc80*/  SYNCS.PHASECHK.TRANS64.TRYWAIT P2, [R0+URZ+0x30], R2 ;  /* 0x00003002000075a7 */ /* 0x000e64000804017f */
[----:B-1----:R-:W-:Y:S05]  /*dc90*/  @!P2 BRA `(.L_x_171) ;  /* 0x000001f0009ca947 */ /* 0x002fea0003800000 */
.L_x_1114:
[----:B------:R-:W-:Y:S05]  /*dca0*/  BSYNC B1 ;  /* 0x0000000000017941 */ /* 0x000fea0003800000 */
.L_x_170:
[C---:B-1----:R-:W-:Y:S01]  /*dcb0*/  @!P1 IMAD R0, R12.reuse, 0x2000, R15 ;  /* 0x000020000c009824 */ /* 0x042fe200078e020f */
[----:B------:R-:W-:Y:S05]  /*dcc0*/  @!P1 WARPSYNC.ALL ;  /* 0x0000000000009948 */ /* 0x000fea0003800000 */
[----:B------:R1:W2:Y:S01]  /*dcd0*/  @!P1 LDSM.16.M88.4 R8, [R0] ;  /* 0x000000000008983b */ /* 0x0002a20000000200 */
[----:B------:R-:W-:-:S04]  /*dce0*/  IADD3 R12, R12, 0x1, RZ ;  /* 0x000000010c0c7810 */ /* 0x000fc80007ffe0ff */
[----:B------:R-:W-:Y:S02]  /*dcf0*/  ISETP.NE.AND P2, PT, R12, 0x4, PT ;  /* 0x000000040c00780c */ /* 0x000fe40003f45270 */
[----:B-1----:R-:W-:Y:S02]  /*dd00*/  @!P1 LEA R0, R18, R0, 0x1 ;  /* 0x0000000012009211 */ /* 0x002fe400078e08ff */
[----:B------:R-:W-:Y:S02]  /*dd10*/  SEL R12, R12, RZ, P2 ;  /* 0x000000ff0c0c7207 */ /* 0x000fe40001000000 */
[----:B------:R-:W-:Y:S01]  /*dd20*/  SEL R13, RZ, 0x1, P2 ;  /* 0x00000001ff0d7807 */ /* 0x000fe20001000000 */
[----:B------:R1:W3:Y:S06]  /*dd30*/  @!P1 LDSM.16.M88.4 R4, [R0] ;  /* 0x000000000004983b */ /* 0x0002ec0000000200 */
.L_x_168:
[----:B------:R-:W-:Y:S05]  /*dd40*/  BSYNC B0 ;  /* 0x0000000000007941 */ /* 0x000fea0003800000 */
.L_x_167:
[----:B-1----:R-:W4:Y:S04]  /*dd50*/  LDL.LU R0, [R1+0x40] ;  /* 0x0000400001007983 */ /* 0x002f280000300800 */
[----:B------:R-:W5:Y:S04]  /*dd60*/  LDL.LU R20, [R1+0x44] ;  /* 0x0000440001147983 */ /* 0x000f680000300800 */
[----:B------:R-:W3:Y:S04]  /*dd70*/  LDL.LU R33, [R1+0x48] ;  /* 0x0000480001217983 */ /* 0x000ee80000300800 */
[----:B------:R-:W3:Y:S04]  /*dd80*/  LDL.LU R32, [R1+0x4c] ;  /* 0x00004c0001207983 */ /* 0x000ee80000300800 */
[----:B------:R-:W3:Y:S04]  /*dd90*/  LDL.LU R31, [R1+0x50] ;  /* 0x00005000011f7983 */ /* 0x000ee80000300800 */
[----:B------:R-:W3:Y:S04]  /*dda0*/  LDL.LU R30, [R1+0x54] ;  /* 0x00005400011e7983 */ /* 0x000ee80000300800 */
[----:B------:R-:W3:Y:S01]  /*ddb0*/  LDL.LU R29, [R1+0x58] ;  /* 0x00005800011d7983 */ /* 0x000ee20000300800 */
[----:B------:R-:W-:-:S02]  /*ddc0*/  MOV R23, 0x3bbb989d ;  /* 0x3bbb989d00177802 */ /* 0x000fc40000000f00 */
[----:B------:R-:W-:Y:S01]  /*ddd0*/  MOV R35, 0x437c0000 ;  /* 0x437c000000237802 */ /* 0x000fe20000000f00 */
[----:B------:R-:W3:Y:S04]  /*dde0*/  LDL.LU R28, [R1+0x5c] ;  /* 0x00005c00011c7983 */ /* 0x000ee80000300800 */
[----:B------:R-:W3:Y:S04]  /*ddf0*/  LDL.LU R27, [R1+0x60] ;  /* 0x00006000011b7983 */ /* 0x000ee80000300800 */
[----:B------:R-:W3:Y:S04]  /*de00*/  LDL.LU R26, [R1+0x64] ;  /* 0x00006400011a7983 */ /* 0x000ee80000300800 */
[----:B------:R-:W3:Y:S04]  /*de10*/  LDL.LU R25, [R1+0x68] ;  /* 0x0000680001197983 */ /* 0x000ee80000300800 */
[----:B------:R-:W3:Y:S04]  /*de20*/  LDL.LU R24, [R1+0x6c] ;  /* 0x00006c0001187983 */ /* 0x000ee80000300800 */
[----:B------:R-:W3:Y:S04]  /*de30*/  LDL.LU R37, [R1+0x70] ;  /* 0x0000700001257983 */ /* 0x000ee80000300800 */
[----:B------:R-:W3:Y:S04]  /*de40*/  LDL.LU R21, [R1+0x74] ;  /* 0x0000740001157983 */ /* 0x000ee80000300800 */
[----:B------:R-:W3:Y:S04]  /*de50*/  LDL.LU R36, [R1+0x78] ;  /* 0x0000780001247983 */ /* 0x000ee80000300800 */
[----:B------:R-:W3:Y:S01]  /*de60*/  LDL.LU R22, [R1+0x7c] ;  /* 0x00007c0001167983 */ /* 0x000ee20000300800 */
[----:B------:R-:W-:Y:S01]  /*de70*/  BSSY B1, `(.L_x_172) ;  /* 0x00000bd000017945 */ /* 0x000fe20003800000 */
[----:B----4-:R-:W-:Y:S01]  /*de80*/  FMUL R2, R17, R0 ;  /* 0x0000000011027220 */ /* 0x010fe20000400000 */
[----:B--2---:R-:W-:-:S05]  /*de90*/  HADD2.F32 R0, -RZ, R8.H0_H0 ;  /* 0x20000008ff007230 */ /* 0x004fca0000004100 */
[----:B------:R-:W-:-:S04]  /*dea0*/  FFMA R0, R16, R0, R2 ;  /* 0x0000000010007223 */ /* 0x000fc80000000002 */
[----:B------:R-:W-:-:S04]  /*deb0*/  FFMA.SAT R2, -R0, R23, 0.5 ;  /* 0x3f00000000027423 */ /* 0x000fc80000002117 */
[----:B------:R-:W-:-:S04]  /*dec0*/  FFMA.RM R2, R2, R35, 12582913 ;  /* 0x4b40000102027423 */ /* 0x000fc80000004023 */
[----:B------:R-:W-:-:S04]  /*ded0*/  FADD R3, R2, -12583039 ;  /* 0xcb40007f02037421 */ /* 0x000fc80000000000 */
[----:B------:R-:W-:-:S04]  /*dee0*/  FFMA R3, -R0, 1.4426950216293334961, -R3 ;  /* 0x3fb8aa3b00037823 */ /* 0x000fc80000000903 */
[----:B------:R-:W-:-:S04]  /*def0*/  FFMA R0, -R0, 1.925963033500011079e-08, R3 ;  /* 0x32a5706000007823 */ /* 0x000fc80000000103 */
[----:B------:R1:W2:Y:S02]  /*df00*/  MUFU.EX2 R3, R0 ;  /* 0x0000000000037308 */ /* 0x0002a40000000800 */
[----:B-1----:R-:W-:Y:S01]  /*df10*/  SHF.L.U32 R0, R2, 0x17, RZ ;  /* 0x0000001702007819 */ /* 0x002fe200000006ff */
[----:B------:R-:W-:-:S04]  /*df20*/  HADD2.F32 R2, -RZ, R8.H1_H1 ;  /* 0x30000008ff027230 */ /* 0x000fc80000004100 */
[----:B--2---:R-:W-:Y:S01]  /*df30*/  FFMA R0, R0, R3, 1 ;  /* 0x3f80000000007423 */ /* 0x004fe20000000003 */
[----:B-----5:R-:W-:-:S04]  /*df40*/  FMUL R3, R17, R20 ;  /* 0x0000001411037220 */ /* 0x020fc80000400000 */
[----:B------:R-:W-:-:S04]  /*df50*/  FFMA R2, R16, R2, R3 ;  /* 0x0000000210027223 */ /* 0x000fc80000000003 */
[----:B------:R-:W-:-:S04]  /*df60*/  FFMA.SAT R3, -R2, R23, 0.5 ;  /* 0x3f00000002037423 */ /* 0x000fc80000002117 */
[----:B------:R-:W-:Y:S01]  /*df70*/  FFMA.RM R3, R3, R35, 12582913 ;  /* 0x4b40000103037423 */ /* 0x000fe20000004023 */
[----:B---3--:R-:W-:-:S03]  /*df80*/  FMUL R22, R17, R22 ;  /* 0x0000001611167220 */ /* 0x008fc60000400000 */
[C---:B------:R-:W-:Y:S01]  /*df90*/  FADD R20, R3.reuse, -12583039 ;  /* 0xcb40007f03147421 */ /* 0x040fe20000000000 */
[----:B------:R-:W-:Y:S01]  /*dfa0*/  SHF.L.U32 R34, R3, 0x17, RZ ;  /* 0x0000001703227819 */ /* 0x000fe200000006ff */
[----:B------:R-:W-:Y:S02]  /*dfb0*/  FMUL R3, R17, R33 ;  /* 0x0000002111037220 */ /* 0x000fe40000400000 */
        /* <DEDUP_REMOVED lines=9> */
[----:B------:R-:W-:Y:S01]  /*e050*/  SHF.L.U32 R33, R3, 0x17, RZ ;  /* 0x0000001703217819 */ /* 0x000fe200000006ff */
[----:B------:R-:W-:Y:S02]  /*e060*/  FMUL R3, R17, R32 ;  /* 0x0000002011037220 */ /* 0x000fe40000400000 */
        /* <DEDUP_REMOVED lines=107> */
[----:B------:R-:W-:-:S04]  /*e720*/  FADD R20, R3, -12583039 ;  /* 0xcb40007f03147421 */ /* 0x000fc80000000000 */
[----:B------:R-:W-:-:S04]  /*e730*/  FFMA R20, -R2, 1.4426950216293334961, -R20 ;  /* 0x3fb8aa3b02147823 */ /* 0x000fc80000000914 */
[----:B------:R-:W-:Y:S01]  /*e740*/  FFMA R2, -R2, 1.925963033500011079e-08, R20 ;  /* 0x32a5706002027823 */ /* 0x000fe20000000114 */
[----:B------:R-:W-:Y:S01]  /*e750*/  SHF.L.U32 R20, R3, 0x17, RZ ;  /* 0x0000001703147819 */ /* 0x000fe200000006ff */
[----:B------:R-:W-:-:S04]  /*e760*/  FMUL R3, R17, R21 ;  /* 0x0000001511037220 */ /* 0x000fc80000400000 */
[----:B------:R-:W1:Y:S02]  /*e770*/  MUFU.EX2 R2, R2 ;  /* 0x0000000200027308 */ /* 0x000e640000000800 */
[----:B-1----:R-:W-:Y:S01]  /*e780*/  FFMA R20, R20, R2, 1 ;  /* 0x3f80000014147423 */ /* 0x002fe20000000002 */
[----:B------:R-:W-:-:S05]  /*e790*/  HADD2.F32 R2, -RZ, R6.H1_H1 ;  /* 0x30000006ff027230 */ /* 0x000fca0000004100 */
[----:B------:R-:W-:-:S04]  /*e7a0*/  FFMA R2, R16, R2, R3 ;  /* 0x0000000210027223 */ /* 0x000fc80000000003 */
[----:B------:R-:W-:-:S04]  /*e7b0*/  FFMA.SAT R3, -R2, R23, 0.5 ;  /* 0x3f00000002037423 */ /* 0x000fc80000002117 */
[----:B------:R-:W-:-:S04]  /*e7c0*/  FFMA.RM R3, R3, R35, 12582913 ;  /* 0x4b40000103037423 */ /* 0x000fc80000004023 */
[----:B------:R-:W-:-:S04]  /*e7d0*/  FADD R21, R3, -12583039 ;  /* 0xcb40007f03157421 */ /* 0x000fc80000000000 */
[----:B------:R-:W-:-:S04]  /*e7e0*/  FFMA R21, -R2, 1.4426950216293334961, -R21 ;  /* 0x3fb8aa3b02157823 */ /* 0x000fc80000000915 */
[----:B------:R-:W-:Y:S01]  /*e7f0*/  FFMA R2, -R2, 1.925963033500011079e-08, R21 ;  /* 0x32a5706002027823 */ /* 0x000fe20000000115 */
[----:B------:R-:W-:Y:S02]  /*e800*/  IMAD.SHL.U32 R21, R3, 0x800000, RZ ;  /* 0x0080000003157824 */ /* 0x000fe400078e00ff */
[----:B------:R-:W-:-:S03]  /*e810*/  HADD2.F32 R3, -RZ, R7.H0_H0 ;  /* 0x20000007ff037230 */ /* 0x000fc60000004100 */
[----:B------:R-:W1:Y:S02]  /*e820*/  MUFU.EX2 R2, R2 ;  /* 0x0000000200027308 */ /* 0x000e640000000800 */
[----:B-1----:R-:W-:Y:S01]  /*e830*/  FFMA R21, R21, R2, 1 ;  /* 0x3f80000015157423 */ /* 0x002fe20000000002 */
[----:B------:R-:W-:-:S04]  /*e840*/  FMUL R2, R17, R36 ;  /* 0x0000002411027220 */ /* 0x000fc80000400000 */
[----:B------:R-:W-:Y:S01]  /*e850*/  FFMA R3, R16, R3, R2 ;  /* 0x0000000310037223 */ /* 0x000fe20000000002 */
[----:B------:R-:W-:-:S05]  /*e860*/  HADD2.F32 R2, -RZ, R7.H1_H1 ;  /* 0x30000007ff027230 */ /* 0x000fca0000004100 */
[----:B------:R-:W-:Y:S01]  /*e870*/  FFMA R2, R16, R2, R22 ;  /* 0x0000000210027223 */ /* 0x000fe20000000016 */
[----:B------:R-:W-:-:S03]  /*e880*/  FFMA.SAT R22, -R3, R23, 0.5 ;  /* 0x3f00000003167423 */ /* 0x000fc60000002117 */
[----:B------:R-:W-:Y:S01]  /*e890*/  FFMA.SAT R23, -R2, R23, 0.5 ;  /* 0x3f00000002177423 */ /* 0x000fe20000002117 */
[----:B------:R-:W-:-:S03]  /*e8a0*/  FFMA.RM R22, R22, R35, 12582913 ;  /* 0x4b40000116167423 */ /* 0x000fc60000004023 */
[----:B------:R-:W-:Y:S01]  /*e8b0*/  FFMA.RM R23, R23, R35, 12582913 ;  /* 0x4b40000117177423 */ /* 0x000fe20000004023 */
[C---:B------:R-:W-:Y:S01]  /*e8c0*/  FADD R35, R22.reuse, -12583039 ;  /* 0xcb40007f16237421 */ /* 0x040fe20000000000 */
[----:B------:R-:W-:-:S03]  /*e8d0*/  SHF.L.U32 R22, R22, 0x17, RZ ;  /* 0x0000001716167819 */ /* 0x000fc600000006ff */
[----:B------:R-:W-:-:S04]  /*e8e0*/  FFMA R35, -R3, 1.4426950216293334961, -R35 ;  /* 0x3fb8aa3b03237823 */ /* 0x000fc80000000923 */
[----:B------:R-:W-:-:S06]  /*e8f0*/  FFMA R3, -R3, 1.925963033500011079e-08, R35 ;  /* 0x32a5706003037823 */ /* 0x000fcc0000000123 */
[----:B------:R-:W1:Y:S02]  /*e900*/  MUFU.EX2 R3, R3 ;  /* 0x0000000300037308 */ /* 0x000e640000000800 */
[----:B-1----:R-:W-:Y:S01]  /*e910*/  FFMA R22, R22, R3, 1 ;  /* 0x3f80000016167423 */ /* 0x002fe20000000003 */
[C---:B------:R-:W-:Y:S01]  /*e920*/  FADD R3, R23.reuse, -12583039 ;  /* 0xcb40007f17037421 */ /* 0x040fe20000000000 */
[----:B------:R-:W-:-:S03]  /*e930*/  SHF.L.U32 R23, R23, 0x17, RZ ;  /* 0x0000001717177819 */ /* 0x000fc600000006ff */
        /* <DEDUP_REMOVED lines=12> */
.L_x_173:
[----:B------:R-:W1:Y:S02]  /*ea00*/  MUFU.RCP R154, R0 ;  /* 0x00000000009a7308 */ /* 0x000e640000001000 */
[----:B-1----:R-:W-:-:S04]  /*ea10*/  FFMA R0, R0, R154, -1 ;  /* 0xbf80000000007423 */ /* 0x002fc8000000009a */
[----:B------:R-:W-:-:S04]  /*ea20*/  FADD.FTZ R0, -R0, -RZ ;  /* 0x800000ff00007221 */ /* 0x000fc80000010100 */
[----:B------:R-:W-:-:S07]  /*ea30*/  FFMA R154, R154, R0, R154 ;  /* 0x000000009a9a7223 */ /* 0x000fce000000009a */
.L_x_174:
[----:B------:R-:W-:Y:S05]  /*ea40*/  BSYNC B1 ;  /* 0x0000000000017941 */ /* 0x000fea0003800000 */
.L_x_172:
        /* <DEDUP_REMOVED lines=10> */
.L_x_176:
[----:B------:R-:W1:Y:S02]  /*eaf0*/  MUFU.RCP R153, R34 ;  /* 0x0000002200997308 */ /* 0x000e640000001000 */
[----:B-1----:R-:W-:-:S04]  /*eb00*/  FFMA R34, R34, R153, -1 ;  /* 0xbf80000022227423 */ /* 0x002fc80000000099 */
[----:B------:R-:W-:-:S04]  /*eb10*/  FADD.FTZ R34, -R34, -RZ ;  /* 0x800000ff22227221 */ /* 0x000fc80000010100 */
[----:B------:R-:W-:-:S07]  /*eb20*/  FFMA R153, R153, R34, R153 ;  /* 0x0000002299997223 */ /* 0x000fce0000000099 */
.L_x_177:
[----:B------:R-:W-:Y:S05]  /*eb30*/  BSYNC B1 ;  /* 0x0000000000017941 */ /* 0x000fea0003800000 */
.L_x_175:
        /* <DEDUP_REMOVED lines=10> */
.L_x_179:
[----:B------:R-:W1:Y:S02]  /*ebe0*/  MUFU.RCP R152, R33 ;  /* 0x0000002100987308 */ /* 0x000e640000001000 */
[----:B-1----:R-:W-:-:S04]  /*ebf0*/  FFMA R33, R33, R152, -1 ;  /* 0xbf80000021217423 */ /* 0x002fc80000000098 */
[----:B------:R-:W-:-:S04]  /*ec00*/  FADD.FTZ R33, -R33, -RZ ;  /* 0x800000ff21217221 */ /* 0x000fc80000010100 */
[----:B------:R-:W-:-:S07]  /*ec10*/  FFMA R152, R152, R33, R152 ;  /* 0x0000002198987223 */ /* 0x000fce0000000098 */
.L_x_180:
[----:B------:R-:W-:Y:S05]  /*ec20*/  BSYNC B1 ;  /* 0x0000000000017941 */ /* 0x000fea0003800000 */
.L_x_178:
        /* <DEDUP_REMOVED lines=10> */
.L_x_182:
[----:B------:R-:W1:Y:S02]  /*ecd0*/  MUFU.RCP R39, R32 ;  /* 0x0000002000277308 */ /* 0x000e640000001000 */
[----:B-1----:R-:W-:-:S04]  /*ece0*/  FFMA R32, R32, R39, -1 ;  /* 0xbf80000020207423 */ /* 0x002fc80000000027 */
[----:B------:R-:W-:-:S04]  /*ecf0*/  FADD.FTZ R32, -R32, -RZ ;  /* 0x800000ff20207221 */ /* 0x000fc80000010100 */
[----:B------:R-:W-:-:S07]  /*ed00*/  FFMA R39, R39, R32, R39 ;  /* 0x0000002027277223 */ /* 0x000fce0000000027 */
.L_x_183:
[----:B------:R-:W-:Y:S05]  /*ed10*/  BSYNC B1 ;  /* 0x0000000000017941 */ /* 0x000fea0003800000 */
.L_x_181:
        /* <DEDUP_REMOVED lines=10> */
.L_x_185:
[----:B------:R-:W1:Y:S02]  /*edc0*/  MUFU.RCP R38, R31 ;  /* 0x0000001f00267308 */ /* 0x000e640000001000 */
[----:B-1----:R-:W-:-:S04]  /*edd0*/  FFMA R31, R31, R38, -1 ;  /* 0xbf8000001f1f7423 */ /* 0x002fc80000000026 */
[----:B------:R-:W-:-:S04]  /*ede0*/  FADD.FTZ R31, -R31, -RZ ;  /* 0x800000ff1f1f7221 */ /* 0x000fc80000010100 */
[----:B------:R-:W-:-:S07]  /*edf0*/  FFMA R38, R38, R31, R38 ;  /* 0x0000001f26267223 */ /* 0x000fce0000000026 */
.L_x_186:
[----:B------:R-:W-:Y:S05]  /*ee00*/  BSYNC B1 ;  /* 0x0000000000017941 */ /* 0x000fea0003800000 */
.L_x_184:
        /* <DEDUP_REMOVED lines=10> */
.L_x_188:
[----:B------:R-:W1:Y:S02]  /*eeb0*/  MUFU.RCP R37, R30 ;  /* 0x0000001e00257308 */ /* 0x000e640000001000 */
[----:B-1----:R-:W-:-:S04]  /*eec0*/  FFMA R30, R30, R37, -1 ;  /* 0xbf8000001e1e7423 */ /* 0x002fc80000000025 */
[----:B------:R-:W-:-:S04]  /*eed0*/  FADD.FTZ R30, -R30, -RZ ;  /* 0x800000ff1e1e7221 */ /* 0x000fc80000010100 */
[----:B------:R-:W-:-:S07]  /*eee0*/  FFMA R37, R37, R30, R37 ;  /* 0x0000001e25257223 */ /* 0x000fce0000000025 */
.L_x_189:
[----:B------:R-:W-:Y:S05]  /*eef0*/  BSYNC B1 ;  /* 0x0000000000017941 */ /* 0x000fea0003800000 */
.L_x_187:
        /* <DEDUP_REMOVED lines=10> */
.L_x_191:
[----:B------:R-:W1:Y:S02]  /*efa0*/  MUFU.RCP R36, R29 ;  /* 0x0000001d00247308 */ /* 0x000e640000001000 */
[----:B-1----:R-:W-:-:S04]  /*efb0*/  FFMA R29, R29, R36, -1 ;  /* 0xbf8000001d1d7423 */ /* 0x002fc80000000024 */
[----:B------:R-:W-:-:S04]  /*efc0*/  FADD.FTZ R29, -R29, -RZ ;  /* 0x800000ff1d1d7221 */ /* 0x000fc80000010100 */
[----:B------:R-:W-:-:S07]  /*efd0*/  FFMA R36, R36, R29, R36 ;  /* 0x0000001d24247223 */ /* 0x000fce0000000024 */
.L_x_192:
[----:B------:R-:W-:Y:S05]  /*efe0*/  BSYNC B1 ;  /* 0x0000000000017941 */ /* 0x000fea0003800000 */
.L_x_190:
        /* <DEDUP_REMOVED lines=10> */
.L_x_194:
[----:B------:R-:W1:Y:S02]  /*f090*/  MUFU.RCP R35, R28 ;  /* 0x0000001c00237308 */ /* 0x000e640000001000 */
[----:B-1----:R-:W-:-:S04]  /*f0a0*/  FFMA R28, R28, R35, -1 ;  /* 0xbf8000001c1c7423 */ /* 0x002fc80000000023 */
[----:B------:R-:W-:-:S04]  /*f0b0*/  FADD.FTZ R28, -R28, -RZ ;  /* 0x800000ff1c1c7221 */ /* 0x000fc80000010100 */
[----:B------:R-:W-:-:S07]  /*f0c0*/  FFMA R35, R35, R28, R35 ;  /* 0x0000001c23237223 */ /* 0x000fce0000000023 */
.L_x_195:
[----:B------:R-:W-:Y:S05]  /*f0d0*/  BSYNC B1 ;  /* 0x0000000000017941 */ /* 0x000fea0003800000 */
.L_x_193:
        /* <DEDUP_REMOVED lines=10> */
.L_x_197:
[----:B------:R-:W1:Y:S02]  /*f180*/  MUFU.RCP R34, R27 ;  /* 0x0000001b00227308 */ /* 0x000e640000001000 */
[----:B-1----:R-:W-:-:S04]  /*f190*/  FFMA R27, R27, R34, -1 ;  /* 0xbf8000001b1b7423 */ /* 0x002fc80000000022 */
[----:B------:R-:W-:-:S04]  /*f1a0*/  FADD.FTZ R27, -R27, -RZ ;  /* 0x800000ff1b1b7221 */ /* 0x000fc80000010100 */
[----:B------:R-:W-:-:S07]  /*f1b0*/  FFMA R34, R34, R27, R34 ;  /* 0x0000001b22227223 */ /* 0x000fce0000000022 */
.L_x_198:
[----:B------:R-:W-:Y:S05]  /*f1c0*/  BSYNC B1 ;  /* 0x0000000000017941 */ /* 0x000fea0003800000 */
.L_x_196:
        /* <DEDUP_REMOVED lines=10> */
.L_x_200:
[----:B------:R-:W1:Y:S02]  /*f270*/  MUFU.RCP R33, R26 ;  /* 0x0000001a00217308 */ /* 0x000e640000001000 */
[----:B-1----:R-:W-:-:S04]  /*f280*/  FFMA R26, R26, R33, -1 ;  /* 0xbf8000001a1a7423 */ /* 0x002fc80000000021 */
[----:B------:R-:W-:-:S04]  /*f290*/  FADD.FTZ R26, -R26, -RZ ;  /* 0x800000ff1a1a7221 */ /* 0x000fc80000010100 */
[----:B------:R-:W-:-:S07]  /*f2a0*/  FFMA R33, R33, R26, R33 ;  /* 0x0000001a21217223 */ /* 0x000fce0000000021 */
.L_x_201:
[----:B------:R-:W-:Y:S05]  /*f2b0*/  BSYNC B1 ;  /* 0x0000000000017941 */ /* 0x000fea0003800000 */
.L_x_199:
        /* <DEDUP_REMOVED lines=10> */
.L_x_203:
[----:B------:R-:W1:Y:S02]  /*f360*/  MUFU.RCP R32, R25 ;  /* 0x0000001900207308 */ /* 0x000e640000001000 */
[----:B-1----:R-:W-:-:S04]  /*f370*/  FFMA R25, R25, R32, -1 ;  /* 0xbf80000019197423 */ /* 0x002fc80000000020 */
[----:B------:R-:W-:-:S04]  /*f380*/  FADD.FTZ R25, -R25, -RZ ;  /* 0x800000ff19197221 */ /* 0x000fc80000010100 */
[----:B------:R-:W-:-:S07]  /*f390*/  FFMA R32, R32, R25, R32 ;  /* 0x0000001920207223 */ /* 0x000fce0000000020 */
.L_x_204:
[----:B------:R-:W-:Y:S05]  /*f3a0*/  BSYNC B1 ;  /* 0x0000000000017941 */ /* 0x000fea0003800000 */
.L_x_202:
        /* <DEDUP_REMOVED lines=10> */
.L_x_206:
[----:B------:R-:W1:Y:S02]  /*f450*/  MUFU.RCP R31, R24 ;  /* 0x00000018001f7308 */ /* 0x000e640000001000 */
[----:B-1----:R-:W-:-:S04]  /*f460*/  FFMA R24, R24, R31, -1 ;  /* 0xbf80000018187423 */ /* 0x002fc8000000001f */
[----:B------:R-:W-:-:S04]  /*f470*/  FADD.FTZ R24, -R24, -RZ ;  /* 0x800000ff18187221 */ /* 0x000fc80000010100 */
[----:B------:R-:W-:-:S07]  /*f480*/  FFMA R31, R31, R24, R31 ;  /* 0x000000181f1f7223 */ /* 0x000fce000000001f */
.L_x_207:
[----:B------:R-:W-:Y:S05]  /*f490*/  BSYNC B1 ;  /* 0x0000000000017941 */ /* 0x000fea0003800000 */
.L_x_205:
        /* <DEDUP_REMOVED lines=10> */
.L_x_209:
[----:B------:R-:W1:Y:S02]  /*f540*/  MUFU.RCP R30, R20 ;  /* 0x00000014001e7308 */ /* 0x000e640000001000 */
[----:B-1----:R-:W-:-:S04]  /*f550*/  FFMA R20, R20, R30, -1 ;  /* 0xbf80000014147423 */ /* 0x002fc8000000001e */
[----:B------:R-:W-:-:S04]  /*f560*/  FADD.FTZ R20, -R20, -RZ ;  /* 0x800000ff14147221 */ /* 0x000fc80000010100 */
[----:B------:R-:W-:-:S07]  /*f570*/  FFMA R30, R30, R20, R30 ;  /* 0x000000141e1e7223 */ /* 0x000fce000000001e */
.L_x_210:
[----:B------:R-:W-:Y:S05]  /*f580*/  BSYNC B1 ;  /* 0x0000000000017941 */ /* 0x000fea0003800000 */
.L_x_208:
        /* <DEDUP_REMOVED lines=10> */
.L_x_212:
[----:B------:R-:W1:Y:S02]  /*f630*/  MUFU.RCP R29, R21 ;  /* 0x00000015001d7308 */ /* 0x000e640000001000 */
[----:B-1----:R-:W-:-:S04]  /*f640*/  FFMA R21, R21, R29, -1 ;  /* 0xbf80000015157423 */ /* 0x002fc8000000001d */
[----:B------:R-:W-:-:S04]  /*f650*/  FADD.FTZ R21, -R21, -RZ ;  /* 0x800000ff15157221 */ /* 0x000fc80000010100 */
[----:B------:R-:W-:-:S07]  /*f660*/  FFMA R29, R29, R21, R29 ;  /* 0x000000151d1d7223 */ /* 0x000fce000000001d */
.L_x_213:
[----:B------:R-:W-:Y:S05]  /*f670*/  BSYNC B1 ;  /* 0x0000000000017941 */ /* 0x000fea0003800000 */
.L_x_211:
        /* <DEDUP_REMOVED lines=10> */
.L_x_215:
[----:B------:R-:W1:Y:S02]  /*f720*/  MUFU.RCP R28, R22 ;  /* 0x00000016001c7308 */ /* 0x000e640000001000 */
[----:B-1----:R-:W-:-:S04]  /*f730*/  FFMA R22, R22, R28, -1 ;  /* 0xbf80000016167423 */ /* 0x002fc8000000001c */
[----:B------:R-:W-:-:S04]  /*f740*/  FADD.FTZ R22, -R22, -RZ ;  /* 0x800000ff16167221 */ /* 0x000fc80000010100 */
[----:B------:R-:W-:-:S07]  /*f750*/  FFMA R28, R28, R22, R28 ;  /* 0x000000161c1c7223 */ /* 0x000fce000000001c */
.L_x_216:
[----:B------:R-:W-:Y:S05]  /*f760*/  BSYNC B1 ;  /* 0x0000000000017941 */ /* 0x000fea0003800000 */
.L_x_214:
        /* <DEDUP_REMOVED lines=9> */
.L_x_217:
[----:B------:R-:W1:Y:S02]  /*f800*/  MUFU.RCP R0, R23 ;  /* 0x0000001700007308 */ /* 0x000e640000001000 */
[----:B-1----:R-:W-:-:S04]  /*f810*/  FFMA R23, R23, R0, -1 ;  /* 0xbf80000017177423 */ /* 0x002fc80000000000 */
[----:B------:R-:W-:-:S04]  /*f820*/  FADD.FTZ R23, -R23, -RZ ;  /* 0x800000ff17177221 */ /* 0x000fc80000010100 */
[----:B------:R-:W-:-:S07]  /*f830*/  FFMA R23, R0, R23, R0 ;  /* 0x0000001700177223 */ /* 0x000fce0000000000 */
.L_x_218:
        /* <DEDUP_REMOVED lines=30> */
.L_x_220:
[----:B------:R-:W-:Y:S05]  /*fa20*/  BSYNC B0 ;  /* 0x0000000000007941 */ /* 0x000fea0003800000 */
.L_x_219:
[----:B------:R-:W-:Y:S01]  /*fa30*/  IADD3 R3, R14, 0x4200, RZ ;  /* 0x000042000e037810 */ /* 0x000fe20007ffe0ff */
        /* <DEDUP_REMOVED lines=8> */
.L_x_223:
[----:B------:R-:W-:-:S04]  /*fac0*/  ULEA UR4, UR36, UR46, 0x3 ;  /* 0x0000002e24047291 */ /* 0x000fc8000f8e183f */
[----:B------:R-:W-:-:S04]  /*fad0*/  UIADD3 UR4, UR4, 0x50, URZ ;  /* 0x0000005004047890 */ /* 0x000fc8000fffe03f */
[----:B------:R-:W-:-:S09]  /*fae0*/  UPRMT UR4, UR47, 0x654, UR4 ;  /* 0x000006542f047896 */ /* 0x000fd20008000004 */
[----:B------:R-:W-:Y:S03]  /*faf0*/  SYNCS.ARRIVE.TRANS64.RED.A1T0 RZ, [UR4], RZ ;  /* 0x000000ffffff79a7 */ /* 0x000fe60008100404 */
.L_x_222:
[----:B------:R-:W-:Y:S05]  /*fb00*/  BSYNC B0 ;  /* 0x0000000000007941 */ /* 0x000fea0003800000 */
.L_x_221:
[----:B------:R-:W-:Y:S01]  /*fb10*/  UIADD3 UR4, UR36, 0x1, URZ ;  /* 0x0000000124047890 */ /* 0x000fe2000fffe03f */
[----:B------:R-:W-:Y:S03]  /*fb20*/  BSSY B0, `(.L_x_224) ;  /* 0x0000018000007945 */ /* 0x000fe60003800000 */
[----:B------:R-:W-:-:S04]  /*fb30*/  UISETP.NE.AND UP0, UPT, UR4, 0x4, UPT ;  /* 0x000000040400788c */ /* 0x000fc8000bf05270 */
[----:B------:R-:W-:Y:S01]  /*fb40*/  USEL UR8, UR4, URZ, UP0 ;  /* 0x0000003f04087287 */ /* 0x000fe20008000000 */
[----:B------:R-:W-:Y:S11]  /*fb50*/  @P0 BRA `(.L_x_225) ;  /* 0x0000000000500947 */ /* 0x000ff60003800000 */
[----:B------:R-:W-:-:S06]  /*fb60*/  UISETP.NE.AND UP0, UPT, UR43, 0x3, UPT ;  /* 0x000000032b00788c */ /* 0x000fcc000bf05270 */
[----:B------:R-:W-:-:S13]  /*fb70*/  PLOP3.LUT P2, PT, PT, PT, UP0, 0x80, 0x0 ;  /* 0x000000000000781c */ /* 0x000fda0003f4f008 */
[----:B------:R-:W-:Y:S05]  /*fb80*/  @!P2 BRA `(.L_x_226) ;  /* 0x000000000004a947 */ /* 0x000fea0003800000 */
[----:B------:R-:W-:Y:S01]  /*fb90*/  BPT.TRAP 0x1 ;  /* 0x000000040000795c */ /* 0x000fe20000300000 */
.L_x_226:
[----:B------:R-:W-:Y:S01]  /*fba0*/  LEA R3, R12, UR46, 0x3 ;  /* 0x0000002e0c037c11 */ /* 0x000fe2000f8e18ff */
[----:B------:R-:W-:Y:S01]  /*fbb0*/  BSSY B1, `(.L_x_227) ;  /* 0x0000004000017945 */ /* 0x000fe20003800000 */
[----:B-1----:R-:W-:-:S04]  /*fbc0*/  SHF.L.U32 R0, R13, 0x1f, RZ ;  /* 0x0000001f0d007819 */ /* 0x002fc800000006ff */
[----:B------:R-:W1:Y:S02]  /*fbd0*/  SYNCS.PHASECHK.TRANS64.TRYWAIT P2, [R3+URZ+0x30], R0 ;  /* 0x00003000030075a7 */ /* 0x000e64000804017f */
[----:B-1----:R-:W-:Y:S05]  /*fbe0*/  @!P2 BRA `(.L_x_228) ;  /* 0x000001d000dca947 */ /* 0x002fea0003800000 */
.L_x_1115:
[----:B------:R-:W-:Y:S05]  /*fbf0*/  BSYNC B1 ;  /* 0x0000000000017941 */ /* 0x000fea0003800000 */
.L_x_227:
[----:B-1----:R-:W-:Y:S01]  /*fc00*/  @!P1 LEA R3, R12, R15, 0xd ;  /* 0x0000000f0c039211 */ /* 0x002fe200078e68ff */
[----:B------:R-:W-:Y:S05]  /*fc10*/  @!P1 WARPSYNC.ALL ;  /* 0x0000000000009948 */ /* 0x000fea0003800000 */
[----:B------:R-:W-:Y:S01]  /*fc20*/  @!P1 IMAD R0, R18, 0x2, R3 ;  /* 0x0000000212009824 */ /* 0x000fe200078e0203 */
[----:B------:R2:W3:Y:S01]  /*fc30*/  @!P1 LDSM.16.M88.4 R8, [R3] ;  /* 0x000000000308983b */ /* 0x0004e20000000200 */
[----:B------:R-:W-:-:S03]  /*fc40*/  IADD3 R12, R12, 0x1, RZ ;  /* 0x000000010c0c7810 */ /* 0x000fc60007ffe0ff */
[----:B------:R2:W4:Y:S01]  /*fc50*/  @!P1 LDSM.16.M88.4 R4, [R0] ;  /* 0x000000000004983b */ /* 0x0005220000000200 */
[----:B------:R-:W-:-:S04]  /*fc60*/  ISETP.NE.AND P2, PT, R12, 0x4, PT ;  /* 0x000000040c00780c */ /* 0x000fc80003f45270 */
[----:B------:R-:W-:Y:S02]  /*fc70*/  SEL R2, RZ, 0x1, P2 ;  /* 0x00000001ff027807 */ /* 0x000fe40001000000 */
[----:B------:R-:W-:Y:S02]  /*fc80*/  SEL R12, R12, RZ, P2 ;  /* 0x000000ff0c0c7207 */ /* 0x000fe40001000000 */
[----:B--2---:R-:W-:-:S07]  /*fc90*/  LOP3.LUT R13, R13, R2, RZ, 0x3c, !PT ;  /* 0x000000020d0d7212 */ /* 0x004fce00078e3cff */
.L_x_225:
[----:B------:R-:W-:Y:S05]  /*fca0*/  BSYNC B0 ;  /* 0x0000000000007941 */ /* 0x000fea0003800000 */
.L_x_224:
[----:B-1-3--:R-:W-:Y:S02]  /*fcb0*/  HADD2.F32 R20, -RZ, R8.H0_H0 ;  /* 0x20000008ff147230 */ /* 0x00afe40000004100 */
[C---:B------:R-:W-:Y:S01]  /*fcc0*/  FMUL R3, R17.reuse, R40 ;  /* 0x0000002811037220 */ /* 0x040fe20000400000 */
[----:B------:R-:W-:Y:S01]  /*fcd0*/  MOV R2, 0x437c0000 ;  /* 0x437c000000027802 */ /* 0x000fe20000000f00 */
[C---:B------:R-:W-:Y:S01]  /*fce0*/  FMUL R49, R17.reuse, R49 ;  /* 0x0000003111317220 */ /* 0x040fe20000400000 */
[C---:B------:R-:W-:Y:S01]  /*fcf0*/  FMUL R51, R17.reuse, R51 ;  /* 0x0000003311337220 */ /* 0x040fe20000400000 */
[----:B------:R-:W-:Y:S01]  /*fd00*/  FFMA R20, R16, R20, R3 ;  /* 0x0000001410147223 */ /* 0x000fe20000000003 */
[----:B------:R-:W-:Y:S01]  /*fd10*/  MOV R3, 0x3bbb989d ;  /* 0x3bbb989d00037802 */ /* 0x000fe20000000f00 */
[C---:B------:R-:W-:Y:S01]  /*fd20*/  FMUL R53, R17.reuse, R53 ;  /* 0x0000003511357220 */ /* 0x040fe20000400000 */
[----:B------:R-:W-:Y:S01]  /*fd30*/  FMUL R55, R17, R55 ;  /* 0x0000003711377220 */ /* 0x000fe20000400000 */
[----:B------:R-:W-:Y:S02]  /*fd40*/  BSSY B1, `(.L_x_229) ;  /* 0x00000b6000017945 */ /* 0x000fe40003800000 */
[----:B------:R-:W-:-:S04]  /*fd50*/  FFMA.SAT R21, -R20, R3, 0.5 ;  /* 0x3f00000014157423 */ /* 0x000fc80000002103 */
[----:B------:R-:W-:-:S04]  /*fd60*/  FFMA.RM R0, R21, R2, 12582913 ;  /* 0x4b40000115007423 */ /* 0x000fc80000004002 */
[----:B------:R-:W-:-:S04]  /*fd70*/  FADD R21, R0, -12583039 ;  /* 0xcb40007f00157421 */ /* 0x000fc80000000000 */
[----:B------:R-:W-:-:S04]  /*fd80*/  FFMA R21, -R20, 1.4426950216293334961, -R21 ;  /* 0x3fb8aa3b14157823 */ /* 0x000fc80000000915 */
[----:B------:R-:W-:Y:S01]  /*fd90*/  FFMA R23, -R20, 1.925963033500011079e-08, R21 ;  /* 0x32a5706014177823 */ /* 0x000fe20000000115 */
[----:B------:R-:W-:-:S03]  /*fda0*/  SHF.L.U32 R21, R0, 0x17, RZ ;  /* 0x0000001700157819 */ /* 0x000fc600000006ff */
[----:B------:R-:W1:Y:S02]  /*fdb0*/  MUFU.EX2 R20, R23 ;  /* 0x0000001700147308 */ /* 0x000e640000000800 */
[----:B-1----:R-:W-:Y:S01]  /*fdc0*/  FFMA R0, R21, R20, 1 ;  /* 0x3f80000015007423 */ /* 0x002fe20000000014 */
[----:B------:R-:W-:Y:S02]  /*fdd0*/  HADD2.F32 R20, -RZ, R8.H1_H1 ;  /* 0x30000008ff147230 */ /* 0x000fe40000004100 */
[----:B------:R-:W-:-:S04]  /*fde0*/  FMUL R21, R17, R41 ;  /* 0x0000002911157220 */ /* 0x000fc80000400000 */
[----:B------:R-:W-:-:S04]  /*fdf0*/  FFMA R21, R16, R20, R21 ;  /* 0x0000001410157223 */ /* 0x000fc80000000015 */
[----:B------:R-:W-:-:S04]  /*fe00*/  FFMA.SAT R25, -R21, R3, 0.5 ;  /* 0x3f00000015197423 */ /* 0x000fc80000002103 */
[----:B------:R-:W-:-:S04]  /*fe10*/  FFMA.RM R20, R25, R2, 12582913 ;  /* 0x4b40000119147423 */ /* 0x000fc80000004002 */
[C---:B------:R-:W-:Y:S01]  /*fe20*/  FADD R22, R20.reuse, -12583039 ;  /* 0xcb40007f14167421 */ /* 0x040fe20000000000 */
[----:B------:R-:W-:-:S03]  /*fe30*/  SHF.L.U32 R20, R20, 0x17, RZ ;  /* 0x0000001714147819 */ /* 0x000fc600000006ff */
[----:B------:R-:W-:-:S04]  /*fe40*/  FFMA R22, -R21, 1.4426950216293334961, -R22 ;  /* 0x3fb8aa3b15167823 */ /* 0x000fc80000000916 */
[----:B------:R-:W-:Y:S01]  /*fe50*/  FFMA R24, -R21, 1.925963033500011079e-08, R22 ;  /* 0x32a5706015187823 */ /* 0x000fe20000000116 */
[----:B------:R-:W-:-:S03]  /*fe60*/  HADD2.F32 R22, -RZ, R9.H0_H0 ;  /* 0x20000009ff167230 */ /* 0x000fc60000004100 */
[----:B------:R-:W1:Y:S02]  /*fe70*/  MUFU.EX2 R21, R24 ;  /* 0x0000001800157308 */ /* 0x000e640000000800 */
[----:B-1----:R-:W-:Y:S01]  /*fe80*/  FFMA R20, R20, R21, 1 ;  /* 0x3f80000014147423 */ /* 0x002fe20000000015 */
        /* <DEDUP_REMOVED lines=8> */
[----:B------:R-:W-:-:S03]  /*ff10*/  FMUL R23, R17, R43 ;  /* 0x0000002b11177220 */ /* 0x000fc60000400000 */
        /* <DEDUP_REMOVED lines=57> */
[----:B----4-:R-:W-:-:S05]  /*102b0*/  HADD2.F32 R27, -RZ, R4.H0_H0 ;  /* 0x20000004ff1b7230 */ /* 0x010fca0000004100 */
[----:B------:R-:W-:-:S04]  /*102c0*/  FFMA R29, R16, R27, R29 ;  /* 0x0000001b101d7223 */ /* 0x000fc8000000001d */
        /* <DEDUP_REMOVED lines=26> */
[----:B------:R-:W-:Y:S01]  /*10470*/  FFMA R34, -R31, 1.925963033500011079e-08, R32 ;  /* 0x32a570601f227823 */ /* 0x000fe20000000120 */
[----:B------:R-:W-:-:S03]  /*10480*/  HADD2.F32 R32, -RZ, R5.H1_H1 ;  /* 0x30000005ff207230 */ /* 0x000fc60000004100 */
[----:B------:R-:W1:Y:S02]  /*10490*/  MUFU.EX2 R31, R34 ;  /* 0x00000022001f7308 */ /* 0x000e640000000800 */
[----:B------:R-:W-:Y:S01]  /*104a0*/  FFMA R32, R16, R32, R51 ;  /* 0x0000002010207223 */ /* 0x000fe20000000033 */
[----:B-1----:R-:W-:-:S03]  /*104b0*/  FFMA R30, R30, R31, 1 ;  /* 0x3f8000001e1e7423 */ /* 0x002fc6000000001f */
        /* <DEDUP_REMOVED lines=18> */
[----:B------:R1:W2:Y:S02]  /*105e0*/  MUFU.EX2 R33, R36 ;  /* 0x0000002400217308 */ /* 0x0002a40000000800 */
[----:B------:R-:W-:Y:S01]  /*105f0*/  FFMA R34, R16, R34, R53 ;  /* 0x0000002210227223 */ /* 0x000fe20000000035 */
[----:B-1----:R-:W-:Y:S02]  /*10600*/  HADD2.F32 R36, -RZ, R7.H0_H0 ;  /* 0x20000007ff247230 */ /* 0x002fe40000004100 */
[----:B--2---:R-:W-:Y:S01]  /*10610*/  FFMA R32, R32, R33, 1 ;  /* 0x3f80000020207423 */ /* 0x004fe20000000021 */
[----:B------:R-:W-:-:S04]  /*10620*/  FFMA.SAT R33, -R34, R3, 0.5 ;  /* 0x3f00000022217423 */ /* 0x000fc80000002103 */
[----:B------:R-:W-:-:S04]  /*10630*/  FFMA.RM R33, R33, R2, 12582913 ;  /* 0x4b40000121217423 */ /* 0x000fc80000004002 */
[C---:B------:R-:W-:Y:S01]  /*10640*/  FADD R35, R33.reuse, -12583039 ;  /* 0xcb40007f21237421 */ /* 0x040fe20000000000 */
[----:B------:R-:W-:-:S03]  /*10650*/  SHF.L.U32 R33, R33, 0x17, RZ ;  /* 0x0000001721217819 */ /* 0x000fc600000006ff */
[----:B------:R-:W-:-:S04]  /*10660*/  FFMA R35, -R34, 1.4426950216293334961, -R35 ;  /* 0x3fb8aa3b22237823 */ /* 0x000fc80000000923 */
[----:B------:R-:W-:Y:S01]  /*10670*/  FFMA R37, -R34, 1.925963033500011079e-08, R35 ;  /* 0x32a5706022257823 */ /* 0x000fe20000000123 */
[----:B------:R-:W-:-:S03]  /*10680*/  FMUL R35, R17, R54 ;  /* 0x0000003611237220 */ /* 0x000fc60000400000 */
[----:B------:R1:W2:Y:S01]  /*10690*/  MUFU.EX2 R34, R37 ;  /* 0x0000002500227308 */ /* 0x0002a20000000800 */
[----:B------:R-:W-:-:S04]  /*106a0*/  FFMA R36, R16, R36, R35 ;  /* 0x0000002410247223 */ /* 0x000fc80000000023 */
[----:B------:R-:W-:-:S04]  /*106b0*/  FFMA.SAT R35, -R36, R3, 0.5 ;  /* 0x3f00000024237423 */ /* 0x000fc80000002103 */
[----:B------:R-:W-:-:S04]  /*106c0*/  FFMA.RM R35, R35, R2, 12582913 ;  /* 0x4b40000123237423 */ /* 0x000fc80000004002 */
[C---:B-1----:R-:W-:Y:S01]  /*106d0*/  FADD R37, R35.reuse, -12583039 ;  /* 0xcb40007f23257421 */ /* 0x042fe20000000000 */
[----:B------:R-:W-:Y:S02]  /*106e0*/  IMAD.SHL.U32 R35, R35, 0x800000, RZ ;  /* 0x0080000023237824 */ /* 0x000fe400078e00ff */
[----:B--2---:R-:W-:Y:S01]  /*106f0*/  FFMA R33, R33, R34, 1 ;  /* 0x3f80000021217423 */ /* 0x004fe20000000022 */
[----:B------:R-:W-:Y:S02]  /*10700*/  HADD2.F32 R34, -RZ, R7.H1_H1 ;  /* 0x30000007ff227230 */ /* 0x000fe40000004100 */
[----:B------:R-:W-:-:S03]  /*10710*/  FFMA R37, -R36, 1.4426950216293334961, -R37 ;  /* 0x3fb8aa3b24257823 */ /* 0x000fc60000000925 */
[----:B------:R-:W-:Y:S01]  /*10720*/  FFMA R34, R16, R34, R55 ;  /* 0x0000002210227223 */ /* 0x000fe20000000037 */
[----:B------:R-:W-:-:S03]  /*10730*/  FFMA R37, -R36, 1.925963033500011079e-08, R37 ;  /* 0x32a5706024257823 */ /* 0x000fc60000000125 */
[----:B------:R-:W-:-:S04]  /*10740*/  FFMA.SAT R3, -R34, R3, 0.5 ;  /* 0x3f00000022037423 */ /* 0x000fc80000002103 */
[----:B------:R-:W-:Y:S02]  /*10750*/  FFMA.RM R3, R3, R2, 12582913 ;  /* 0x4b40000103037423 */ /* 0x000fe40000004002 */
[----:B------:R-:W1:Y:S02]  /*10760*/  MUFU.EX2 R2, R37 ;  /* 0x0000002500027308 */ /* 0x000e640000000800 */
[----:B------:R-:W-:-:S04]  /*10770*/  FADD R39, R3, -12583039 ;  /* 0xcb40007f03277421 */ /* 0x000fc80000000000 */
[----:B------:R-:W-:-:S04]  /*10780*/  FFMA R39, -R34, 1.4426950216293334961, -R39 ;  /* 0x3fb8aa3b22277823 */ /* 0x000fc80000000927 */
[----:B------:R-:W-:Y:S01]  /*10790*/  FFMA R39, -R34, 1.925963033500011079e-08, R39 ;  /* 0x32a5706022277823 */ /* 0x000fe20000000127 */
[----:B------:R-:W-:-:S05]  /*107a0*/  SHF.L.U32 R34, R3, 0x17, RZ ;  /* 0x0000001703227819 */ /* 0x000fca00000006ff */
[----:B------:R-:W2:Y:S01]  /*107b0*/  MUFU.EX2 R39, R39 ;  /* 0x0000002700277308 */ /* 0x000ea20000000800 */
[----:B-1----:R-:W-:Y:S01]  /*107c0*/  FFMA R35, R35, R2, 1 ;  /* 0x3f80000023237423 */ /* 0x002fe20000000002 */
[----:B------:R-:W-:-:S04]  /*107d0*/  IADD3 R2, R0, 0x1800000, RZ ;  /* 0x0180000000027810 */ /* 0x000fc80007ffe0ff */
[----:B------:R-:W-:-:S04]  /*107e0*/  LOP3.LUT R2, R2, 0x7f800000, RZ, 0xc0, !PT ;  /* 0x7f80000002027812 */ /* 0x000fc800078ec0ff */
[----:B------:R-:W-:Y:S01]  /*107f0*/  ISETP.GT.U32.AND P2, PT, R2, 0x1ffffff, PT ;  /* 0x01ffffff0200780c */ /* 0x000fe20003f44070 */
[----:B--2---:R-:W-:-:S12]  /*10800*/  FFMA R34, R34, R39, 1 ;  /* 0x3f80000022227423 */ /* 0x004fd80000000027 */
[----:B------:R-:W-:Y:S05]  /*10810*/  @P2 BRA `(.L_x_230) ;  /* 0x0000000000102947 */ /* 0x000fea0003800000 */
[----:B------:R-:W-:-:S07]  /*10820*/  MOV R2, 0x10840 ;  /* 0x0001084000027802 */ /* 0x000fce0000000f00 */
[----:B------:R-:W-:Y:S05]  /*10830*/  CALL.REL.NOINC `($__internal_0_$__cuda_sm20_rcp_rn_f32_slowpath) ;  /* 0x000001d4001c7944 */ /* 0x000fea0003c00000 */
[----:B------:R-:W-:Y:S01]  /*10840*/  MOV R38, R0 ;  /* 0x0000000000267202 */ /* 0x000fe20000000f00 */
[----:B------:R-:W-:Y:S06]  /*10850*/  BRA `(.L_x_231) ;  /* 0x0000000000107947 */ /* 0x000fec0003800000 */
.L_x_230:
[----:B------:R-:W1:Y:S02]  /*10860*/  MUFU.RCP R3, R0 ;  /* 0x0000000000037308 */ /* 0x000e640000001000 */
[----:B-1----:R-:W-:-:S04]  /*10870*/  FFMA R2, R0, R3, -1 ;  /* 0xbf80000000027423 */ /* 0x002fc80000000003 */
[----:B------:R-:W-:-:S04]  /*10880*/  FADD.FTZ R2, -R2, -RZ ;  /* 0x800000ff02027221 */ /* 0x000fc80000010100 */
[----:B------:R-:W-:-:S07]  /*10890*/  FFMA R38, R3, R2, R3 ;  /* 0x0000000203267223 */ /* 0x000fce0000000003 */
.L_x_231:
[----:B------:R-:W-:Y:S05]  /*108a0*/  BSYNC B1 ;  /* 0x0000000000017941 */ /* 0x000fea0003800000 */
.L_x_229:
        /* <DEDUP_REMOVED lines=10> */
.L_x_233:
[----:B------:R-:W1:Y:S02]  /*10950*/  MUFU.RCP R3, R20 ;  /* 0x0000001400037308 */ /* 0x000e640000001000 */
[----:B-1----:R-:W-:-:S04]  /*10960*/  FFMA R0, R20, R3, -1 ;  /* 0xbf80000014007423 */ /* 0x002fc80000000003 */
[----:B------:R-:W-:-:S04]  /*10970*/  FADD.FTZ R0, -R0, -RZ ;  /* 0x800000ff00007221 */ /* 0x000fc80000010100 */
[----:B------:R-:W-:-:S07]  /*10980*/  FFMA R20, R3, R0, R3 ;  /* 0x0000000003147223 */ /* 0x000fce0000000003 */
.L_x_234:
[----:B------:R-:W-:Y:S05]  /*10990*/  BSYNC B1 ;  /* 0x0000000000017941 */ /* 0x000fea0003800000 */
.L_x_232:
        /* <DEDUP_REMOVED lines=10> */
.L_x_236:
[----:B------:R-:W1:Y:S02]  /*10a40*/  MUFU.RCP R0, R21 ;  /* 0x0000001500007308 */ /* 0x000e640000001000 */
[----:B-1----:R-:W-:-:S04]  /*10a50*/  FFMA R2, R21, R0, -1 ;  /* 0xbf80000015027423 */ /* 0x002fc80000000000 */
[----:B------:R-:W-:-:S04]  /*10a60*/  FADD.FTZ R37, -R2, -RZ ;  /* 0x800000ff02257221 */ /* 0x000fc80000010100 */
[----:B------:R-:W-:-:S07]  /*10a70*/  FFMA R37, R0, R37, R0 ;  /* 0x0000002500257223 */ /* 0x000fce0000000000 */
.L_x_237:
[----:B------:R-:W-:Y:S05]  /*10a80*/  BSYNC B1 ;  /* 0x0000000000017941 */ /* 0x000fea0003800000 */
.L_x_235:
        /* <DEDUP_REMOVED lines=10> */
.L_x_239:
[----:B------:R-:W1:Y:S02]  /*10b30*/  MUFU.RCP R21, R22 ;  /* 0x0000001600157308 */ /* 0x000e640000001000 */
[----:B-1----:R-:W-:-:S04]  /*10b40*/  FFMA R0, R22, R21, -1 ;  /* 0xbf80000016007423 */ /* 0x002fc80000000015 */
[----:B------:R-:W-:-:S04]  /*10b50*/  FADD.FTZ R0, -R0, -RZ ;  /* 0x800000ff00007221 */ /* 0x000fc80000010100 */
[----:B------:R-:W-:-:S07]  /*10b60*/  FFMA R21, R21, R0, R21 ;  /* 0x0000000015157223 */ /* 0x000fce0000000015 */
.L_x_240:
[----:B------:R-:W-:Y:S05]  /*10b70*/  BSYNC B1 ;  /* 0x0000000000017941 */ /* 0x000fea0003800000 */
.L_x_238:
        /* <DEDUP_REMOVED lines=10> */
.L_x_242:
[----:B------:R-:W1:Y:S02]  /*10c20*/  MUFU.RCP R36, R23 ;  /* 0x0000001700247308 */ /* 0x000e640000001000 */
[----:B-1----:R-:W-:-:S04]  /*10c30*/  FFMA R0, R23, R36, -1 ;  /* 0xbf80000017007423 */ /* 0x002fc80000000024 */
[----:B------:R-:W-:-:S04]  /*10c40*/  FADD.FTZ R3, -R0, -RZ ;  /* 0x800000ff00037221 */ /* 0x000fc80000010100 */
[----:B------:R-:W-:-:S07]  /*10c50*/  FFMA R36, R36, R3, R36 ;  /* 0x0000000324247223 */ /* 0x000fce0000000024 */
.L_x_243:
[----:B------:R-:W-:Y:S05]  /*10c60*/  BSYNC B1 ;  /* 0x0000000000017941 */ /* 0x000fea0003800000 */
.L_x_241:
        /* <DEDUP_REMOVED lines=8> */
[----:B------:R-:W-:Y:S01]  /*10cf0*/  IMAD.MOV.U32 R22, RZ, RZ, R0 ;  /* 0x000000ffff167224 */ /* 0x000fe200078e0000 */
[----:B------:R-:W-:Y:S06]  /*10d00*/  BRA `(.L_x_246) ;  /* 0x0000000000107947 */ /* 0x000fec0003800000 */
.L_x_245:
[----:B------:R-:W1:Y:S02]  /*10d10*/  MUFU.RCP R3, R24 ;  /* 0x0000001800037308 */ /* 0x000e640000001000 */
[----:B-1----:R-:W-:-:S04]  /*10d20*/  FFMA R0, R24, R3, -1 ;  /* 0xbf80000018007423 */ /* 0x002fc80000000003 */
[----:B------:R-:W-:-:S04]  /*10d30*/  FADD.FTZ R0, -R0, -RZ ;  /* 0x800000ff00007221 */ /* 0x000fc80000010100 */
[----:B------:R-:W-:-:S07]  /*10d40*/  FFMA R22, R3, R0, R3 ;  /* 0x0000000003167223 */ /* 0x000fce0000000003 */
.L_x_246:
[----:B------:R-:W-:Y:S05]  /*10d50*/  BSYNC B1 ;  /* 0x0000000000017941 */ /* 0x000fea0003800000 */
.L_x_244:
        /* <DEDUP_REMOVED lines=10> */
.L_x_248:
[----:B------:R-:W1:Y:S02]  /*10e00*/  MUFU.RCP R0, R25 ;  /* 0x0000001900007308 */ /* 0x000e640000001000 */
[----:B-1----:R-:W-:-:S04]  /*10e10*/  FFMA R2, R25, R0, -1 ;  /* 0xbf80000019027423 */ /* 0x002fc80000000000 */
[----:B------:R-:W-:-:S04]  /*10e20*/  FADD.FTZ R23, -R2, -RZ ;  /* 0x800000ff02177221 */ /* 0x000fc80000010100 */
[----:B------:R-:W-:-:S07]  /*10e30*/  FFMA R23, R0, R23, R0 ;  /* 0x0000001700177223 */ /* 0x000fce0000000000 */
.L_x_249:
[----:B------:R-:W-:Y:S05]  /*10e40*/  BSYNC B1 ;  /* 0x0000000000017941 */ /* 0x000fea0003800000 */
.L_x_247:
        /* <DEDUP_REMOVED lines=10> */
.L_x_251:
[----:B------:R-:W1:Y:S02]  /*10ef0*/  MUFU.RCP R25, R26 ;  /* 0x0000001a00197308 */ /* 0x000e640000001000 */
[----:B-1----:R-:W-:-:S04]  /*10f00*/  FFMA R0, R26, R25, -1 ;  /* 0xbf8000001a007423 */ /* 0x002fc80000000019 */
[----:B------:R-:W-:-:S04]  /*10f10*/  FADD.FTZ R0, -R0, -RZ ;  /* 0x800000ff00007221 */ /* 0x000fc80000010100 */
[----:B------:R-:W-:-:S07]  /*10f20*/  FFMA R25, R25, R0, R25 ;  /* 0x0000000019197223 */ /* 0x000fce0000000019 */
.L_x_252:
[----:B------:R-:W-:Y:S05]  /*10f30*/  BSYNC B1 ;  /* 0x0000000000017941 */ /* 0x000fea0003800000 */
.L_x_250:
        /* <DEDUP_REMOVED lines=10> */
.L_x_254:
[----:B------:R-:W1:Y:S02]  /*10fe0*/  MUFU.RCP R24, R27 ;  /* 0x0000001b00187308 */ /* 0x000e640000001000 */
[----:B-1----:R-:W-:-:S04]  /*10ff0*/  FFMA R0, R27, R24, -1 ;  /* 0xbf8000001b007423 */ /* 0x002fc80000000018 */
[----:B------:R-:W-:-:S04]  /*11000*/  FADD.FTZ R3, -R0, -RZ ;  /* 0x800000ff00037221 */ /* 0x000fc80000010100 */
[----:B------:R-:W-:-:S07]  /*11010*/  FFMA R24, R24, R3, R24 ;  /* 0x0000000318187223 */ /* 0x000fce0000000018 */
.L_x_255:
[----:B------:R-:W-:Y:S05]  /*11020*/  BSYNC B1 ;  /* 0x0000000000017941 */ /* 0x000fea0003800000 */
.L_x_253:
        /* <DEDUP_REMOVED lines=10> */
.L_x_257:
[----:B------:R-:W1:Y:S02]  /*110d0*/  MUFU.RCP R0, R29 ;  /* 0x0000001d00007308 */ /* 0x000e640000001000 */
[----:B-1----:R-:W-:-:S04]  /*110e0*/  FFMA R2, R29, R0, -1 ;  /* 0xbf8000001d027423 */ /* 0x002fc80000000000 */
[----:B------:R-:W-:-:S04]  /*110f0*/  FADD.FTZ R27, -R2, -RZ ;  /* 0x800000ff021b7221 */ /* 0x000fc80000010100 */
[----:B------:R-:W-:-:S07]  /*11100*/  FFMA R27, R0, R27, R0 ;  /* 0x0000001b001b7223 */ /* 0x000fce0000000000 */
.L_x_258:
[----:B------:R-:W-:Y:S05]  /*11110*/  BSYNC B1 ;  /* 0x0000000000017941 */ /* 0x000fea0003800000 */
.L_x_256:
        /* <DEDUP_REMOVED lines=10> */
.L_x_260:
[----:B------:R-:W1:Y:S02]  /*111c0*/  MUFU.RCP R3, R30 ;  /* 0x0000001e00037308 */ /* 0x000e640000001000 */
[----:B-1----:R-:W-:-:S04]  /*111d0*/  FFMA R0, R30, R3, -1 ;  /* 0xbf8000001e007423 */ /* 0x002fc80000000003 */
[----:B------:R-:W-:-:S04]  /*111e0*/  FADD.FTZ R0, -R0, -RZ ;  /* 0x800000ff00007221 */ /* 0x000fc80000010100 */
[----:B------:R-:W-:-:S07]  /*111f0*/  FFMA R26, R3, R0, R3 ;  /* 0x00000000031a7223 */ /* 0x000fce0000000003 */
.L_x_261:
[----:B------:R-:W-:Y:S05]  /*11200*/  BSYNC B1 ;  /* 0x0000000000017941 */ /* 0x000fea0003800000 */
.L_x_259:
        /* <DEDUP_REMOVED lines=10> */
.L_x_263:
[----:B------:R-:W1:Y:S02]  /*112b0*/  MUFU.RCP R30, R31 ;  /* 0x0000001f001e7308 */ /* 0x000e640000001000 */
[----:B-1----:R-:W-:-:S04]  /*112c0*/  FFMA R0, R31, R30, -1 ;  /* 0xbf8000001f007423 */ /* 0x002fc8000000001e */
[----:B------:R-:W-:-:S04]  /*112d0*/  FADD.FTZ R3, -R0, -RZ ;  /* 0x800000ff00037221 */ /* 0x000fc80000010100 */
[----:B------:R-:W-:-:S07]  /*112e0*/  FFMA R30, R30, R3, R30 ;  /* 0x000000031e1e7223 */ /* 0x000fce000000001e */
.L_x_264:
[----:B------:R-:W-:Y:S05]  /*112f0*/  BSYNC B1 ;  /* 0x0000000000017941 */ /* 0x000fea0003800000 */
.L_x_262:
        /* <DEDUP_REMOVED lines=10> */
.L_x_266:
[----:B------:R-:W1:Y:S02]  /*113a0*/  MUFU.RCP R29, R32 ;  /* 0x00000020001d7308 */ /* 0x000e640000001000 */
[----:B-1----:R-:W-:-:S04]  /*113b0*/  FFMA R0, R32, R29, -1 ;  /* 0xbf80000020007423 */ /* 0x002fc8000000001d */
[----:B------:R-:W-:-:S04]  /*113c0*/  FADD.FTZ R0, -R0, -RZ ;  /* 0x800000ff00007221 */ /* 0x000fc80000010100 */
[----:B------:R-:W-:-:S07]  /*113d0*/  FFMA R29, R29, R0, R29 ;  /* 0x000000001d1d7223 */ /* 0x000fce000000001d */
.L_x_267:
[----:B------:R-:W-:Y:S05]  /*113e0*/  BSYNC B1 ;  /* 0x0000000000017941 */ /* 0x000fea0003800000 */
.L_x_265:
        /* <DEDUP_REMOVED lines=10> */
.L_x_269:
[----:B------:R-:W1:Y:S02]  /*11490*/  MUFU.RCP R0, R33 ;  /* 0x0000002100007308 */ /* 0x000e640000001000 */
[----:B-1----:R-:W-:-:S04]  /*114a0*/  FFMA R2, R33, R0, -1 ;  /* 0xbf80000021027423 */ /* 0x002fc80000000000 */
[----:B------:R-:W-:-:S04]  /*114b0*/  FADD.FTZ R31, -R2, -RZ ;  /* 0x800000ff021f7221 */ /* 0x000fc80000010100 */
[----:B------:R-:W-:-:S07]  /*114c0*/  FFMA R31, R0, R31, R0 ;  /* 0x0000001f001f7223 */ /* 0x000fce0000000000 */
.L_x_270:
[----:B------:R-:W-:Y:S05]  /*114d0*/  BSYNC B1 ;  /* 0x0000000000017941 */ /* 0x000fea0003800000 */
.L_x_268:
        /* <DEDUP_REMOVED lines=10> */
.L_x_272:
[----:B------:R-:W1:Y:S02]  /*11580*/  MUFU.RCP R32, R35 ;  /* 0x0000002300207308 */ /* 0x000e640000001000 */
[----:B-1----:R-:W-:-:S04]  /*11590*/  FFMA R0, R35, R32, -1 ;  /* 0xbf80000023007423 */ /* 0x002fc80000000020 */
[----:B------:R-:W-:-:S04]  /*115a0*/  FADD.FTZ R3, -R0, -RZ ;  /* 0x800000ff00037221 */ /* 0x000fc80000010100 */
[----:B------:R-:W-:-:S07]  /*115b0*/  FFMA R32, R32, R3, R32 ;  /* 0x0000000320207223 */ /* 0x000fce0000000020 */
.L_x_273:
[----:B------:R-:W-:Y:S05]  /*115c0*/  BSYNC B1 ;  /* 0x0000000000017941 */ /* 0x000fea0003800000 */
.L_x_271:
[----:B------:R-:W-:-:S04]  /*115d0*/  IADD3 R0, R34, 0x1800000, RZ ;  /* 0x0180000022007810 */ /* 0x000fc80007ffe0ff */
[----:B------:R-:W-:-:S04]  /*115e0*/  LOP3.LUT R0, R0, 0x7f800000, RZ, 0xc0, !PT ;  /* 0x7f80000000007812 */ /* 0x000fc800078ec0ff */
[----:B------:R-:W-:-:S13]  /*115f0*/  ISETP.GT.U32.AND P2, PT, R0, 0x1ffffff, PT ;  /* 0x01ffffff0000780c */ /* 0x000fda0003f44070 */
[----:B------:R-:W-:Y:S05]  /*11600*/  @P2 BRA `(.L_x_274) ;  /* 0x0000000000102947 */ /* 0x000fea0003800000 */
[----:B------:R-:W-:Y:S02]  /*11610*/  MOV R0, R34 ;  /* 0x0000002200007202 */ /* 0x000fe40000000f00 */
[----:B------:R-:W-:-:S07]  /*11620*/  MOV R2, 0x11640 ;  /* 0x0001164000027802 */ /* 0x000fce0000000f00 */
[----:B------:R-:W-:Y:S05]  /*11630*/  CALL.REL.NOINC `($__internal_0_$__cuda_sm20_rcp_rn_f32_slowpath) ;  /* 0x000001c4009c7944 */ /* 0x000fea0003c00000 */
[----:B------:R-:W-:Y:S05]  /*11640*/  BRA `(.L_x_275) ;  /* 0x0000000000107947 */ /* 0x000fea0003800000 */
.L_x_274:
[----:B------:R-:W1:Y:S02]  /*11650*/  MUFU.RCP R3, R34 ;  /* 0x0000002200037308 */ /* 0x000e640000001000 */
[----:B-1----:R-:W-:-:S04]  /*11660*/  FFMA R0, R34, R3, -1 ;  /* 0xbf80000022007423 */ /* 0x002fc80000000003 */
[----:B------:R-:W-:-:S04]  /*11670*/  FADD.FTZ R0, -R0, -RZ ;  /* 0x800000ff00007221 */ /* 0x000fc80000010100 */
[----:B------:R-:W-:-:S07]  /*11680*/  FFMA R0, R3, R0, R3 ;  /* 0x0000000003007223 */ /* 0x000fce0000000003 */
.L_x_275:
        /* <DEDUP_REMOVED lines=8> */
[----:B------:R-:W-:Y:S01]  /*11710*/  F2FP.F16.F32.PACK_AB R27, R0, R32 ;  /* 0x00000020001b723e */ /* 0x000fe200000000ff */
[----:B------:R1:W-:Y:S01]  /*11720*/  STSM.16.M88.4 [R14+0x6200], R20 ;  /* 0x006200140e007844 */ /* 0x0003e20000000200 */
        /* <DEDUP_REMOVED lines=14> */
[----:B------:R-:W-:Y:S02]  /*11810*/  UIADD3 UR4, UR46, 0x6200, URZ ;  /* 0x000062002e047890 */ /* 0x000fe4000fffe03f */
[----:B------:R-:W-:Y:S01]  /*11820*/  UIADD3.X UR11, URZ, UR39, URZ, UP0, !UPT ;  /* 0x000000273f0b7290 */ /* 0x000fe200087fe43f */
[----:B------:R-:W-:-:S08]  /*11830*/  UMOV UR7, UR51 ;  /* 0x0000003300077c82 */ /* 0x000fd00008000000 */
[----:B------:R2:W-:Y:S01]  /*11840*/  UTMASTG.3D [UR4], [UR10] ;  /* 0x000000040a0073b5 */ /* 0x0005e20008010000 */
[----:B------:R0:W-:Y:S01]  /*11850*/  UTMACMDFLUSH ;  /* 0x00000000000079b7 */ /* 0x0001e20000000000 */
[----:B--2---:R-:W-:-:S04]  /*11860*/  DEPBAR.LE SB0, 0x1 ;  /* 0x000080400000791a */ /* 0x004fc80000000000 */
.L_x_277:
[----:B------:R-:W-:Y:S05]  /*11870*/  BSYNC B0 ;  /* 0x0000000000007941 */ /* 0x000fea0003800000 */
.L_x_276:
        /* <DEDUP_REMOVED lines=9> */
.L_x_280:
[----:B------:R-:W-:-:S04]  /*11910*/  ULEA UR4, UR8, UR46, 0x3 ;  /* 0x0000002e08047291 */ /* 0x000fc8000f8e183f */
[----:B------:R-:W-:-:S04]  /*11920*/  UIADD3 UR4, UR4, 0x50, URZ ;  /* 0x0000005004047890 */ /* 0x000fc8000fffe03f */
[----:B------:R-:W-:-:S09]  /*11930*/  UPRMT UR4, UR47, 0x654, UR4 ;  /* 0x000006542f047896 */ /* 0x000fd20008000004 */
[----:B------:R-:W-:Y:S03]  /*11940*/  SYNCS.ARRIVE.TRANS64.RED.A1T0 RZ, [UR4], RZ ;  /* 0x000000ffffff79a7 */ /* 0x000fe60008100404 */
.L_x_279:
[----:B------:R-:W-:Y:S05]  /*11950*/  BSYNC B0 ;  /* 0x0000000000007941 */ /* 0x000fea0003800000 */
.L_x_278:
        /* <DEDUP_REMOVED lines=9> */
.L_x_283:
[----:B-1----:R-:W-:Y:S01]  /*119f0*/  LEA R0, R12, UR46, 0x3 ;  /* 0x0000002e0c007c11 */ /* 0x002fe2000f8e18ff */
[----:B------:R-:W-:Y:S01]  /*11a00*/  BSSY B1, `(.L_x_284) ;  /* 0x0000004000017945 */ /* 0x000fe20003800000 */
[----:B------:R-:W-:-:S04]  /*11a10*/  SHF.L.U32 R3, R13, 0x1f, RZ ;  /* 0x0000001f0d037819 */ /* 0x000fc800000006ff */
[----:B------:R-:W1:Y:S02]  /*11a20*/  SYNCS.PHASECHK.TRANS64.TRYWAIT P2, [R0+URZ+0x30], R3 ;  /* 0x00003003000075a7 */ /* 0x000e64000804017f */
[----:B-1----:R-:W-:Y:S05]  /*11a30*/  @!P2 BRA `(.L_x_285) ;  /* 0x000001b4005ca947 */ /* 0x002fea0003800000 */
.L_x_1116:
[----:B------:R-:W-:Y:S05]  /*11a40*/  BSYNC B1 ;  /* 0x0000000000017941 */ /* 0x000fea0003800000 */
.L_x_284:
[----:B-1----:R-:W-:Y:S01]  /*11a50*/  @!P1 LEA R3, R12, R15, 0xd ;  /* 0x0000000f0c039211 */ /* 0x002fe200078e68ff */
[----:B------:R-:W-:Y:S05]  /*11a60*/  @!P1 WARPSYNC.ALL ;  /* 0x0000000000009948 */ /* 0x000fea0003800000 */
[----:B------:R-:W-:Y:S01]  /*11a70*/  @!P1 LEA R0, R18, R3, 0x1 ;  /* 0x0000000312009211 */ /* 0x000fe200078e08ff */
[----:B------:R2:W3:Y:S01]  /*11a80*/  @!P1 LDSM.16.M88.4 R8, [R3] ;  /* 0x000000000308983b */ /* 0x0004e20000000200 */
[----:B------:R-:W-:-:S03]  /*11a90*/  IADD3 R12, R12, 0x1, RZ ;  /* 0x000000010c0c7810 */ /* 0x000fc60007ffe0ff */
[----:B------:R2:W4:Y:S01]  /*11aa0*/  @!P1 LDSM.16.M88.4 R4, [R0] ;  /* 0x000000000004983b */ /* 0x0005220000000200 */
[----:B------:R-:W-:-:S04]  /*11ab0*/  ISETP.NE.AND P2, PT, R12, 0x4, PT ;  /* 0x000000040c00780c */ /* 0x000fc80003f45270 */
[----:B------:R-:W-:Y:S02]  /*11ac0*/  SEL R2, RZ, 0x1, P2 ;  /* 0x00000001ff027807 */ /* 0x000fe40001000000 */
[----:B------:R-:W-:Y:S02]  /*11ad0*/  SEL R12, R12, RZ, P2 ;  /* 0x000000ff0c0c7207 */ /* 0x000fe40001000000 */
[----:B--2---:R-:W-:-:S07]  /*11ae0*/  LOP3.LUT R13, R13, R2, RZ, 0x3c, !PT ;  /* 0x000000020d0d7212 */ /* 0x004fce00078e3cff */
.L_x_282:
[----:B------:R-:W-:Y:S05]  /*11af0*/  BSYNC B0 ;  /* 0x0000000000007941 */ /* 0x000fea0003800000 */
.L_x_281:
[----:B------:R-:W2:Y:S04]  /*11b00*/  LDL.LU R2, [R1+0x80] ;  /* 0x0000800001027983 */ /* 0x000ea80000300800 */
[----:B-1----:R-:W5:Y:S04]  /*11b10*/  LDL.LU R20, [R1+0x84] ;  /* 0x0000840001147983 */ /* 0x002f680000300800 */
[----:B------:R-:W4:Y:S04]  /*11b20*/  LDL.LU R26, [R1+0x88] ;  /* 0x00008800011a7983 */ /* 0x000f280000300800 */
        /* <DEDUP_REMOVED lines=12> */
[----:B------:R-:W4:Y:S01]  /*11bf0*/  LDL.LU R50, [R1+0xbc] ;  /* 0x0000bc0001327983 */ /* 0x000f220000300800 */
[--C-:B---3--:R-:W-:Y:S01]  /*11c00*/  HADD2.F32 R0, -RZ, R8.reuse.H0_H0 ;  /* 0x20000008ff007230 */ /* 0x108fe20000004100 */
[----:B------:R-:W-:Y:S01]  /*11c10*/  MOV R36, 0x437c0000 ;  /* 0x437c000000247802 */ /* 0x000fe20000000f00 */
[----:B------:R-:W-:Y:S01]  /*11c20*/  IMAD.MOV.U32 R30, RZ, RZ, 0x3bbb989d ;  /* 0x3bbb989dff1e7424 */ /* 0x000fe200078e00ff */
[----:B------:R-:W-:Y:S01]  /*11c30*/  BSSY B1, `(.L_x_286) ;  /* 0x00000bc000017945 */ /* 0x000fe20003800000 */
[----:B--2---:R-:W-:Y:S01]  /*11c40*/  FMUL R3, R17, R2 ;  /* 0x0000000211037220 */ /* 0x004fe20000400000 */
[----:B------:R-:W-:-:S02]  /*11c50*/  HADD2.F32 R2, -RZ, R8.H1_H1 ;  /* 0x30000008ff027230 */ /* 0x000fc40000004100 */
[----:B-----5:R-:W-:Y:S01]  /*11c60*/  FMUL R21, R17, R20 ;  /* 0x0000001411157220 */ /* 0x020fe20000400000 */
[----:B------:R-:W-:-:S03]  /*11c70*/  FFMA R3, R16, R0, R3 ;  /* 0x0000000010037223 */ /* 0x000fc60000000003 */
[----:B------:R-:W-:Y:S01]  /*11c80*/  FFMA R37, R16, R2, R21 ;  /* 0x0000000210257223 */ /* 0x000fe20000000015 */
[----:B------:R-:W-:Y:S01]  /*11c90*/  FFMA.SAT R21, -R3, R30, 0.5 ;  /* 0x3f00000003157423 */ /* 0x000fe2000000211e */
[----:B----4-:R-:W-:Y:S02]  /*11ca0*/  FMUL R49, R17, R26 ;  /* 0x0000001a11317220 */ /* 0x010fe40000400000 */
[----:B------:R-:W-:Y:S01]  /*11cb0*/  FFMA.SAT R23, -R37, R30, 0.5 ;  /* 0x3f00000025177423 */ /* 0x000fe2000000211e */
[-C--:B------:R-:W-:Y:S01]  /*11cc0*/  FFMA.RM R0, R21, R36.reuse, 12582913 ;  /* 0x4b40000115007423 */ /* 0x080fe20000004024 */
[----:B------:R-:W-:Y:S02]  /*11cd0*/  FMUL R25, R17, R25 ;  /* 0x0000001911197220 */ /* 0x000fe40000400000 */
[----:B------:R-:W-:Y:S01]  /*11ce0*/  FFMA.RM R21, R23, R36, 12582913 ;  /* 0x4b40000117157423 */ /* 0x000fe20000004024 */
[----:B------:R-:W-:Y:S01]  /*11cf0*/  FADD R2, R0, -12583039 ;  /* 0xcb40007f00027421 */ /* 0x000fe20000000000 */
[----:B------:R-:W-:-:S02]  /*11d00*/  FMUL R47, R17, R22 ;  /* 0x00000016112f7220 */ /* 0x000fc40000400000 */
[----:B------:R-:W-:Y:S01]  /*11d10*/  FADD R20, R21, -12583039 ;  /* 0xcb40007f15147421 */ /* 0x000fe20000000000 */
[----:B------:R-:W-:-:S03]  /*11d20*/  FFMA R2, -R3, 1.4426950216293334961, -R2 ;  /* 0x3fb8aa3b03027823 */ /* 0x000fc60000000902 */
[----:B------:R-:W-:Y:S01]  /*11d30*/  FFMA R20, -R37, 1.4426950216293334961, -R20 ;  /* 0x3fb8aa3b25147823 */ /* 0x000fe20000000914 */
[----:B------:R-:W-:Y:S01]  /*11d40*/  FFMA R3, -R3, 1.925963033500011079e-08, R2 ;  /* 0x32a5706003037823 */ /* 0x000fe20000000102 */
[--C-:B------:R-:W-:Y:S02]  /*11d50*/  HADD2.F32 R2, -RZ, R9.reuse.H0_H0 ;  /* 0x20000009ff027230 */ /* 0x100fe40000004100 */
[----:B------:R-:W-:Y:S01]  /*11d60*/  FMUL R45, R17, R41 ;  /* 0x00000029112d7220 */ /* 0x000fe20000400000 */
[----:B------:R-:W-:Y:S01]  /*11d70*/  FFMA R37, -R37, 1.925963033500011079e-08, R20 ;  /* 0x32a5706025257823 */ /* 0x000fe20000000114 */
[----:B------:R-:W-:Y:S02]  /*11d80*/  HADD2.F32 R20, -RZ, R9.H1_H1 ;  /* 0x30000009ff147230 */ /* 0x000fe40000004100 */
[----:B------:R-:W-:Y:S01]  /*11d90*/  FMUL R31, R17, R31 ;  /* 0x0000001f111f7220 */ /* 0x000fe20000400000 */
[----:B------:R-:W-:Y:S01]  /*11da0*/  FFMA R49, R16, R2, R49 ;  /* 0x0000000210317223 */ /* 0x000fe20000000031 */
[----:B------:R-:W-:-:S02]  /*11db0*/  HADD2.F32 R2, -RZ, R10.H0_H0 ;  /* 0x2000000aff027230 */ /* 0x000fc40000004100 */
[C---:B------:R-:W-:Y:S01]  /*11dc0*/  FFMA R25, R16.reuse, R20, R25 ;  /* 0x0000001410197223 */ /* 0x040fe20000000019 */
[----:B------:R-:W-:Y:S01]  /*11dd0*/  FFMA.SAT R33, -R49, R30, 0.5 ;  /* 0x3f00000031217423 */ /* 0x000fe2000000211e */
[----:B------:R-:W-:Y:S01]  /*11de0*/  FMUL R41, R17, R32 ;  /* 0x0000002011297220 */ /* 0x000fe20000400000 */
[----:B------:R-:W-:Y:S01]  /*11df0*/  FFMA R47, R16, R2, R47 ;  /* 0x00000002102f7223 */ /* 0x000fe2000000002f */
[----:B------:R-:W-:Y:S01]  /*11e00*/  FFMA.SAT R23, -R25, R30, 0.5 ;  /* 0x3f00000019177423 */ /* 0x000fe2000000211e */
[----:B------:R-:W-:Y:S01]  /*11e10*/  FFMA.RM R33, R33, R36, 12582913 ;  /* 0x4b40000121217423 */ /* 0x000fe20000004024 */
[----:B------:R-:W-:Y:S02]  /*11e20*/  HADD2.F32 R32, -RZ, R4.H1_H1 ;  /* 0x30000004ff207230 */ /* 0x000fe40000004100 */
[----:B------:R-:W-:Y:S01]  /*11e30*/  FFMA.SAT R27, -R47, R30, 0.5 ;  /* 0x3f0000002f1b7423 */ /* 0x000fe2000000211e */
[----:B------:R-:W-:Y:S01]  /*11e40*/  FFMA.RM R22, R23, R36, 12582913 ;  /* 0x4b40000117167423 */ /* 0x000fe20000004024 */
[----:B------:R-:W-:Y:S01]  /*11e50*/  FMUL R23, R17, R24 ;  /* 0x0000001811177220 */ /* 0x000fe20000400000 */
[----:B------:R-:W-:-:S02]  /*11e60*/  HADD2.F32 R24, -RZ, R10.H1_H1 ;  /* 0x3000000aff187230 */ /* 0x000fc40000004100 */
[----:B------:R-:W-:Y:S01]  /*11e70*/  FADD R2, R33, -12583039 ;  /* 0xcb40007f21027421 */ /* 0x000fe20000000000 */
[----:B------:R-:W-:Y:S01]  /*11e80*/  FADD R20, R22, -12583039 ;  /* 0xcb40007f16147421 */ /* 0x000fe20000000000 */
[----:B------:R-:W-:Y:S01]  /*11e90*/  FFMA.RM R27, R27, R36, 12582913 ;  /* 0x4b4000011b1b7423 */ /* 0x000fe20000004024 */
[C---:B------:R-:W-:Y:S01]  /*11ea0*/  FFMA R41, R16.reuse, R32, R41 ;  /* 0x0000002010297223 */ /* 0x040fe20000000029 */
[----:B------:R-:W-:Y:S01]  /*11eb0*/  FFMA R23, R16, R24, R23 ;  /* 0x0000001810177223 */ /* 0x000fe20000000017 */
[----:B------:R-:W-:Y:S01]  /*11ec0*/  FFMA R20, -R25, 1.4426950216293334961, -R20 ;  /* 0x3fb8aa3b19147823 */ /* 0x000fe20000000914 */
[----:B------:R-:W-:Y:S01]  /*11ed0*/  FFMA R2, -R49, 1.4426950216293334961, -R2 ;  /* 0x3fb8aa3b31027823 */ /* 0x000fe20000000902 */
[C---:B------:R-:W-:Y:S01]  /*11ee0*/  FMUL R39, R17.reuse, R39 ;  /* 0x0000002711277220 */ /* 0x040fe20000400000 */
[----:B------:R-:W-:Y:S01]  /*11ef0*/  FMUL R43, R17, R42 ;  /* 0x0000002a112b7220 */ /* 0x000fe20000400000 */
[----:B------:R-:W-:Y:S01]  /*11f00*/  FFMA R48, -R25, 1.925963033500011079e-08, R20 ;  /* 0x32a5706019307823 */ /* 0x000fe20000000114 */
[----:B------:R-:W-:Y:S01]  /*11f10*/  FFMA.SAT R25, -R23, R30, 0.5 ;  /* 0x3f00000017197423 */ /* 0x000fe2000000211e */
[----:B------:R-:W-:Y:S01]  /*11f20*/  FFMA R49, -R49, 1.925963033500011079e-08, R2 ;  /* 0x32a5706031317823 */ /* 0x000fe20000000102 */
[----:B------:R-:W-:Y:S01]  /*11f30*/  FADD R2, R27, -12583039 ;  /* 0xcb40007f1b027421 */ /* 0x000fe20000000000 */
[----:B------:R-:W-:Y:S01]  /*11f40*/  MUFU.EX2 R37, R37 ;  /* 0x0000002500257308 */ /* 0x000fe20000000800 */
[----:B------:R-:W-:Y:S01]  /*11f50*/  FFMA.RM R26, R25, R36, 12582913 ;  /* 0x4b400001191a7423 */ /* 0x000fe20000004024 */
[----:B------:R-:W-:Y:S01]  /*11f60*/  FMUL R25, R17, R35 ;  /* 0x0000002311197220 */ /* 0x000fe20000400000 */
[----:B------:R-:W-:-:S02]  /*11f70*/  FFMA R2, -R47, 1.4426950216293334961, -R2 ;  /* 0x3fb8aa3b2f027823 */ /* 0x000fc40000000902 */
[----:B------:R-:W-:Y:S02]  /*11f80*/  FADD R20, R26, -12583039 ;  /* 0xcb40007f1a147421 */ /* 0x000fe40000000000 */
[----:B------:R-:W-:Y:S01]  /*11f90*/  FFMA R47, -R47, 1.925963033500011079e-08, R2 ;  /* 0x32a570602f2f7823 */ /* 0x000fe20000000102 */
[--C-:B------:R-:W-:Y:S02]  /*11fa0*/  HADD2.F32 R2, -RZ, R11.reuse.H0_H0 ;  /* 0x2000000bff027230 */ /* 0x100fe40000004100 */
[C---:B------:R-:W-:Y:S01]  /*11fb0*/  FFMA R20, -R23.reuse, 1.4426950216293334961, -R20 ;  /* 0x3fb8aa3b17147823 */ /* 0x040fe20000000914 */
[----:B------:R-:W-:Y:S03]  /*11fc0*/  MUFU.EX2 R48, R48 ;  /* 0x0000003000307308 */ /* 0x000fe60000000800 */
[----:B------:R-:W-:Y:S01]  /*11fd0*/  FFMA R34, -R23, 1.925963033500011079e-08, R20 ;  /* 0x32a5706017227823 */ /* 0x000fe20000000114 */
[----:B------:R-:W-:-:S02]  /*11fe0*/  HADD2.F32 R20, -RZ, R11.H1_H1 ;  /* 0x3000000bff147230 */ /* 0x000fc40000004100 */
[C---:B------:R-:W-:Y:S01]  /*11ff0*/  FFMA R45, R16.reuse, R2, R45 ;  /* 0x00000002102d7223 */ /* 0x040fe2000000002d */
[----:B------:R-:W-:Y:S01]  /*12000*/  HADD2.F32 R2, -RZ, R4.H0_H0 ;  /* 0x20000004ff027230 */ /* 0x000fe20000004100 */
[----:B------:R-:W-:Y:S01]  /*12010*/  MUFU.EX2 R49, R49 ;  /* 0x0000003100317308 */ /* 0x000fe20000000800 */
[C---:B------:R-:W-:Y:S01]  /*12020*/  FFMA R31, R16.reuse, R20, R31 ;  /* 0x00000014101f7223 */ /* 0x040fe2000000001f */
[----:B------:R-:W-:Y:S02]  /*12030*/  FFMA.SAT R23, -R45, R30, 0.5 ;  /* 0x3f0000002d177423 */ /* 0x000fe4000000211e */
[----:B------:R-:W-:Y:S01]  /*12040*/  FFMA R25, R16, R2, R25 ;  /* 0x0000000210197223 */ /* 0x000fe20000000019 */
[----:B------:R-:W-:Y:S01]  /*12050*/  FFMA.SAT R35, -R31, R30, 0.5 ;  /* 0x3f0000001f237423 */ /* 0x000fe2000000211e */
[-C--:B------:R-:W-:Y:S02]  /*12060*/  FFMA.RM R23, R23, R36.reuse, 12582913 ;  /* 0x4b40000117177423 */ /* 0x080fe40000004024 */
[----:B------:R-:W-:Y:S01]  /*12070*/  MUFU.EX2 R34, R34 ;  /* 0x0000002200227308 */ /* 0x000fe20000000800 */
[----:B------:R-:W-:Y:S01]  /*12080*/  FFMA.RM R24, R35, R36, 12582913 ;  /* 0x4b40000123187423 */ /* 0x000fe20000004024 */
[----:B------:R-:W-:Y:S01]  /*12090*/  FADD R2, R23, -12583039 ;  /* 0xcb40007f17027421 */ /* 0x000fe20000000000 */
[----:B------:R-:W-:-:S02]  /*120a0*/  FFMA.SAT R35, -R41, R30, 0.5 ;  /* 0x3f00000029237423 */ /* 0x000fc4000000211e */
[----:B------:R-:W-:Y:S01]  /*120b0*/  FADD R20, R24, -12583039 ;  /* 0xcb40007f18147421 */ /* 0x000fe20000000000 */
[----:B------:R-:W-:Y:S02]  /*120c0*/  FFMA R2, -R45, 1.4426950216293334961, -R2 ;  /* 0x3fb8aa3b2d027823 */ /* 0x000fe40000000902 */
[----:B------:R-:W1:Y:S01]  /*120d0*/  MUFU.EX2 R47, R47 ;  /* 0x0000002f002f7308 */ /* 0x000e620000000800 */
[----:B------:R-:W-:Y:S01]  /*120e0*/  FFMA R20, -R31, 1.4426950216293334961, -R20 ;  /* 0x3fb8aa3b1f147823 */ /* 0x000fe20000000914 */
[----:B------:R-:W-:Y:S01]  /*120f0*/  FFMA R45, -R45, 1.925963033500011079e-08, R2 ;  /* 0x32a570602d2d7823 */ /* 0x000fe20000000102 */
[----:B------:R-:W-:Y:S01]  /*12100*/  FFMA.RM R2, R35, R36, 12582913 ;  /* 0x4b40000123027423 */ /* 0x000fe20000004024 */
[----:B------:R-:W-:Y:S01]  /*12110*/  FMUL R35, R17, R38 ;  /* 0x0000002611237220 */ /* 0x000fe20000400000 */
[----:B------:R-:W-:Y:S01]  /*12120*/  FFMA R46, -R31, 1.925963033500011079e-08, R20 ;  /* 0x32a570601f2e7823 */ /* 0x000fe20000000114 */
[----:B------:R-:W-:Y:S01]  /*12130*/  FFMA.SAT R31, -R25, R30, 0.5 ;  /* 0x3f000000191f7423 */ /* 0x000fe2000000211e */
[C---:B------:R-:W-:Y:S01]  /*12140*/  FADD R32, R2.reuse, -12583039 ;  /* 0xcb40007f02207421 */ /* 0x040fe20000000000 */
[----:B------:R-:W-:Y:S01]  /*12150*/  HADD2.F32 R38, -RZ, R6.H0_H0 ;  /* 0x20000006ff267230 */ /* 0x000fe20000004100 */
[----:B------:R-:W-:Y:S01]  /*12160*/  SHF.L.U32 R2, R2, 0x17, RZ ;  /* 0x0000001702027819 */ /* 0x000fe200000006ff */
[----:B------:R-:W-:Y:S01]  /*12170*/  FFMA.RM R31, R31, R36, 12582913 ;  /* 0x4b4000011f1f7423 */ /* 0x000fe20000004024 */
[----:B------:R-:W-:Y:S01]  /*12180*/  FFMA R32, -R41, 1.4426950216293334961, -R32 ;  /* 0x3fb8aa3b29207823 */ /* 0x000fe20000000920 */
[----:B------:R-:W-:Y:S01]  /*12190*/  MUFU.EX2 R45, R45 ;  /* 0x0000002d002d7308 */ /* 0x000fe20000000800 */
[----:B------:R-:W-:Y:S01]  /*121a0*/  FFMA R35, R16, R38, R35 ;  /* 0x0000002610237223 */ /* 0x000fe20000000023 */
[----:B------:R-:W-:Y:S01]  /*121b0*/  FADD R20, R31, -12583039 ;  /* 0xcb40007f1f147421 */ /* 0x000fe20000000000 */
[----:B------:R-:W-:Y:S01]  /*121c0*/  FFMA R41, -R41, 1.925963033500011079e-08, R32 ;  /* 0x32a5706029297823 */ /* 0x000fe20000000120 */
[----:B------:R-:W-:-:S02]  /*121d0*/  SHF.L.U32 R31, R31, 0x17, RZ ;  /* 0x000000171f1f7819 */ /* 0x000fc400000006ff */
[C---:B------:R-:W-:Y:S02]  /*121e0*/  FFMA R20, -R25.reuse, 1.4426950216293334961, -R20 ;  /* 0x3fb8aa3b19147823 */ /* 0x040fe40000000914 */
[----:B------:R-:W-:Y:S02]  /*121f0*/  MUFU.EX2 R46, R46 ;  /* 0x0000002e002e7308 */ /* 0x000fe40000000800 */
[----:B------:R-:W-:Y:S01]  /*12200*/  FFMA R44, -R25, 1.925963033500011079e-08, R20 ;  /* 0x32a57060192c7823 */ /* 0x000fe20000000114 */
[----:B------:R-:W-:-:S05]  /*12210*/  HADD2.F32 R20, -RZ, R5.H0_H0 ;  /* 0x20000005ff147230 */ /* 0x000fca0000004100 */
[C---:B------:R-:W-:Y:S01]  /*12220*/  FFMA R39, R16.reuse, R20, R39 ;  /* 0x0000001410277223 */ /* 0x040fe20000000027 */
[----:B------:R-:W-:Y:S01]  /*12230*/  HADD2.F32 R20, -RZ, R5.H1_H1 ;  /* 0x30000005ff147230 */ /* 0x000fe20000004100 */
[----:B------:R-:W-:Y:S02]  /*12240*/  MUFU.EX2 R44, R44 ;  /* 0x0000002c002c7308 */ /* 0x000fe40000000800 */
[----:B------:R-:W-:Y:S02]  /*12250*/  FFMA.SAT R25, -R39, R30, 0.5 ;  /* 0x3f00000027197423 */ /* 0x000fe4000000211e */
[----:B------:R-:W-:Y:S02]  /*12260*/  FFMA R43, R16, R20, R43 ;  /* 0x00000014102b7223 */ /* 0x000fe4000000002b */
[----:B------:R-:W-:Y:S02]  /*12270*/  FFMA.RM R25, R25, R36, 12582913 ;  /* 0x4b40000119197423 */ /* 0x000fe40000004024 */
[----:B------:R-:W-:Y:S01]  /*12280*/  FFMA.SAT R51, -R43, R30, 0.5 ;  /* 0x3f0000002b337423 */ /* 0x000fe2000000211e */
[----:B------:R-:W-:Y:S01]  /*12290*/  MUFU.EX2 R41, R41 ;  /* 0x0000002900297308 */ /* 0x000fe20000000800 */
[----:B------:R-:W-:-:S02]  /*122a0*/  FADD R20, R25, -12583039 ;  /* 0xcb40007f19147421 */ /* 0x000fc40000000000 */
[----:B------:R-:W-:Y:S01]  /*122b0*/  FFMA.RM R32, R51, R36, 12582913 ;  /* 0x4b40000133207423 */ /* 0x000fe20000004024 */
[----:B------:R-:W-:Y:S01]  /*122c0*/  FFMA.SAT R51, -R35, R30, 0.5 ;  /* 0x3f00000023337423 */ /* 0x000fe2000000211e */
[----:B------:R-:W-:-:S04]  /*122d0*/  FFMA R20, -R39, 1.4426950216293334961, -R20 ;  /* 0x3fb8aa3b27147823 */ /* 0x000fc80000000914 */
[----:B------:R-:W-:Y:S01]  /*122e0*/  FFMA R39, -R39, 1.925963033500011079e-08, R20 ;  /* 0x32a5706027277823 */ /* 0x000fe20000000114 */
[----:B------:R-:W-:-:S04]  /*122f0*/  FADD R20, R32, -12583039 ;  /* 0xcb40007f20147421 */ /* 0x000fc80000000000 */
[C---:B------:R-:W-:Y:S01]  /*12300*/  FFMA R42, -R43.reuse, 1.4426950216293334961, -R20 ;  /* 0x3fb8aa3b2b2a7823 */ /* 0x040fe20000000914 */
[----:B------:R-:W-:Y:S03]  /*12310*/  MUFU.EX2 R39, R39 ;  /* 0x0000002700277308 */ /* 0x000fe60000000800 */
[----:B------:R-:W-:Y:S01]  /*12320*/  FFMA R42, -R43, 1.925963033500011079e-08, R42 ;  /* 0x32a570602b2a7823 */ /* 0x000fe2000000012a */
[----:B------:R-:W-:Y:S01]  /*12330*/  FMUL R43, R17, R52 ;  /* 0x00000034112b7220 */ /* 0x000fe20000400000 */
[----:B------:R-:W-:Y:S02]  /*12340*/  SHF.L.U32 R52, R33, 0x17, RZ ;  /* 0x0000001721347819 */ /* 0x000fe400000006ff */
[----:B------:R-:W-:Y:S01]  /*12350*/  SHF.L.U32 R33, R22, 0x17, RZ ;  /* 0x0000001716217819 */ /* 0x000fe200000006ff */
[----:B------:R2:W3:Y:S01]  /*12360*/  MUFU.EX2 R20, R3 ;  /* 0x0000000300147308 */ /* 0x0004e20000000800 */
[----:B------:R-:W-:-:S02]  /*12370*/  SHF.L.U32 R22, R27, 0x17, RZ ;  /* 0x000000171b167819 */ /* 0x000fc400000006ff */
[----:B------:R-:W-:-:S03]  /*12380*/  SHF.L.U32 R27, R26, 0x17, RZ ;  /* 0x000000171a1b7819 */ /* 0x000fc600000006ff */
[----:B-1----:R-:W-:Y:S02]  /*12390*/  FFMA R22, R22, R47, 1 ;  /* 0x3f80000016167423 */ /* 0x002fe4000000002f */
[----:B------:R-:W-:Y:S01]  /*123a0*/  FFMA R34, R27, R34, 1 ;  /* 0x3f8000001b227423 */ /* 0x000fe20000000022 */
[----:B--2---:R-:W-:Y:S01]  /*123b0*/  FFMA.RM R3, R51, R36, 12582913 ;  /* 0x4b40000133037423 */ /* 0x004fe20000004024 */
[----:B------:R-:W-:Y:S01]  /*123c0*/  SHF.L.U32 R51, R0, 0x17, RZ ;  /* 0x0000001700337819 */ /* 0x000fe200000006ff */
[----:B------:R-:W1:Y:S02]  /*123d0*/  MUFU.EX2 R42, R42 ;  /* 0x0000002a002a7308 */ /* 0x000e640000000800 */
[C---:B------:R-:W-:Y:S01]  /*123e0*/  FADD R38, R3.reuse, -12583039 ;  /* 0xcb40007f03267421 */ /* 0x040fe20000000000 */
[----:B------:R-:W-:-:S03]  /*123f0*/  SHF.L.U32 R3, R3, 0x17, RZ ;  /* 0x0000001703037819 */ /* 0x000fc600000006ff */
[----:B------:R-:W-:Y:S01]  /*12400*/  FFMA R38, -R35, 1.4426950216293334961, -R38 ;  /* 0x3fb8aa3b23267823 */ /* 0x000fe20000000926 */
[----:B---3--:R-:W-:-:S03]  /*12410*/  FFMA R0, R51, R20, 1 ;  /* 0x3f80000033007423 */ /* 0x008fc60000000014 */
[----:B------:R-:W-:Y:S01]  /*12420*/  FFMA R35, -R35, 1.925963033500011079e-08, R38 ;  /* 0x32a5706023237823 */ /* 0x000fe20000000126 */
[----:B------:R-:W-:-:S03]  /*12430*/  HADD2.F32 R38, -RZ, R6.H1_H1 ;  /* 0x30000006ff267230 */ /* 0x000fc60000004100 */
[----:B------:R2:W3:Y:S02]  /*12440*/  MUFU.EX2 R26, R35 ;  /* 0x00000023001a7308 */ /* 0x0004e40000000800 */
[----:B------:R-:W-:-:S04]  /*12450*/  FFMA R43, R16, R38, R43 ;  /* 0x00000026102b7223 */ /* 0x000fc8000000002b */
[----:B------:R-:W-:Y:S01]  /*12460*/  FFMA.SAT R51, -R43, R30, 0.5 ;  /* 0x3f0000002b337423 */ /* 0x000fe2000000211e */
[----:B--2---:R-:W-:-:S03]  /*12470*/  FFMA R35, R33, R48, 1 ;  /* 0x3f80000021237423 */ /* 0x004fc60000000030 */
[----:B------:R-:W-:Y:S01]  /*12480*/  FFMA.RM R20, R51, R36, 12582913 ;  /* 0x4b40000133147423 */ /* 0x000fe20000004024 */
[----:B------:R-:W-:Y:S01]  /*12490*/  FMUL R51, R17, R40 ;  /* 0x0000002811337220 */ /* 0x000fe20000400000 */
[--C-:B------:R-:W-:Y:S01]  /*124a0*/  HADD2.F32 R40, -RZ, R7.reuse.H0_H0 ;  /* 0x20000007ff287230 */ /* 0x100fe20000004100 */
[----:B------:R-:W-:Y:S01]  /*124b0*/  SHF.L.U32 R33, R24, 0x17, RZ ;  /* 0x0000001718217819 */ /* 0x000fe200000006ff */
[----:B------:R-:W-:Y:S01]  /*124c0*/  FADD R38, R20, -12583039 ;  /* 0xcb40007f14267421 */ /* 0x000fe20000000000 */
[----:B------:R-:W-:Y:S01]  /*124d0*/  FFMA R24, R31, R44, 1 ;  /* 0x3f8000001f187423 */ /* 0x000fe2000000002c */
[----:B------:R-:W-:Y:S01]  /*124e0*/  SHF.L.U32 R31, R32, 0x17, RZ ;  /* 0x00000017201f7819 */ /* 0x000fe200000006ff */
[----:B------:R-:W-:Y:S01]  /*124f0*/  FFMA R40, R16, R40, R51 ;  /* 0x0000002810287223 */ /* 0x000fe20000000033 */
[----:B------:R-:W-:Y:S01]  /*12500*/  FFMA R38, -R43, 1.4426950216293334961, -R38 ;  /* 0x3fb8aa3b2b267823 */ /* 0x000fe20000000926 */
[----:B------:R-:W-:Y:S01]  /*12510*/  FMUL R51, R17, R50 ;  /* 0x0000003211337220 */ /* 0x000fe20000400000 */
[----:B------:R-:W-:Y:S01]  /*12520*/  FFMA R32, R2, R41, 1 ;  /* 0x3f80000002207423 */ /* 0x000fe20000000029 */
[----:B------:R-:W-:Y:S01]  /*12530*/  SHF.L.U32 R44, R25, 0x17, RZ ;  /* 0x00000017192c7819 */ /* 0x000fe200000006ff */
[----:B------:R-:W-:Y:S01]  /*12540*/  FFMA R43, -R43, 1.925963033500011079e-08, R38 ;  /* 0x32a570602b2b7823 */ /* 0x000fe20000000126 */
[----:B------:R-:W-:Y:S01]  /*12550*/  HADD2.F32 R38, -RZ, R7.H1_H1 ;  /* 0x30000007ff267230 */ /* 0x000fe20000004100 */
[----:B------:R-:W-:Y:S01]  /*12560*/  IADD3 R2, R0, 0x1800000, RZ ;  /* 0x0180000000027810 */ /* 0x000fe20007ffe0ff */
[----:B------:R-:W-:Y:S01]  /*12570*/  FFMA R33, R33, R46, 1 ;  /* 0x3f80000021217423 */ /* 0x000fe2000000002e */
[----:B------:R-:W-:Y:S01]  /*12580*/  FFMA R25, R44, R39, 1 ;  /* 0x3f8000002c197423 */ /* 0x000fe20000000027 */
[----:B------:R-:W-:Y:S01]  /*12590*/  SHF.L.U32 R20, R20, 0x17, RZ ;  /* 0x0000001714147819 */ /* 0x000fe200000006ff */
[----:B------:R-:W-:Y:S01]  /*125a0*/  FFMA R38, R16, R38, R51 ;  /* 0x0000002610267223 */ /* 0x000fe20000000033 */
[-C--:B------:R-:W-:Y:S01]  /*125b0*/  FFMA.SAT R51, -R40, R30.reuse, 0.5 ;  /* 0x3f00000028337423 */ /* 0x080fe2000000211e */
[----:B------:R-:W-:Y:S01]  /*125c0*/  LOP3.LUT R2, R2, 0x7f800000, RZ, 0xc0, !PT ;  /* 0x7f80000002027812 */ /* 0x000fe200078ec0ff */
[----:B------:R-:W2:Y:S01]  /*125d0*/  MUFU.EX2 R43, R43 ;  /* 0x0000002b002b7308 */ /* 0x000ea20000000800 */
[----:B------:R-:W-:Y:S01]  /*125e0*/  FFMA.SAT R53, -R38, R30, 0.5 ;  /* 0x3f00000026357423 */ /* 0x000fe2000000211e */
[----:B------:R-:W-:Y:S01]  /*125f0*/  FFMA.RM R30, R51, R36, 12582913 ;  /* 0x4b400001331e7423 */ /* 0x000fe20000004024 */
[----:B------:R-:W-:Y:S01]  /*12600*/  ISETP.GT.U32.AND P2, PT, R2, 0x1ffffff, PT ;  /* 0x01ffffff0200780c */ /* 0x000fe20003f44070 */
[----:B-1----:R-:W-:Y:S01]  /*12610*/  FFMA R31, R31, R42, 1 ;  /* 0x3f8000001f1f7423 */ /* 0x002fe2000000002a */
[----:B------:R-:W-:Y:S01]  /*12620*/  FFMA.RM R36, R53, R36, 12582913 ;  /* 0x4b40000135247423 */ /* 0x000fe20000004024 */
[----:B------:R-:W-:Y:S01]  /*12630*/  FADD R51, R30, -12583039 ;  /* 0xcb40007f1e337421 */ /* 0x000fe20000000000 */
[----:B------:R-:W-:Y:S01]  /*12640*/  SHF.L.U32 R50, R21, 0x17, RZ ;  /* 0x0000001715327819 */ /* 0x000fe200000006ff */
[----:B------:R-:W-:Y:S01]  /*12650*/  FFMA R21, R52, R49, 1 ;  /* 0x3f80000034157423 */ /* 0x000fe20000000031 */
[----:B------:R-:W-:Y:S01]  /*12660*/  SHF.L.U32 R48, R23, 0x17, RZ ;  /* 0x0000001717307819 */ /* 0x000fe200000006ff */
[----:B------:R-:W-:Y:S01]  /*12670*/  FFMA R51, -R40, 1.4426950216293334961, -R51 ;  /* 0x3fb8aa3b28337823 */ /* 0x000fe20000000933 */
[----:B------:R-:W-:Y:S01]  /*12680*/  SHF.L.U32 R2, R30, 0x17, RZ ;  /* 0x000000171e027819 */ /* 0x000fe200000006ff */
[----:B------:R-:W-:Y:S01]  /*12690*/  FFMA R37, R50, R37, 1 ;  /* 0x3f80000032257423 */ /* 0x000fe20000000025 */
[----:B---3--:R-:W-:Y:S01]  /*126a0*/  FFMA R26, R3, R26, 1 ;  /* 0x3f800000031a7423 */ /* 0x008fe2000000001a */
[----:B------:R-:W-:Y:S01]  /*126b0*/  FFMA R40, -R40, 1.925963033500011079e-08, R51 ;  /* 0x32a5706028287823 */ /* 0x000fe20000000133 */
[C---:B------:R-:W-:Y:S01]  /*126c0*/  FADD R51, R36.reuse, -12583039 ;  /* 0xcb40007f24337421 */ /* 0x040fe20000000000 */
[----:B------:R-:W-:-:S02]  /*126d0*/  IMAD.SHL.U32 R36, R36, 0x800000, RZ ;  /* 0x0080000024247824 */ /* 0x000fc400078e00ff */
[----:B--2---:R-:W-:Y:S01]  /*126e0*/  FFMA R30, R20, R43, 1 ;  /* 0x3f800000141e7423 */ /* 0x004fe2000000002b */
[----:B------:R-:W1:Y:S01]  /*126f0*/  MUFU.EX2 R27, R40 ;  /* 0x00000028001b7308 */ /* 0x000e620000000800 */
[----:B------:R-:W-:Y:S01]  /*12700*/  FFMA R51, -R38, 1.4426950216293334961, -R51 ;  /* 0x3fb8aa3b26337823 */ /* 0x000fe20000000933 */
[----:B------:R-:W-:-:S03]  /*12710*/  FFMA R23, R48, R45, 1 ;  /* 0x3f80000030177423 */ /* 0x000fc6000000002d */
[----:B------:R-:W-:-:S04]  /*12720*/  FFMA R38, -R38, 1.925963033500011079e-08, R51 ;  /* 0x32a5706026267823 */ /* 0x000fc80000000133 */
[----:B------:R-:W2:Y:S01]  /*12730*/  MUFU.EX2 R39, R38 ;  /* 0x0000002600277308 */ /* 0x000ea20000000800 */
[----:B-1----:R-:W-:Y:S01]  /*12740*/  FFMA R27, R2, R27, 1 ;  /* 0x3f800000021b7423 */ /* 0x002fe2000000001b */
[----:B--2---:R-:W-:Y:S01]  /*12750*/  FFMA R20, R36, R39, 1 ;  /* 0x3f80000024147423 */ /* 0x004fe20000000027 */
[----:B------:R-:W-:Y:S06]  /*12760*/  @P2 BRA `(.L_x_287) ;  /* 0x0000000000102947 */ /* 0x000fec0003800000 */
[----:B------:R-:W-:-:S07]  /*12770*/  MOV R2, 0x12790 ;  /* 0x0001279000027802 */ /* 0x000fce0000000f00 */
[----:B------:R-:W-:Y:S05]  /*12780*/  CALL.REL.NOINC `($__internal_0_$__cuda_sm20_rcp_rn_f32_slowpath) ;  /* 0x000001b400487944 */ /* 0x000fea0003c00000 */
[----:B------:R-:W-:Y:S01]  /*12790*/  MOV R36, R0 ;  /* 0x0000000000247202 */ /* 0x000fe20000000f00 */
[----:B------:R-:W-:Y:S06]  /*127a0*/  BRA `(.L_x_288) ;  /* 0x0000000000107947 */ /* 0x000fec0003800000 */
.L_x_287:
[----:B------:R-:W1:Y:S02]  /*127b0*/  MUFU.RCP R3, R0 ;  /* 0x0000000000037308 */ /* 0x000e640000001000 */
[----:B-1----:R-:W-:-:S04]  /*127c0*/  FFMA R2, R0, R3, -1 ;  /* 0xbf80000000027423 */ /* 0x002fc80000000003 */
[----:B------:R-:W-:-:S04]  /*127d0*/  FADD.FTZ R2, -R2, -RZ ;  /* 0x800000ff02027221 */ /* 0x000fc80000010100 */
[----:B------:R-:W-:-:S07]  /*127e0*/  FFMA R36, R3, R2, R3 ;  /* 0x0000000203247223 */ /* 0x000fce0000000003 */
.L_x_288:
[----:B------:R-:W-:Y:S05]  /*127f0*/  BSYNC B1 ;  /* 0x0000000000017941 */ /* 0x000fea0003800000 */
.L_x_286:
        /* <DEDUP_REMOVED lines=10> */
.L_x_290:
[----:B------:R-:W1:Y:S02]  /*128a0*/  MUFU.RCP R0, R37 ;  /* 0x0000002500007308 */ /* 0x000e640000001000 */
[----:B-1----:R-:W-:-:S04]  /*128b0*/  FFMA R2, R37, R0, -1 ;  /* 0xbf80000025027423 */ /* 0x002fc80000000000 */
[----:B------:R-:W-:-:S04]  /*128c0*/  FADD.FTZ R3, -R2, -RZ ;  /* 0x800000ff02037221 */ /* 0x000fc80000010100 */
[----:B------:R-:W-:-:S07]  /*128d0*/  FFMA R37, R0, R3, R0 ;  /* 0x0000000300257223 */ /* 0x000fce0000000000 */
.L_x_291:
[----:B------:R-:W-:Y:S05]  /*128e0*/  BSYNC B1 ;  /* 0x0000000000017941 */ /* 0x000fea0003800000 */
.L_x_289:
        /* <DEDUP_REMOVED lines=10> */
.L_x_293:
[----:B------:R-:W1:Y:S02]  /*12990*/  MUFU.RCP R0, R21 ;  /* 0x0000001500007308 */ /* 0x000e640000001000 */
[----:B-1----:R-:W-:-:S04]  /*129a0*/  FFMA R2, R21, R0, -1 ;  /* 0xbf80000015027423 */ /* 0x002fc80000000000 */
[----:B------:R-:W-:-:S04]  /*129b0*/  FADD.FTZ R3, -R2, -RZ ;  /* 0x800000ff02037221 */ /* 0x000fc80000010100 */
[----:B------:R-:W-:-:S07]  /*129c0*/  FFMA R21, R0, R3, R0 ;  /* 0x0000000300157223 */ /* 0x000fce0000000000 */
.L_x_294:
[----:B------:R-:W-:Y:S05]  /*129d0*/  BSYNC B1 ;  /* 0x0000000000017941 */ /* 0x000fea0003800000 */
.L_x_292:
        /* <DEDUP_REMOVED lines=10> */
.L_x_296:
[----:B------:R-:W1:Y:S02]  /*12a80*/  MUFU.RCP R0, R35 ;  /* 0x0000002300007308 */ /* 0x000e640000001000 */
[----:B-1----:R-:W-:-:S04]  /*12a90*/  FFMA R2, R35, R0, -1 ;  /* 0xbf80000023027423 */ /* 0x002fc80000000000 */
[----:B------:R-:W-:-:S04]  /*12aa0*/  FADD.FTZ R3, -R2, -RZ ;  /* 0x800000ff02037221 */ /* 0x000fc80000010100 */
[----:B------:R-:W-:-:S07]  /*12ab0*/  FFMA R35, R0, R3, R0 ;  /* 0x0000000300237223 */ /* 0x000fce0000000000 */
.L_x_297:
[----:B------:R-:W-:Y:S05]  /*12ac0*/  BSYNC B1 ;  /* 0x0000000000017941 */ /* 0x000fea0003800000 */
.L_x_295:
        /* <DEDUP_REMOVED lines=10> */
.L_x_299:
[----:B------:R-:W1:Y:S02]  /*12b70*/  MUFU.RCP R3, R22 ;  /* 0x0000001600037308 */ /* 0x000e640000001000 */
[----:B-1----:R-:W-:-:S04]  /*12b80*/  FFMA R0, R22, R3, -1 ;  /* 0xbf80000016007423 */ /* 0x002fc80000000003 */
[----:B------:R-:W-:-:S04]  /*12b90*/  FADD.FTZ R0, -R0, -RZ ;  /* 0x800000ff00007221 */ /* 0x000fc80000010100 */
[----:B------:R-:W-:-:S07]  /*12ba0*/  FFMA R22, R3, R0, R3 ;  /* 0x0000000003167223 */ /* 0x000fce0000000003 */
.L_x_300:
[----:B------:R-:W-:Y:S05]  /*12bb0*/  BSYNC B1 ;  /* 0x0000000000017941 */ /* 0x000fea0003800000 */
.L_x_298:
        /* <DEDUP_REMOVED lines=10> */
.L_x_302:
[----:B------:R-:W1:Y:S02]  /*12c60*/  MUFU.RCP R3, R34 ;  /* 0x0000002200037308 */ /* 0x000e640000001000 */
[----:B-1----:R-:W-:-:S04]  /*12c70*/  FFMA R0, R34, R3, -1 ;  /* 0xbf80000022007423 */ /* 0x002fc80000000003 */
[----:B------:R-:W-:-:S04]  /*12c80*/  FADD.FTZ R0, -R0, -RZ ;  /* 0x800000ff00007221 */ /* 0x000fc80000010100 */
[----:B------:R-:W-:-:S07]  /*12c90*/  FFMA R34, R3, R0, R3 ;  /* 0x0000000003227223 */ /* 0x000fce0000000003 */
.L_x_303:
[----:B------:R-:W-:Y:S05]  /*12ca0*/  BSYNC B1 ;  /* 0x0000000000017941 */ /* 0x000fea0003800000 */
.L_x_301:
        /* <DEDUP_REMOVED lines=10> */
.L_x_305:
[----:B------:R-:W1:Y:S02]  /*12d50*/  MUFU.RCP R0, R23 ;  /* 0x0000001700007308 */ /* 0x000e640000001000 */
[----:B-1----:R-:W-:-:S04]  /*12d60*/  FFMA R2, R23, R0, -1 ;  /* 0xbf80000017027423 */ /* 0x002fc80000000000 */
[----:B------:R-:W-:-:S04]  /*12d70*/  FADD.FTZ R3, -R2, -RZ ;  /* 0x800000ff02037221 */ /* 0x000fc80000010100 */
[----:B------:R-:W-:-:S07]  /*12d80*/  FFMA R23, R0, R3, R0 ;  /* 0x0000000300177223 */ /* 0x000fce0000000000 */
.L_x_306:
[----:B------:R-:W-:Y:S05]  /*12d90*/  BSYNC B1 ;  /* 0x0000000000017941 */ /* 0x000fea0003800000 */
.L_x_304:
        /* <DEDUP_REMOVED lines=10> */
.L_x_308:
[----:B------:R-:W1:Y:S02]  /*12e40*/  MUFU.RCP R0, R33 ;  /* 0x0000002100007308 */ /* 0x000e640000001000 */
[----:B-1----:R-:W-:-:S04]  /*12e50*/  FFMA R2, R33, R0, -1 ;  /* 0xbf80000021027423 */ /* 0x002fc80000000000 */
[----:B------:R-:W-:-:S04]  /*12e60*/  FADD.FTZ R3, -R2, -RZ ;  /* 0x800000ff02037221 */ /* 0x000fc80000010100 */
[----:B------:R-:W-:-:S07]  /*12e70*/  FFMA R33, R0, R3, R0 ;  /* 0x0000000300217223 */ /* 0x000fce0000000000 */
.L_x_309:
[----:B------:R-:W-:Y:S05]  /*12e80*/  BSYNC B1 ;  /* 0x0000000000017941 */ /* 0x000fea0003800000 */
.L_x_307:
        /* <DEDUP_REMOVED lines=10> */
.L_x_311:
[----:B------:R-:W1:Y:S02]  /*12f30*/  MUFU.RCP R3, R24 ;  /* 0x0000001800037308 */ /* 0x000e640000001000 */
[----:B-1----:R-:W-:-:S04]  /*12f40*/  FFMA R0, R24, R3, -1 ;  /* 0xbf80000018007423 */ /* 0x002fc80000000003 */
[----:B------:R-:W-:-:S04]  /*12f50*/  FADD.FTZ R0, -R0, -RZ ;  /* 0x800000ff00007221 */ /* 0x000fc80000010100 */
[----:B------:R-:W-:-:S07]  /*12f60*/  FFMA R24, R3, R0, R3 ;  /* 0x0000000003187223 */ /* 0x000fce0000000003 */
.L_x_312:
[----:B------:R-:W-:Y:S05]  /*12f70*/  BSYNC B1 ;  /* 0x0000000000017941 */ /* 0x000fea0003800000 */
.L_x_310:
        /* <DEDUP_REMOVED lines=10> */
.L_x_314:
[----:B------:R-:W1:Y:S02]  /*13020*/  MUFU.RCP R3, R32 ;  /* 0x0000002000037308 */ /* 0x000e640000001000 */
[----:B-1----:R-:W-:-:S04]  /*13030*/  FFMA R0, R32, R3, -1 ;  /* 0xbf80000020007423 */ /* 0x002fc80000000003 */
[----:B------:R-:W-:-:S04]  /*13040*/  FADD.FTZ R0, -R0, -RZ ;  /* 0x800000ff00007221 */ /* 0x000fc80000010100 */
[----:B------:R-:W-:-:S07]  /*13050*/  FFMA R32, R3, R0, R3 ;  /* 0x0000000003207223 */ /* 0x000fce0000000003 */
.L_x_315:
[----:B------:R-:W-:Y:S05]  /*13060*/  BSYNC B1 ;  /* 0x0000000000017941 */ /* 0x000fea0003800000 */
.L_x_313:
        /* <DEDUP_REMOVED lines=10> */
.L_x_317:
[----:B------:R-:W1:Y:S02]  /*13110*/  MUFU.RCP R0, R25 ;  /* 0x0000001900007308 */ /* 0x000e640000001000 */
[----:B-1----:R-:W-:-:S04]  /*13120*/  FFMA R2, R25, R0, -1 ;  /* 0xbf80000019027423 */ /* 0x002fc80000000000 */
[----:B------:R-:W-:-:S04]  /*13130*/  FADD.FTZ R3, -R2, -RZ ;  /* 0x800000ff02037221 */ /* 0x000fc80000010100 */
[----:B------:R-:W-:-:S07]  /*13140*/  FFMA R25, R0, R3, R0 ;  /* 0x0000000300197223 */ /* 0x000fce0000000000 */
.L_x_318:
[----:B------:R-:W-:Y:S05]  /*13150*/  BSYNC B1 ;  /* 0x0000000000017941 */ /* 0x000fea0003800000 */
.L_x_316:
        /* <DEDUP_REMOVED lines=10> */
.L_x_320:
[----:B------:R-:W1:Y:S02]  /*13200*/  MUFU.RCP R0, R31 ;  /* 0x0000001f00007308 */ /* 0x000e640000001000 */
[----:B-1----:R-:W-:-:S04]  /*13210*/  FFMA R2, R31, R0, -1 ;  /* 0xbf8000001f027423 */ /* 0x002fc80000000000 */
[----:B------:R-:W-:-:S04]  /*13220*/  FADD.FTZ R3, -R2, -RZ ;  /* 0x800000ff02037221 */ /* 0x000fc80000010100 */
[----:B------:R-:W-:-:S07]  /*13230*/  FFMA R31, R0, R3, R0 ;  /* 0x00000003001f7223 */ /* 0x000fce0000000000 */
.L_x_321:
[----:B------:R-:W-:Y:S05]  /*13240*/  BSYNC B1 ;  /* 0x0000000000017941 */ /* 0x000fea0003800000 */
.L_x_319:
        /* <DEDUP_REMOVED lines=10> */
.L_x_323:
[----:B------:R-:W1:Y:S02]  /*132f0*/  MUFU.RCP R3, R26 ;  /* 0x0000001a00037308 */ /* 0x000e640000001000 */
[----:B-1----:R-:W-:-:S04]  /*13300*/  FFMA R0, R26, R3, -1 ;  /* 0xbf8000001a007423 */ /* 0x002fc80000000003 */
[----:B------:R-:W-:-:S04]  /*13310*/  FADD.FTZ R0, -R0, -RZ ;  /* 0x800000ff00007221 */ /* 0x000fc80000010100 */
[----:B------:R-:W-:-:S07]  /*13320*/  FFMA R26, R3, R0, R3 ;  /* 0x00000000031a7223 */ /* 0x000fce0000000003 */
.L_x_324:
[----:B------:R-:W-:Y:S05]  /*13330*/  BSYNC B1 ;  /* 0x0000000000017941 */ /* 0x000fea0003800000 */
.L_x_322:
        /* <DEDUP_REMOVED lines=10> */
.L_x_326:
[----:B------:R-:W1:Y:S02]  /*133e0*/  MUFU.RCP R3, R30 ;  /* 0x0000001e00037308 */ /* 0x000e640000001000 */
[----:B-1----:R-:W-:-:S04]  /*133f0*/  FFMA R0, R30, R3, -1 ;  /* 0xbf8000001e007423 */ /* 0x002fc80000000003 */
[----:B------:R-:W-:-:S04]  /*13400*/  FADD.FTZ R0, -R0, -RZ ;  /* 0x800000ff00007221 */ /* 0x000fc80000010100 */
[----:B------:R-:W-:-:S07]  /*13410*/  FFMA R30, R3, R0, R3 ;  /* 0x00000000031e7223 */ /* 0x000fce0000000003 */
.L_x_327:
[----:B------:R-:W-:Y:S05]  /*13420*/  BSYNC B1 ;  /* 0x0000000000017941 */ /* 0x000fea0003800000 */
.L_x_325:
        /* <DEDUP_REMOVED lines=10> */
.L_x_329:
[----:B------:R-:W1:Y:S02]  /*134d0*/  MUFU.RCP R0, R27 ;  /* 0x0000001b00007308 */ /* 0x000e640000001000 */
[----:B-1----:R-:W-:-:S04]  /*134e0*/  FFMA R2, R27, R0, -1 ;  /* 0xbf8000001b027423 */ /* 0x002fc80000000000 */
[----:B------:R-:W-:-:S04]  /*134f0*/  FADD.FTZ R3, -R2, -RZ ;  /* 0x800000ff02037221 */ /* 0x000fc80000010100 */
[----:B------:R-:W-:-:S07]  /*13500*/  FFMA R27, R0, R3, R0 ;  /* 0x00000003001b7223 */ /* 0x000fce0000000000 */
.L_x_330:
[----:B------:R-:W-:Y:S05]  /*13510*/  BSYNC B1 ;  /* 0x0000000000017941 */ /* 0x000fea0003800000 */
.L_x_328:
        /* <DEDUP_REMOVED lines=8> */
.L_x_331:
[----:B------:R-:W1:Y:S02]  /*135a0*/  MUFU.RCP R3, R20 ;  /* 0x0000001400037308 */ /* 0x000e640000001000 */
[----:B-1----:R-:W-:-:S04]  /*135b0*/  FFMA R0, R20, R3, -1 ;  /* 0xbf80000014007423 */ /* 0x002fc80000000003 */
[----:B------:R-:W-:-:S04]  /*135c0*/  FADD.FTZ R0, -R0, -RZ ;  /* 0x800000ff00007221 */ /* 0x000fc80000010100 */
[----:B------:R-:W-:-:S07]  /*135d0*/  FFMA R0, R3, R0, R3 ;  /* 0x0000000003007223 */ /* 0x000fce0000000003 */
.L_x_332:
        /* <DEDUP_REMOVED lines=10> */
[----:B------:R-:W-:-:S05]  /*13680*/  F2FP.F16.F32.PACK_AB R27, R0, R27 ;  /* 0x0000001b001b723e */ /* 0x000fca00000000ff */
[----:B------:R1:W-:Y:S01]  /*13690*/  STSM.16.M88.4 [R158], R24 ;  /* 0x000000189e007844 */ /* 0x0003e20000000200 */
        /* <DEDUP_REMOVED lines=17> */
.L_x_334:
[----:B------:R-:W-:Y:S05]  /*137b0*/  BSYNC B0 ;  /* 0x0000000000007941 */ /* 0x000fea0003800000 */
.L_x_333:
[----:B------:R-:W-:Y:S06]  /*137c0*/  BAR.SYNC.DEFER_BLOCKING 0x1, 0x100 ;  /* 0x0044000000007b1d */ /* 0x000fec0000010000 */
[----:B------:R-:W-:Y:S04]  /*137d0*/  BSSY B0, `(.L_x_335) ;  /* 0x000000a000007945 */ /* 0x000fe80003800000 */
[----:B------:R-:W-:Y:S05]  /*137e0*/  @P0 BRA `(.L_x_336) ;  /* 0x0000000000200947 */ /* 0x000fea0003800000 */
[----:B------:R-:W-:-:S06]  /*137f0*/  UISETP.NE.AND UP0, UPT, UR43, 0x3, UPT ;  /* 0x000000032b00788c */ /* 0x000fcc000bf05270 */
[----:B------:R-:W-:-:S13]  /*13800*/  PLOP3.LUT P2, PT, PT, PT, UP0, 0x80, 0x0 ;  /* 0x000000000000781c */ /* 0x000fda0003f4f008 */
[----:B------:R-:W-:Y:S05]  /*13810*/  @!P2 BRA `(.L_x_337) ;  /* 0x000000000004a947 */ /* 0x000fea0003800000 */
[----:B------:R-:W-:Y:S01]  /*13820*/  BPT.TRAP 0x1 ;  /* 0x000000040000795c */ /* 0x000fe20000300000 */
.L_x_337:
[----:B------:R-:W-:-:S04]  /*13830*/  ULEA UR4, UR8, UR46, 0x3 ;  /* 0x0000002e08047291 */ /* 0x000fc8000f8e183f */
[----:B------:R-:W-:-:S04]  /*13840*/  UIADD3 UR4, UR4, 0x50, URZ ;  /* 0x0000005004047890 */ /* 0x000fc8000fffe03f */
[----:B------:R-:W-:-:S09]  /*13850*/  UPRMT UR4, UR47, 0x654, UR4 ;  /* 0x000006542f047896 */ /* 0x000fd20008000004 */
[----:B------:R-:W-:Y:S03]  /*13860*/  SYNCS.ARRIVE.TRANS64.RED.A1T0 RZ, [UR4], RZ ;  /* 0x000000ffffff79a7 */ /* 0x000fe60008100404 */
.L_x_336:
[----:B------:R-:W-:Y:S05]  /*13870*/  BSYNC B0 ;  /* 0x0000000000007941 */ /* 0x000fea0003800000 */
.L_x_335:
        /* <DEDUP_REMOVED lines=9> */
.L_x_340:
[C---:B------:R-:W-:Y:S01]  /*13910*/  LEA R0, R12.reuse, UR46, 0x3 ;  /* 0x0000002e0c007c11 */ /* 0x040fe2000f8e18ff */
[----:B------:R-:W-:Y:S01]  /*13920*/  BSSY B1, `(.L_x_341) ;  /* 0x0000006000017945 */ /* 0x000fe20003800000 */
[----:B------:R-:W-:Y:S02]  /*13930*/  SHF.L.U32 R3, R13, 0x1f, RZ ;  /* 0x0000001f0d037819 */ /* 0x000fe400000006ff */
[----:B-1----:R-:W-:Y:S02]  /*13940*/  @!P1 LEA R21, R12, R15, 0xd ;  /* 0x0000000f0c159211 */ /* 0x002fe400078e68ff */
[----:B------:R-:W1:Y:S02]  /*13950*/  SYNCS.PHASECHK.TRANS64.TRYWAIT P2, [R0+URZ+0x30], R3 ;  /* 0x00003003000075a7 */ /* 0x000e64000804017f */
[----:B------:R-:W-:Y:S01]  /*13960*/  @!P1 LEA R2, R18, R21, 0x1 ;  /* 0x0000001512029211 */ /* 0x000fe200078e08ff */
[----:B-1----:R-:W-:Y:S06]  /*13970*/  @!P2 BRA `(.L_x_342) ;  /* 0x0000019400a0a947 */ /* 0x002fec0003800000 */
.L_x_1117:
[----:B------:R-:W-:Y:S05]  /*13980*/  BSYNC B1 ;  /* 0x0000000000017941 */ /* 0x000fea0003800000 */
.L_x_341:
[----:B------:R-:W-:Y:S05]  /*13990*/  @!P1 WARPSYNC.ALL ;  /* 0x0000000000009948 */ /* 0x000fea0003800000 */
[----:B------:R2:W3:Y:S01]  /*139a0*/  @!P1 LDSM.16.M88.4 R8, [R21] ;  /* 0x000000001508983b */ /* 0x0004e20000000200 */
[----:B------:R-:W-:-:S03]  /*139b0*/  IADD3 R12, R12, 0x1, RZ ;  /* 0x000000010c0c7810 */ /* 0x000fc60007ffe0ff */
[----:B------:R2:W4:Y:S01]  /*139c0*/  @!P1 LDSM.16.M88.4 R4, [R2] ;  /* 0x000000000204983b */ /* 0x0005220000000200 */
[----:B------:R-:W-:-:S04]  /*139d0*/  ISETP.NE.AND P2, PT, R12, 0x4, PT ;  /* 0x000000040c00780c */ /* 0x000fc80003f45270 */
[----:B-1----:R-:W-:Y:S02]  /*139e0*/  SEL R0, RZ, 0x1, P2 ;  /* 0x00000001ff007807 */ /* 0x002fe40001000000 */
[----:B------:R-:W-:Y:S02]  /*139f0*/  SEL R12, R12, RZ, P2 ;  /* 0x000000ff0c0c7207 */ /* 0x000fe40001000000 */
[----:B--2---:R-:W-:-:S07]  /*13a00*/  LOP3.LUT R13, R13, R0, RZ, 0x3c, !PT ;  /* 0x000000000d0d7212 */ /* 0x004fce00078e3cff */
.L_x_339:
[----:B------:R-:W-:Y:S05]  /*13a10*/  BSYNC B0 ;  /* 0x0000000000007941 */ /* 0x000fea0003800000 */
.L_x_338:
[--C-:B---3--:R-:W-:Y:S02]  /*13a20*/  HADD2.F32 R2, -RZ, R8.reuse.H1_H1 ;  /* 0x30000008ff027230 */ /* 0x108fe40000004100 */
[C---:B------:R-:W-:Y:S01]  /*13a30*/  FMUL R31, R17.reuse, R57 ;  /* 0x00000039111f7220 */ /* 0x040fe20000400000 */
[----:B------:R-:W-:Y:S02]  /*13a40*/  HADD2.F32 R0, -RZ, R8.H0_H0 ;  /* 0x20000008ff007230 */ /* 0x000fe40000004100 */
[C---:B-1----:R-:W-:Y:S01]  /*13a50*/  FMUL R23, R17.reuse, R56 ;  /* 0x0000003811177220 */ /* 0x042fe20000400000 */
[----:B------:R-:W-:Y:S02]  /*13a60*/  HADD2.F32 R20, -RZ, R9.H0_H0 ;  /* 0x20000009ff147230 */ /* 0x000fe40000004100 */
[----:B------:R-:W-:Y:S01]  /*13a70*/  FMUL R3, R17, R58 ;  /* 0x0000003a11037220 */ /* 0x000fe20000400000 */
[C---:B------:R-:W-:Y:S01]  /*13a80*/  FFMA R31, R16.reuse, R2, R31 ;  /* 0x00000002101f7223 */ /* 0x040fe2000000001f */
[----:B------:R-:W-:Y:S01]  /*13a90*/  FFMA R23, R16, R0, R23 ;  /* 0x0000000010177223 */ /* 0x000fe20000000017 */
[----:B------:R-:W-:-:S02]  /*13aa0*/  HADD2.F32 R2, -RZ, R10.H1_H1 ;  /* 0x3000000aff027230 */ /* 0x000fc40000004100 */
[C---:B------:R-:W-:Y:S01]  /*13ab0*/  FFMA R0, R16.reuse, R20, R3 ;  /* 0x0000001410007223 */ /* 0x040fe20000000003 */
[C---:B------:R-:W-:Y:S01]  /*13ac0*/  FMUL R27, R17.reuse, R61 ;  /* 0x0000003d111b7220 */ /* 0x040fe20000400000 */
[----:B------:R-:W-:Y:S02]  /*13ad0*/  HADD2.F32 R26, -RZ, R10.H0_H0 ;  /* 0x2000000aff1a7230 */ /* 0x000fe40000004100 */
[C---:B------:R-:W-:Y:S01]  /*13ae0*/  FMUL R3, R17.reuse, R60 ;  /* 0x0000003c11037220 */ /* 0x040fe20000400000 */
[----:B------:R-:W-:Y:S02]  /*13af0*/  HADD2.F32 R30, -RZ, R11.H0_H0 ;  /* 0x2000000bff1e7230 */ /* 0x000fe40000004100 */
[----:B------:R-:W-:Y:S01]  /*13b00*/  FMUL R21, R17, R62 ;  /* 0x0000003e11157220 */ /* 0x000fe20000400000 */
[C---:B------:R-:W-:Y:S01]  /*13b10*/  FFMA R27, R16.reuse, R2, R27 ;  /* 0x00000002101b7223 */ /* 0x040fe2000000001b */
[----:B------:R-:W-:Y:S01]  /*13b20*/  FFMA R26, R16, R26, R3 ;  /* 0x0000001a101a7223 */ /* 0x000fe20000000003 */
[----:B----4-:R-:W-:-:S02]  /*13b30*/  HADD2.F32 R2, -RZ, R4.H0_H0 ;  /* 0x20000004ff027230 */ /* 0x010fc40000004100 */
[C---:B------:R-:W-:Y:S01]  /*13b40*/  FMUL R3, R17.reuse, R64 ;  /* 0x0000004011037220 */ /* 0x040fe20000400000 */
[----:B------:R-:W-:Y:S02]  /*13b50*/  HADD2.F32 R20, -RZ, R4.H1_H1 ;  /* 0x30000004ff147230 */ /* 0x000fe40000004100 */
[C---:B------:R-:W-:Y:S01]  /*13b60*/  FFMA R30, R16.reuse, R30, R21 ;  /* 0x0000001e101e7223 */ /* 0x040fe20000000015 */
[C---:B------:R-:W-:Y:S01]  /*13b70*/  FMUL R65, R17.reuse, R65 ;  /* 0x0000004111417220 */ /* 0x040fe20000400000 */
[----:B------:R-:W-:Y:S02]  /*13b80*/  HADD2.F32 R22, -RZ, R5.H0_H0 ;  /* 0x20000005ff167230 */ /* 0x000fe40000004100 */
[----:B------:R-:W-:Y:S01]  /*13b90*/  FMUL R21, R17, R66 ;  /* 0x0000004211157220 */ /* 0x000fe20000400000 */
[----:B------:R-:W-:Y:S01]  /*13ba0*/  MOV R39, 0x3bbb989d ;  /* 0x3bbb989d00277802 */ /* 0x000fe20000000f00 */
[C---:B------:R-:W-:Y:S01]  /*13bb0*/  FFMA R2, R16.reuse, R2, R3 ;  /* 0x0000000210027223 */ /* 0x040fe20000000003 */
[C---:B------:R-:W-:Y:S01]  /*13bc0*/  FFMA R3, R16.reuse, R20, R65 ;  /* 0x0000001410037223 */ /* 0x040fe20000000041 */
[----:B------:R-:W-:Y:S01]  /*13bd0*/  FFMA R20, R16, R22, R21 ;  /* 0x0000001610147223 */ /* 0x000fe20000000015 */
[----:B------:R-:W-:-:S02]  /*13be0*/  HADD2.F32 R24, -RZ, R6.H0_H0 ;  /* 0x20000006ff187230 */ /* 0x000fc40000004100 */
[----:B------:R-:W-:Y:S01]  /*13bf0*/  FMUL R21, R17, R68 ;  /* 0x0000004411157220 */ /* 0x000fe20000400000 */
[----:B------:R-:W-:Y:S01]  /*13c00*/  MOV R33, 0x437c0000 ;  /* 0x437c000000217802 */ /* 0x000fe20000000f00 */
[----:B------:R-:W-:Y:S01]  /*13c10*/  FFMA.SAT R32, -R23, R39, 0.5 ;  /* 0x3f00000017207423 */ /* 0x000fe20000002127 */
[----:B------:R-:W-:Y:S02]  /*13c20*/  HADD2.F32 R34, -RZ, R9.H1_H1 ;  /* 0x30000009ff227230 */ /* 0x000fe40000004100 */
[----:B------:R-:W-:Y:S01]  /*13c30*/  FFMA R24, R16, R24, R21 ;  /* 0x0000001810187223 */ /* 0x000fe20000000015 */
[----:B------:R-:W-:Y:S01]  /*13c40*/  FMUL R59, R17, R59 ;  /* 0x0000003b113b7220 */ /* 0x000fe20000400000 */
[----:B------:R-:W-:Y:S01]  /*13c50*/  FFMA.RM R21, R32, R33, 12582913 ;  /* 0x4b40000120157423 */ /* 0x000fe20000004021 */
[----:B------:R-:W-:Y:S01]  /*13c60*/  FFMA.SAT R32, -R31, R39, 0.5 ;  /* 0x3f0000001f207423 */ /* 0x000fe20000002127 */
[----:B------:R-:W-:Y:S02]  /*13c70*/  HADD2.F32 R40, -RZ, R7.H0_H0 ;  /* 0x20000007ff287230 */ /* 0x000fe40000004100 */
[----:B------:R-:W-:Y:S01]  /*13c80*/  FFMA R34, R16, R34, R59 ;  /* 0x0000002210227223 */ /* 0x000fe2000000003b */
[----:B------:R-:W-:Y:S01]  /*13c90*/  FADD R38, R21, -12583039 ;  /* 0xcb40007f15267421 */ /* 0x000fe20000000000 */
[----:B------:R-:W-:Y:S01]  /*13ca0*/  FMUL R35, R17, R70 ;  /* 0x0000004611237220 */ /* 0x000fe20000400000 */
[----:B------:R-:W-:Y:S01]  /*13cb0*/  FFMA.RM R25, R32, R33, 12582913 ;  /* 0x4b40000120197423 */ /* 0x000fe20000004021 */
[----:B------:R-:W-:Y:S01]  /*13cc0*/  FFMA.SAT R44, -R34, R39, 0.5 ;  /* 0x3f000000222c7423 */ /* 0x000fe20000002127 */
[----:B------:R-:W-:Y:S01]  /*13cd0*/  FFMA R38, -R23, 1.4426950216293334961, -R38 ;  /* 0x3fb8aa3b17267823 */ /* 0x000fe20000000926 */
[----:B------:R-:W-:-:S02]  /*13ce0*/  HADD2.F32 R37, -RZ, R6.H1_H1 ;  /* 0x30000006ff257230 */ /* 0x000fc40000004100 */
[----:B------:R-:W-:Y:S01]  /*13cf0*/  FFMA R35, R16, R40, R35 ;  /* 0x0000002810237223 */ /* 0x000fe20000000023 */
[----:B------:R-:W-:Y:S01]  /*13d00*/  FMUL R69, R17, R69 ;  /* 0x0000004511457220 */ /* 0x000fe20000400000 */
[----:B------:R-:W-:Y:S01]  /*13d10*/  FFMA R38, -R23, 1.925963033500011079e-08, R38 ;  /* 0x32a5706017267823 */ /* 0x000fe20000000126 */
[----:B------:R-:W-:Y:S01]  /*13d20*/  FFMA.RM R23, R44, R33, 12582913 ;  /* 0x4b4000012c177423 */ /* 0x000fe20000004021 */
[----:B------:R-:W-:Y:S01]  /*13d30*/  FADD R40, R25, -12583039 ;  /* 0xcb40007f19287421 */ /* 0x000fe20000000000 */
[----:B------:R-:W-:Y:S01]  /*13d40*/  FFMA.SAT R42, -R0, R39, 0.5 ;  /* 0x3f000000002a7423 */ /* 0x000fe20000002127 */
[----:B------:R-:W-:Y:S01]  /*13d50*/  FFMA R32, R16, R37, R69 ;  /* 0x0000002510207223 */ /* 0x000fe20000000045 */
[----:B------:R-:W-:Y:S01]  /*13d60*/  FADD R41, R23, -12583039 ;  /* 0xcb40007f17297421 */ /* 0x000fe20000000000 */
[C---:B------:R-:W-:Y:S01]  /*13d70*/  FFMA R40, -R31.reuse, 1.4426950216293334961, -R40 ;  /* 0x3fb8aa3b1f287823 */ /* 0x040fe20000000928 */
[----:B------:R-:W-:Y:S01]  /*13d80*/  FFMA.RM R37, R42, R33, 12582913 ;  /* 0x4b4000012a257423 */ /* 0x000fe20000004021 */
[----:B------:R-:W-:Y:S01]  /*13d90*/  FFMA.SAT R44, -R26, R39, 0.5 ;  /* 0x3f0000001a2c7423 */ /* 0x000fe20000002127 */
[----:B------:R-:W-:Y:S01]  /*13da0*/  FFMA R41, -R34, 1.4426950216293334961, -R41 ;  /* 0x3fb8aa3b22297823 */ /* 0x000fe20000000929 */
[----:B------:R-:W-:Y:S01]  /*13db0*/  FFMA R40, -R31, 1.925963033500011079e-08, R40 ;  /* 0x32a570601f287823 */ /* 0x000fe20000000128 */
[----:B------:R-:W-:Y:S01]  /*13dc0*/  FADD R31, R37, -12583039 ;  /* 0xcb40007f251f7421 */ /* 0x000fe20000000000 */
[----:B------:R-:W-:-:S02]  /*13dd0*/  HADD2.F32 R36, -RZ, R11.H1_H1 ;  /* 0x3000000bff247230 */ /* 0x000fc40000004100 */
[----:B------:R-:W-:Y:S01]  /*13de0*/  FFMA R45, -R34, 1.925963033500011079e-08, R41 ;  /* 0x32a57060222d7823 */ /* 0x000fe20000000129 */
[----:B------:R-:W-:Y:S01]  /*13df0*/  FMUL R63, R17, R63 ;  /* 0x0000003f113f7220 */ /* 0x000fe20000400000 */
[----:B------:R-:W-:Y:S01]  /*13e00*/  FFMA.RM R34, R44, R33, 12582913 ;  /* 0x4b4000012c227423 */ /* 0x000fe20000004021 */
[----:B------:R-:W-:Y:S01]  /*13e10*/  FFMA R31, -R0, 1.4426950216293334961, -R31 ;  /* 0x3fb8aa3b001f7823 */ /* 0x000fe2000000091f */
[-C--:B------:R-:W-:Y:S01]  /*13e20*/  FFMA.SAT R44, -R30, R39.reuse, 0.5 ;  /* 0x3f0000001e2c7423 */ /* 0x080fe20000002127 */
[----:B------:R-:W-:Y:S01]  /*13e30*/  FFMA R36, R16, R36, R63 ;  /* 0x0000002410247223 */ /* 0x000fe2000000003f */
[----:B------:R-:W-:Y:S01]  /*13e40*/  FADD R47, R34, -12583039 ;  /* 0xcb40007f222f7421 */ /* 0x000fe20000000000 */
[----:B------:R-:W-:Y:S01]  /*13e50*/  FFMA R31, -R0, 1.925963033500011079e-08, R31 ;  /* 0x32a57060001f7823 */ /* 0x000fe2000000011f */
[-C--:B------:R-:W-:Y:S01]  /*13e60*/  FFMA.SAT R0, -R27, R39.reuse, 0.5 ;  /* 0x3f0000001b007423 */ /* 0x080fe20000002127 */
[----:B------:R-:W-:Y:S01]  /*13e70*/  FFMA.SAT R48, -R36, R39, 0.5 ;  /* 0x3f00000024307423 */ /* 0x000fe20000002127 */
[----:B------:R-:W-:Y:S01]  /*13e80*/  FFMA R47, -R26, 1.4426950216293334961, -R47 ;  /* 0x3fb8aa3b1a2f7823 */ /* 0x000fe2000000092f */
[-C--:B------:R-:W-:Y:S01]  /*13e90*/  FFMA.RM R43, R44, R33.reuse, 12582913 ;  /* 0x4b4000012c2b7423 */ /* 0x080fe20000004021 */
[-C--:B------:R-:W-:Y:S01]  /*13ea0*/  FFMA.RM R41, R0, R33.reuse, 12582913 ;  /* 0x4b40000100297423 */ /* 0x080fe20000004021 */
[----:B------:R-:W-:Y:S01]  /*13eb0*/  FFMA.RM R0, R48, R33, 12582913 ;  /* 0x4b40000130007423 */ /* 0x000fe20000004021 */
[----:B------:R-:W-:Y:S01]  /*13ec0*/  FFMA R44, -R26, 1.925963033500011079e-08, R47 ;  /* 0x32a570601a2c7823 */ /* 0x000fe2000000012f */
[----:B------:R-:W-:Y:S01]  /*13ed0*/  FADD R49, R43, -12583039 ;  /* 0xcb40007f2b317421 */ /* 0x000fe20000000000 */
[----:B------:R-:W-:Y:S01]  /*13ee0*/  FFMA.SAT R26, -R2, R39, 0.5 ;  /* 0x3f000000021a7423 */ /* 0x000fe20000002127 */
[----:B------:R-:W-:Y:S01]  /*13ef0*/  HADD2.F32 R22, -RZ, R5.H1_H1 ;  /* 0x30000005ff167230 */ /* 0x000fe20000004100 */
[----:B------:R1:W-:Y:S01]  /*13f00*/  MUFU.EX2 R46, R31 ;  /* 0x0000001f002e7308 */ /* 0x0003e20000000800 */
[----:B------:R-:W-:-:S02]  /*13f10*/  HADD2.F32 R42, -RZ, R7.H1_H1 ;  /* 0x30000007ff2a7230 */ /* 0x000fc40000004100 */
[----:B------:R-:W-:Y:S01]  /*13f20*/  FADD R48, R41, -12583039 ;  /* 0xcb40007f29307421 */ /* 0x000fe20000000000 */
[----:B------:R-:W-:Y:S01]  /*13f30*/  FADD R51, R0, -12583039 ;  /* 0xcb40007f00337421 */ /* 0x000fe20000000000 */
[C---:B------:R-:W-:Y:S01]  /*13f40*/  FMUL R67, R17.reuse, R67 ;  /* 0x0000004311437220 */ /* 0x040fe20000400000 */
[----:B------:R-:W-:Y:S01]  /*13f50*/  FMUL R71, R17, R71 ;  /* 0x0000004711477220 */ /* 0x000fe20000400000 */
[----:B------:R-:W-:Y:S01]  /*13f60*/  FFMA.RM R47, R26, R33, 12582913 ;  /* 0x4b4000011a2f7423 */ /* 0x000fe20000004021 */
[----:B------:R-:W-:Y:S01]  /*13f70*/  FFMA R48, -R27, 1.4426950216293334961, -R48 ;  /* 0x3fb8aa3b1b307823 */ /* 0x000fe20000000930 */
[----:B------:R-:W-:Y:S01]  /*13f80*/  FFMA R51, -R36, 1.4426950216293334961, -R51 ;  /* 0x3fb8aa3b24337823 */ /* 0x000fe20000000933 */
[----:B-1----:R-:W-:Y:S01]  /*13f90*/  FFMA R31, -R30, 1.4426950216293334961, -R49 ;  /* 0x3fb8aa3b1e1f7823 */ /* 0x002fe20000000931 */
[C---:B------:R-:W-:Y:S01]  /*13fa0*/  FFMA R22, R16.reuse, R22, R67 ;  /* 0x0000001610167223 */ /* 0x040fe20000000043 */
[----:B------:R-:W-:Y:S01]  /*13fb0*/  FFMA R42, R16, R42, R71 ;  /* 0x0000002a102a7223 */ /* 0x000fe20000000047 */
[----:B------:R-:W-:Y:S01]  /*13fc0*/  FADD R53, R47, -12583039 ;  /* 0xcb40007f2f357421 */ /* 0x000fe20000000000 */
[----:B------:R-:W-:Y:S01]  /*13fd0*/  FFMA R50, -R30, 1.925963033500011079e-08, R31 ;  /* 0x32a570601e327823 */ /* 0x000fe2000000011f */
[-C--:B------:R-:W-:Y:S01]  /*13fe0*/  FFMA.SAT R30, -R20, R39.reuse, 0.5 ;  /* 0x3f000000141e7423 */ /* 0x080fe20000002127 */
[----:B------:R-:W-:Y:S01]  /*13ff0*/  FFMA R49, -R27, 1.925963033500011079e-08, R48 ;  /* 0x32a570601b317823 */ /* 0x000fe20000000130 */
[----:B------:R-:W-:Y:S01]  /*14000*/  FFMA R51, -R36, 1.925963033500011079e-08, R51 ;  /* 0x32a5706024337823 */ /* 0x000fe20000000133 */
[-C--:B------:R-:W-:Y:S01]  /*14010*/  FFMA.SAT R48, -R3, R39.reuse, 0.5 ;  /* 0x3f00000003307423 */ /* 0x080fe20000002127 */
[-C--:B------:R-:W-:Y:S01]  /*14020*/  FFMA.SAT R36, -R22, R39.reuse, 0.5 ;  /* 0x3f00000016247423 */ /* 0x080fe20000002127 */
[-C--:B------:R-:W-:Y:S01]  /*14030*/  FFMA.SAT R52, -R24, R39.reuse, 0.5 ;  /* 0x3f00000018347423 */ /* 0x080fe20000002127 */
[-C--:B------:R-:W-:Y:S01]  /*14040*/  FFMA.SAT R54, -R32, R39.reuse, 0.5 ;  /* 0x3f00000020367423 */ /* 0x080fe20000002127 */
[-C--:B------:R-:W-:Y:S01]  /*14050*/  FFMA.SAT R56, -R35, R39.reuse, 0.5 ;  /* 0x3f00000023387423 */ /* 0x080fe20000002127 */
[----:B------:R-:W-:Y:S01]  /*14060*/  FFMA.SAT R58, -R42, R39, 0.5 ;  /* 0x3f0000002a3a7423 */ /* 0x000fe20000002127 */
[----:B------:R-:W-:Y:S01]  /*14070*/  FFMA R53, -R2, 1.4426950216293334961, -R53 ;  /* 0x3fb8aa3b02357823 */ /* 0x000fe20000000935 */
[-C--:B------:R-:W-:Y:S01]  /*14080*/  FFMA.RM R39, R30, R33.reuse, 12582913 ;  /* 0x4b4000011e277423 */ /* 0x080fe20000004021 */
[-C--:B------:R-:W-:Y:S01]  /*14090*/  FFMA.RM R31, R36, R33.reuse, 12582913 ;  /* 0x4b400001241f7423 */ /* 0x080fe20000004021 */
[----:B------:R-:W1:Y:S01]  /*140a0*/  MUFU.EX2 R38, R38 ;  /* 0x0000002600267308 */ /* 0x000e620000000800 */
[----:B------:R-:W-:Y:S01]  /*140b0*/  FFMA R2, -R2, 1.925963033500011079e-08, R53 ;  /* 0x32a5706002027823 */ /* 0x000fe20000000135 */
[----:B------:R-:W-:Y:S01]  /*140c0*/  FADD R53, R39, -12583039 ;  /* 0xcb40007f27357421 */ /* 0x000fe20000000000 */
[-C--:B------:R-:W-:Y:S01]  /*140d0*/  FFMA.RM R48, R48, R33.reuse, 12582913 ;  /* 0x4b40000130307423 */ /* 0x080fe20000004021 */
[-C--:B------:R-:W-:Y:S01]  /*140e0*/  FFMA.RM R30, R52, R33.reuse, 12582913 ;  /* 0x4b400001341e7423 */ /* 0x080fe20000004021 */
[----:B------:R-:W-:Y:S01]  /*140f0*/  FADD R55, R31, -12583039 ;  /* 0xcb40007f1f377421 */ /* 0x000fe20000000000 */
[----:B------:R-:W-:Y:S01]  /*14100*/  FFMA R53, -R20, 1.4426950216293334961, -R53 ;  /* 0x3fb8aa3b14357823 */ /* 0x000fe20000000935 */
[----:B------:R-:W-:Y:S01]  /*14110*/  FADD R52, R48, -12583039 ;  /* 0xcb40007f30347421 */ /* 0x000fe20000000000 */
[----:B------:R-:W2:Y:S01]  /*14120*/  MUFU.EX2 R40, R40 ;  /* 0x0000002800287308 */ /* 0x000ea20000000800 */
[----:B------:R-:W-:Y:S01]  /*14130*/  FFMA R55, -R22, 1.4426950216293334961, -R55 ;  /* 0x3fb8aa3b16377823 */ /* 0x000fe20000000937 */
[----:B------:R-:W-:Y:S01]  /*14140*/  FFMA R20, -R20, 1.925963033500011079e-08, R53 ;  /* 0x32a5706014147823 */ /* 0x000fe20000000135 */
[----:B------:R-:W-:Y:S01]  /*14150*/  FADD R53, R30, -12583039 ;  /* 0xcb40007f1e357421 */ /* 0x000fe20000000000 */
[-C--:B------:R-:W-:Y:S01]  /*14160*/  FFMA.RM R26, R56, R33.reuse, 12582913 ;  /* 0x4b400001381a7423 */ /* 0x080fe20000004021 */
[-C--:B------:R-:W-:Y:S01]  /*14170*/  FFMA.RM R27, R54, R33.reuse, 12582913 ;  /* 0x4b400001361b7423 */ /* 0x080fe20000004021 */
[----:B------:R-:W-:Y:S01]  /*14180*/  FFMA.RM R36, R58, R33, 12582913 ;  /* 0x4b4000013a247423 */ /* 0x000fe20000004021 */
[----:B------:R-:W-:Y:S01]  /*14190*/  FFMA R52, -R3, 1.4426950216293334961, -R52 ;  /* 0x3fb8aa3b03347823 */ /* 0x000fe20000000934 */
[----:B------:R3:W4:Y:S01]  /*141a0*/  MUFU.EX2 R33, R51 ;  /* 0x0000003300217308 */ /* 0x0007220000000800 */
[C---:B------:R-:W-:Y:S01]  /*141b0*/  FFMA R53, -R24.reuse, 1.4426950216293334961, -R53 ;  /* 0x3fb8aa3b18357823 */ /* 0x040fe20000000935 */
[----:B------:R-:W-:Y:S01]  /*141c0*/  SHF.L.U32 R21, R21, 0x17, RZ ;  /* 0x0000001715157819 */ /* 0x000fe200000006ff */
[----:B------:R-:W-:Y:S01]  /*141d0*/  FFMA R3, -R3, 1.925963033500011079e-08, R52 ;  /* 0x32a5706003037823 */ /* 0x000fe20000000134 */
[----:B------:R-:W-:Y:S01]  /*141e0*/  SHF.L.U32 R25, R25, 0x17, RZ ;  /* 0x0000001719197819 */ /* 0x000fe200000006ff */
[----:B------:R-:W-:Y:S01]  /*141f0*/  FFMA R52, -R24, 1.925963033500011079e-08, R53 ;  /* 0x32a5706018347823 */ /* 0x000fe20000000135 */
[----:B------:R-:W-:Y:S01]  /*14200*/  FADD R53, R36, -12583039 ;  /* 0xcb40007f24357421 */ /* 0x000fe20000000000 */
[----:B-1----:R-:W-:Y:S01]  /*14210*/  FFMA R38, R21, R38, 1 ;  /* 0x3f80000015267423 */ /* 0x002fe20000000026 */
[----:B------:R-:W-:Y:S01]  /*14220*/  MUFU.EX2 R2, R2 ;  /* 0x0000000200027308 */ /* 0x000fe20000000800 */
[----:B---3--:R-:W-:Y:S01]  /*14230*/  FFMA R51, -R22, 1.925963033500011079e-08, R55 ;  /* 0x32a5706016337823 */ /* 0x008fe20000000137 */
[----:B------:R-:W-:Y:S01]  /*14240*/  FADD R22, R26, -12583039 ;  /* 0xcb40007f1a167421 */ /* 0x000fe20000000000 */
[----:B------:R-:W-:Y:S01]  /*14250*/  FADD R55, R27, -12583039 ;  /* 0xcb40007f1b377421 */ /* 0x000fe20000000000 */
[----:B------:R-:W-:Y:S01]  /*14260*/  FFMA R53, -R42, 1.4426950216293334961, -R53 ;  /* 0x3fb8aa3b2a357823 */ /* 0x000fe20000000935 */
[----:B------:R-:W-:Y:S01]  /*14270*/  SHF.L.U32 R0, R0, 0x17, RZ ;  /* 0x0000001700007819 */ /* 0x000fe200000006ff */
[C---:B------:R-:W-:Y:S01]  /*14280*/  FFMA R22, -R35.reuse, 1.4426950216293334961, -R22 ;  /* 0x3fb8aa3b23167823 */ /* 0x040fe20000000916 */
[----:B------:R-:W-:Y:S01]  /*14290*/  FFMA R55, -R32, 1.4426950216293334961, -R55 ;  /* 0x3fb8aa3b20377823 */ /* 0x000fe20000000937 */
[----:B------:R-:W1:Y:S01]  /*142a0*/  MUFU.EX2 R3, R3 ;  /* 0x0000000300037308 */ /* 0x000e620000000800 */
[----:B------:R-:W-:Y:S01]  /*142b0*/  FFMA R53, -R42, 1.925963033500011079e-08, R53 ;  /* 0x32a570602a357823 */ /* 0x000fe20000000135 */
[----:B------:R-:W-:Y:S01]  /*142c0*/  FFMA R24, -R35, 1.925963033500011079e-08, R22 ;  /* 0x32a5706023187823 */ /* 0x000fe20000000116 */
[----:B------:R-:W-:Y:S01]  /*142d0*/  SHF.L.U32 R35, R37, 0x17, RZ ;  /* 0x0000001725237819 */ /* 0x000fe200000006ff */
[----:B--2---:R-:W-:Y:S01]  /*142e0*/  FFMA R37, R25, R40, 1 ;  /* 0x3f80000019257423 */ /* 0x004fe20000000028 */
[----:B------:R-:W-:Y:S01]  /*142f0*/  IADD3 R40, R38, 0x1800000, RZ ;  /* 0x0180000026287810 */ /* 0x000fe20007ffe0ff */
[----:B------:R-:W-:Y:S01]  /*14300*/  FFMA R55, -R32, 1.925963033500011079e-08, R55 ;  /* 0x32a5706020377823 */ /* 0x000fe20000000137 */
[----:B------:R-:W-:Y:S01]  /*14310*/  SHF.L.U32 R22, R23, 0x17, RZ ;  /* 0x0000001717167819 */ /* 0x000fe200000006ff */
[----:B------:R-:W2:Y:S01]  /*14320*/  MUFU.EX2 R20, R20 ;  /* 0x0000001400147308 */ /* 0x000ea20000000800 */
[----:B------:R-:W-:Y:S01]  /*14330*/  SHF.L.U32 R23, R34, 0x17, RZ ;  /* 0x0000001722177819 */ /* 0x000fe200000006ff */
[----:B------:R-:W-:Y:S01]  /*14340*/  IMAD.SHL.U32 R34, R41, 0x800000, RZ ;  /* 0x0080000029227824 */ /* 0x000fe200078e00ff */
[----:B------:R-:W-:Y:S01]  /*14350*/  LOP3.LUT R40, R40, 0x7f800000, RZ, 0xc0, !PT ;  /* 0x7f80000028287812 */ /* 0x000fe200078ec0ff */
[----:B----4-:R-:W-:Y:S01]  /*14360*/  FFMA R33, R0, R33, 1 ;  /* 0x3f80000000217423 */ /* 0x010fe20000000021 */
[----:B------:R-:W-:Y:S01]  /*14370*/  SHF.L.U32 R47, R47, 0x17, RZ ;  /* 0x000000172f2f7819 */ /* 0x000fe200000006ff */
[----:B------:R-:W-:Y:S01]  /*14380*/  FFMA R21, R35, R46, 1 ;  /* 0x3f80000023157423 */ /* 0x000fe2000000002e */
[----:B------:R-:W-:Y:S01]  /*14390*/  ISETP.GT.U32.AND P2, PT, R40, 0x1ffffff, PT ;  /* 0x01ffffff2800780c */ /* 0x000fe20003f44070 */
[----:B------:R-:W3:Y:S01]  /*143a0*/  MUFU.EX2 R45, R45 ;  /* 0x0000002d002d7308 */ /* 0x000ee20000000800 */
[----:B------:R-:W-:Y:S01]  /*143b0*/  SHF.L.U32 R32, R48, 0x17, RZ ;  /* 0x0000001730207819 */ /* 0x000fe200000006ff */
[----:B------:R-:W-:Y:S01]  /*143c0*/  BSSY B1, `(.L_x_343) ;  /* 0x0000026000017945 */ /* 0x000fe20003800000 */
[----:B------:R-:W-:-:S02]  /*143d0*/  SHF.L.U32 R25, R39, 0x17, RZ ;  /* 0x0000001727197819 */ /* 0x000fc400000006ff */
[----:B------:R-:W-:Y:S01]  /*143e0*/  SHF.L.U32 R27, R27, 0x17, RZ ;  /* 0x000000171b1b7819 */ /* 0x000fe200000006ff */
[----:B-1----:R-:W-:Y:S01]  /*143f0*/  FFMA R32, R32, R3, 1 ;  /* 0x3f80000020207423 */ /* 0x002fe20000000003 */
[----:B------:R-:W-:Y:S01]  /*14400*/  SHF.L.U32 R43, R43, 0x17, RZ ;  /* 0x000000172b2b7819 */ /* 0x000fe200000006ff */
[----:B------:R-:W1:Y:S01]  /*14410*/  MUFU.EX2 R44, R44 ;  /* 0x0000002c002c7308 */ /* 0x000e620000000800 */
[----:B--2---:R-:W-:Y:S01]  /*14420*/  FFMA R25, R25, R20, 1 ;  /* 0x3f80000019197423 */ /* 0x004fe20000000014 */
[----:B------:R-:W-:Y:S02]  /*14430*/  SHF.L.U32 R0, R31, 0x17, RZ ;  /* 0x000000171f007819 */ /* 0x000fe400000006ff */
[----:B------:R-:W-:Y:S02]  /*14440*/  SHF.L.U32 R3, R30, 0x17, RZ ;  /* 0x000000171e037819 */ /* 0x000fe400000006ff */
[----:B------:R-:W-:Y:S02]  /*14450*/  SHF.L.U32 R20, R36, 0x17, RZ ;  /* 0x0000001724147819 */ /* 0x000fe400000006ff */
[----:B------:R-:W2:Y:S01]  /*14460*/  MUFU.EX2 R42, R55 ;  /* 0x00000037002a7308 */ /* 0x000ea20000000800 */
[----:B---3--:R-:W-:-:S07]  /*14470*/  FFMA R35, R22, R45, 1 ;  /* 0x3f80000016237423 */ /* 0x008fce000000002d */
[----:B------:R-:W3:Y:S01]  /*14480*/  MUFU.EX2 R49, R49 ;  /* 0x0000003100317308 */ /* 0x000ee20000000800 */
[----:B-1----:R-:W-:-:S07]  /*14490*/  FFMA R22, R23, R44, 1 ;  /* 0x3f80000017167423 */ /* 0x002fce000000002c */
[----:B------:R-:W1:Y:S01]  /*144a0*/  MUFU.EX2 R50, R50 ;  /* 0x0000003200327308 */ /* 0x000e620000000800 */
[----:B--2---:R-:W-:-:S07]  /*144b0*/  FFMA R30, R27, R42, 1 ;  /* 0x3f8000001b1e7423 */ /* 0x004fce000000002a */
[----:B------:R-:W2:Y:S01]  /*144c0*/  MUFU.EX2 R51, R51 ;  /* 0x0000003300337308 */ /* 0x000ea20000000800 */
[----:B---3--:R-:W-:-:S07]  /*144d0*/  FFMA R34, R34, R49, 1 ;  /* 0x3f80000022227423 */ /* 0x008fce0000000031 */
[----:B------:R-:W3:Y:S01]  /*144e0*/  MUFU.EX2 R52, R52 ;  /* 0x0000003400347308 */ /* 0x000ee20000000800 */
[----:B-1----:R-:W-:-:S07]  /*144f0*/  FFMA R23, R43, R50, 1 ;  /* 0x3f8000002b177423 */ /* 0x002fce0000000032 */
[----:B------:R1:W4:Y:S01]  /*14500*/  MUFU.EX2 R41, R24 ;  /* 0x0000001800297308 */ /* 0x0003220000000800 */
[----:B--2---:R-:W-:-:S07]  /*14510*/  FFMA R31, R0, R51, 1 ;  /* 0x3f800000001f7423 */ /* 0x004fce0000000033 */
[----:B------:R-:W2:Y:S01]  /*14520*/  MUFU.EX2 R53, R53 ;  /* 0x0000003500357308 */ /* 0x000ea20000000800 */
[----:B-1----:R-:W-:Y:S01]  /*14530*/  FFMA R24, R47, R2, 1 ;  /* 0x3f8000002f187423 */ /* 0x002fe20000000002 */
[----:B------:R-:W-:Y:S01]  /*14540*/  SHF.L.U32 R2, R26, 0x17, RZ ;  /* 0x000000171a027819 */ /* 0x000fe200000006ff */
[----:B---3--:R-:W-:-:S04]  /*14550*/  FFMA R26, R3, R52, 1 ;  /* 0x3f800000031a7423 */ /* 0x008fc80000000034 */
[----:B----4-:R-:W-:Y:S01]  /*14560*/  FFMA R27, R2, R41, 1 ;  /* 0x3f800000021b7423 */ /* 0x010fe20000000029 */
[----:B--2---:R-:W-:Y:S01]  /*14570*/  FFMA R20, R20, R53, 1 ;  /* 0x3f80000014147423 */ /* 0x004fe20000000035 */
[----:B------:R-:W-:Y:S06]  /*14580*/  @P2 BRA `(.L_x_344) ;  /* 0x0000000000142947 */ /* 0x000fec0003800000 */
[----:B------:R-:W-:Y:S02]  /*14590*/  MOV R0, R38 ;  /* 0x0000002600007202 */ /* 0x000fe40000000f00 */
[----:B------:R-:W-:-:S07]  /*145a0*/  MOV R2, 0x145c0 ;  /* 0x000145c000027802 */ /* 0x000fce0000000f00 */
[----:B------:R-:W-:Y:S05]  /*145b0*/  CALL.REL.NOINC `($__internal_0_$__cuda_sm20_rcp_rn_f32_slowpath) ;  /* 0x0000019400bc7944 */ /* 0x000fea0003c00000 */
[----:B------:R-:W-:Y:S01]  /*145c0*/  MOV R36, R0 ;  /* 0x0000000000247202 */ /* 0x000fe20000000f00 */
[----:B------:R-:W-:Y:S06]  /*145d0*/  BRA `(.L_x_345) ;  /* 0x0000000000107947 */ /* 0x000fec0003800000 */
.L_x_344:
[----:B------:R-:W1:Y:S02]  /*145e0*/  MUFU.RCP R3, R38 ;  /* 0x0000002600037308 */ /* 0x000e640000001000 */
[----:B-1----:R-:W-:-:S04]  /*145f0*/  FFMA R0, R38, R3, -1 ;  /* 0xbf80000026007423 */ /* 0x002fc80000000003 */
[----:B------:R-:W-:-:S04]  /*14600*/  FADD.FTZ R0, -R0, -RZ ;  /* 0x800000ff00007221 */ /* 0x000fc80000010100 */
[----:B------:R-:W-:-:S07]  /*14610*/  FFMA R36, R3, R0, R3 ;  /* 0x0000000003247223 */ /* 0x000fce0000000003 */
.L_x_345:
[----:B------:R-:W-:Y:S05]  /*14620*/  BSYNC B1 ;  /* 0x0000000000017941 */ /* 0x000fea0003800000 */
.L_x_343:
        /* <DEDUP_REMOVED lines=10> */
.L_x_347:
[----:B------:R-:W1:Y:S02]  /*146d0*/  MUFU.RCP R0, R37 ;  /* 0x0000002500007308 */ /* 0x000e640000001000 */
[----:B-1----:R-:W-:-:S04]  /*146e0*/  FFMA R2, R37, R0, -1 ;  /* 0xbf80000025027423 */ /* 0x002fc80000000000 */
[----:B------:R-:W-:-:S04]  /*146f0*/  FADD.FTZ R3, -R2, -RZ ;  /* 0x800000ff02037221 */ /* 0x000fc80000010100 */
[----:B------:R-:W-:-:S07]  /*14700*/  FFMA R37, R0, R3, R0 ;  /* 0x0000000300257223 */ /* 0x000fce0000000000 */
.L_x_348:
[----:B------:R-:W-:Y:S05]  /*14710*/  BSYNC B1 ;  /* 0x0000000000017941 */ /* 0x000fea0003800000 */
.L_x_346:
        /* <DEDUP_REMOVED lines=10> */
.L_x_350:
[----:B------:R-:W1:Y:S02]  /*147c0*/  MUFU.RCP R0, R21 ;  /* 0x0000001500007308 */ /* 0x000e640000001000 */
[----:B-1----:R-:W-:-:S04]  /*147d0*/  FFMA R2, R21, R0, -1 ;  /* 0xbf80000015027423 */ /* 0x002fc80000000000 */
[----:B------:R-:W-:-:S04]  /*147e0*/  FADD.FTZ R3, -R2, -RZ ;  /* 0x800000ff02037221 */ /* 0x000fc80000010100 */
[----:B------:R-:W-:-:S07]  /*147f0*/  FFMA R21, R0, R3, R0 ;  /* 0x0000000300157223 */ /* 0x000fce0000000000 */
.L_x_351:
[----:B------:R-:W-:Y:S05]  /*14800*/  BSYNC B1 ;  /* 0x0000000000017941 */ /* 0x000fea0003800000 */
.L_x_349:
        /* <DEDUP_REMOVED lines=10> */
.L_x_353:
[----:B------:R-:W1:Y:S02]  /*148b0*/  MUFU.RCP R0, R35 ;  /* 0x0000002300007308 */ /* 0x000e640000001000 */
[----:B-1----:R-:W-:-:S04]  /*148c0*/  FFMA R2, R35, R0, -1 ;  /* 0xbf80000023027423 */ /* 0x002fc80000000000 */
[----:B------:R-:W-:-:S04]  /*148d0*/  FADD.FTZ R3, -R2, -RZ ;  /* 0x800000ff02037221 */ /* 0x000fc80000010100 */
[----:B------:R-:W-:-:S07]  /*148e0*/  FFMA R35, R0, R3, R0 ;  /* 0x0000000300237223 */ /* 0x000fce0000000000 */
.L_x_354:
[----:B------:R-:W-:Y:S05]  /*148f0*/  BSYNC B1 ;  /* 0x0000000000017941 */ /* 0x000fea0003800000 */
.L_x_352:
        /* <DEDUP_REMOVED lines=10> */
.L_x_356:
[----:B------:R-:W1:Y:S02]  /*149a0*/  MUFU.RCP R3, R22 ;  /* 0x0000001600037308 */ /* 0x000e640000001000 */
[----:B-1----:R-:W-:-:S04]  /*149b0*/  FFMA R0, R22, R3, -1 ;  /* 0xbf80000016007423 */ /* 0x002fc80000000003 */
[----:B------:R-:W-:-:S04]  /*149c0*/  FADD.FTZ R0, -R0, -RZ ;  /* 0x800000ff00007221 */ /* 0x000fc80000010100 */
[----:B------:R-:W-:-:S07]  /*149d0*/  FFMA R22, R3, R0, R3 ;  /* 0x0000000003167223 */ /* 0x000fce0000000003 */
.L_x_357:
[----:B------:R-:W-:Y:S05]  /*149e0*/  BSYNC B1 ;  /* 0x0000000000017941 */ /* 0x000fea0003800000 */
.L_x_355:
        /* <DEDUP_REMOVED lines=10> */
.L_x_359:
[----:B------:R-:W1:Y:S02]  /*14a90*/  MUFU.RCP R3, R34 ;  /* 0x0000002200037308 */ /* 0x000e640000001000 */
[----:B-1----:R-:W-:-:S04]  /*14aa0*/  FFMA R0, R34, R3, -1 ;  /* 0xbf80000022007423 */ /* 0x002fc80000000003 */
[----:B------:R-:W-:-:S04]  /*14ab0*/  FADD.FTZ R0, -R0, -RZ ;  /* 0x800000ff00007221 */ /* 0x000fc80000010100 */
[----:B------:R-:W-:-:S07]  /*14ac0*/  FFMA R34, R3, R0, R3 ;  /* 0x0000000003227223 */ /* 0x000fce0000000003 */
.L_x_360:
[----:B------:R-:W-:Y:S05]  /*14ad0*/  BSYNC B1 ;  /* 0x0000000000017941 */ /* 0x000fea0003800000 */
.L_x_358:
        /* <DEDUP_REMOVED lines=10> */
.L_x_362:
[----:B------:R-:W1:Y:S02]  /*14b80*/  MUFU.RCP R0, R23 ;  /* 0x0000001700007308 */ /* 0x000e640000001000 */
[----:B-1----:R-:W-:-:S04]  /*14b90*/  FFMA R2, R23, R0, -1 ;  /* 0xbf80000017027423 */ /* 0x002fc80000000000 */
[----:B------:R-:W-:-:S04]  /*14ba0*/  FADD.FTZ R3, -R2, -RZ ;  /* 0x800000ff02037221 */ /* 0x000fc80000010100 */
[----:B------:R-:W-:-:S07]  /*14bb0*/  FFMA R23, R0, R3, R0 ;  /* 0x0000000300177223 */ /* 0x000fce0000000000 */
.L_x_363:
[----:B------:R-:W-:Y:S05]  /*14bc0*/  BSYNC B1 ;  /* 0x0000000000017941 */ /* 0x000fea0003800000 */
.L_x_361:
        /* <DEDUP_REMOVED lines=10> */
.L_x_365:
[----:B------:R-:W1:Y:S02]  /*14c70*/  MUFU.RCP R0, R33 ;  /* 0x0000002100007308 */ /* 0x000e640000001000 */
[----:B-1----:R-:W-:-:S04]  /*14c80*/  FFMA R2, R33, R0, -1 ;  /* 0xbf80000021027423 */ /* 0x002fc80000000000 */
[----:B------:R-:W-:-:S04]  /*14c90*/  FADD.FTZ R3, -R2, -RZ ;  /* 0x800000ff02037221 */ /* 0x000fc80000010100 */
[----:B------:R-:W-:-:S07]  /*14ca0*/  FFMA R33, R0, R3, R0 ;  /* 0x0000000300217223 */ /* 0x000fce0000000000 */
.L_x_366:
[----:B------:R-:W-:Y:S05]  /*14cb0*/  BSYNC B1 ;  /* 0x0000000000017941 */ /* 0x000fea0003800000 */
.L_x_364:
        /* <DEDUP_REMOVED lines=10> */
.L_x_368:
[----:B------:R-:W1:Y:S02]  /*14d60*/  MUFU.RCP R3, R24 ;  /* 0x0000001800037308 */ /* 0x000e640000001000 */
[----:B-1----:R-:W-:-:S04]  /*14d70*/  FFMA R0, R24, R3, -1 ;  /* 0xbf80000018007423 */ /* 0x002fc80000000003 */
[----:B------:R-:W-:-:S04]  /*14d80*/  FADD.FTZ R0, -R0, -RZ ;  /* 0x800000ff00007221 */ /* 0x000fc80000010100 */
[----:B------:R-:W-:-:S07]  /*14d90*/  FFMA R24, R3, R0, R3 ;  /* 0x0000000003187223 */ /* 0x000fce0000000003 */
.L_x_369:
[----:B------:R-:W-:Y:S05]  /*14da0*/  BSYNC B1 ;  /* 0x0000000000017941 */ /* 0x000fea0003800000 */
.L_x_367:
        /* <DEDUP_REMOVED lines=10> */
.L_x_371:
[----:B------:R-:W1:Y:S02]  /*14e50*/  MUFU.RCP R3, R32 ;  /* 0x0000002000037308 */ /* 0x000e640000001000 */
[----:B-1----:R-:W-:-:S04]  /*14e60*/  FFMA R0, R32, R3, -1 ;  /* 0xbf80000020007423 */ /* 0x002fc80000000003 */
[----:B------:R-:W-:-:S04]  /*14e70*/  FADD.FTZ R0, -R0, -RZ ;  /* 0x800000ff00007221 */ /* 0x000fc80000010100 */
[----:B------:R-:W-:-:S07]  /*14e80*/  FFMA R32, R3, R0, R3 ;  /* 0x0000000003207223 */ /* 0x000fce0000000003 */
.L_x_372:
[----:B------:R-:W-:Y:S05]  /*14e90*/  BSYNC B1 ;  /* 0x0000000000017941 */ /* 0x000fea0003800000 */
.L_x_370:
        /* <DEDUP_REMOVED lines=10> */
.L_x_374:
[----:B------:R-:W1:Y:S02]  /*14f40*/  MUFU.RCP R0, R25 ;  /* 0x0000001900007308 */ /* 0x000e640000001000 */
[----:B-1----:R-:W-:-:S04]  /*14f50*/  FFMA R2, R25, R0, -1 ;  /* 0xbf80000019027423 */ /* 0x002fc80000000000 */
[----:B------:R-:W-:-:S04]  /*14f60*/  FADD.FTZ R3, -R2, -RZ ;  /* 0x800000ff02037221 */ /* 0x000fc80000010100 */
[----:B------:R-:W-:-:S07]  /*14f70*/  FFMA R25, R0, R3, R0 ;  /* 0x0000000300197223 */ /* 0x000fce0000000000 */
.L_x_375:
[----:B------:R-:W-:Y:S05]  /*14f80*/  BSYNC B1 ;  /* 0x0000000000017941 */ /* 0x000fea0003800000 */
.L_x_373:
        /* <DEDUP_REMOVED lines=10> */
.L_x_377:
[----:B------:R-:W1:Y:S02]  /*15030*/  MUFU.RCP R0, R31 ;  /* 0x0000001f00007308 */ /* 0x000e640000001000 */
[----:B-1----:R-:W-:-:S04]  /*15040*/  FFMA R2, R31, R0, -1 ;  /* 0xbf8000001f027423 */ /* 0x002fc80000000000 */
[----:B------:R-:W-:-:S04]  /*15050*/  FADD.FTZ R3, -R2, -RZ ;  /* 0x800000ff02037221 */ /* 0x000fc80000010100 */
[----:B------:R-:W-:-:S07]  /*15060*/  FFMA R31, R0, R3, R0 ;  /* 0x00000003001f7223 */ /* 0x000fce0000000000 */
.L_x_378:
[----:B------:R-:W-:Y:S05]  /*15070*/  BSYNC B1 ;  /* 0x0000000000017941 */ /* 0x000fea0003800000 */
.L_x_376:
        /* <DEDUP_REMOVED lines=10> */
.L_x_380:
[----:B------:R-:W1:Y:S02]  /*15120*/  MUFU.RCP R3, R26 ;  /* 0x0000001a00037308 */ /* 0x000e640000001000 */
[----:B-1----:R-:W-:-:S04]  /*15130*/  FFMA R0, R26, R3, -1 ;  /* 0xbf8000001a007423 */ /* 0x002fc80000000003 */
[----:B------:R-:W-:-:S04]  /*15140*/  FADD.FTZ R0, -R0, -RZ ;  /* 0x800000ff00007221 */ /* 0x000fc80000010100 */
[----:B------:R-:W-:-:S07]  /*15150*/  FFMA R26, R3, R0, R3 ;  /* 0x00000000031a7223 */ /* 0x000fce0000000003 */
.L_x_381:
[----:B------:R-:W-:Y:S05]  /*15160*/  BSYNC B1 ;  /* 0x0000000000017941 */ /* 0x000fea0003800000 */
.L_x_379:
        /* <DEDUP_REMOVED lines=10> */
.L_x_383:
[----:B------:R-:W1:Y:S02]  /*15210*/  MUFU.RCP R3, R30 ;  /* 0x0000001e00037308 */ /* 0x000e640000001000 */
[----:B-1----:R-:W-:-:S04]  /*15220*/  FFMA R0, R30, R3, -1 ;  /* 0xbf8000001e007423 */ /* 0x002fc80000000003 */
[----:B------:R-:W-:-:S04]  /*15230*/  FADD.FTZ R0, -R0, -RZ ;  /* 0x800000ff00007221 */ /* 0x000fc80000010100 */
[----:B------:R-:W-:-:S07]  /*15240*/  FFMA R30, R3, R0, R3 ;  /* 0x00000000031e7223 */ /* 0x000fce0000000003 */
.L_x_384:
[----:B------:R-:W-:Y:S05]  /*15250*/  BSYNC B1 ;  /* 0x0000000000017941 */ /* 0x000fea0003800000 */
.L_x_382:
        /* <DEDUP_REMOVED lines=10> */
.L_x_386:
[----:B------:R-:W1:Y:S02]  /*15300*/  MUFU.RCP R0, R27 ;  /* 0x0000001b00007308 */ /* 0x000e640000001000 */
[----:B-1----:R-:W-:-:S04]  /*15310*/  FFMA R2, R27, R0, -1 ;  /* 0xbf8000001b027423 */ /* 0x002fc80000000000 */
[----:B------:R-:W-:-:S04]  /*15320*/  FADD.FTZ R3, -R2, -RZ ;  /* 0x800000ff02037221 */ /* 0x000fc80000010100 */
[----:B------:R-:W-:-:S07]  /*15330*/  FFMA R27, R0, R3, R0 ;  /* 0x00000003001b7223 */ /* 0x000fce0000000000 */
.L_x_387:
[----:B------:R-:W-:Y:S05]  /*15340*/  BSYNC B1 ;  /* 0x0000000000017941 */ /* 0x000fea0003800000 */
.L_x_385:
[----:B------:R-:W-:-:S04]  /*15350*/  IADD3 R0, R20, 0x1800000, RZ ;  /* 0x0180000014007810 */ /* 0x000fc80007ffe0ff */
[----:B------:R-:W-:-:S04]  /*15360*/  LOP3.LUT R0, R0, 0x7f800000, RZ, 0xc0, !PT ;  /* 0x7f80000000007812 */ /* 0x000fc800078ec0ff */
[----:B------:R-:W-:-:S13]  /*15370*/  ISETP.GT.U32.AND P2, PT, R0, 0x1ffffff, PT ;  /* 0x01ffffff0000780c */ /* 0x000fda0003f44070 */
[----:B------:R-:W-:Y:S05]  /*15380*/  @P2 BRA `(.L_x_388) ;  /* 0x0000000000102947 */ /* 0x000fea0003800000 */
[----:B------:R-:W-:Y:S01]  /*15390*/  IMAD.MOV.U32 R0, RZ, RZ, R20 ;  /* 0x000000ffff007224 */ /* 0x000fe200078e0014 */
[----:B------:R-:W-:-:S07]  /*153a0*/  MOV R2, 0x153c0 ;  /* 0x000153c000027802 */ /* 0x000fce0000000f00 */
[----:B------:R-:W-:Y:S05]  /*153b0*/  CALL.REL.NOINC `($__internal_0_$__cuda_sm20_rcp_rn_f32_slowpath) ;  /* 0x00000188003c7944 */ /* 0x000fea0003c00000 */
[----:B------:R-:W-:Y:S05]  /*153c0*/  BRA `(.L_x_389) ;  /* 0x0000000000107947 */ /* 0x000fea0003800000 */
.L_x_388:
[----:B------:R-:W1:Y:S02]  /*153d0*/  MUFU.RCP R3, R20 ;  /* 0x0000001400037308 */ /* 0x000e640000001000 */
[----:B-1----:R-:W-:-:S04]  /*153e0*/  FFMA R0, R20, R3, -1 ;  /* 0xbf80000014007423 */ /* 0x002fc80000000003 */
[----:B------:R-:W-:-:S04]  /*153f0*/  FADD.FTZ R0, -R0, -RZ ;  /* 0x800000ff00007221 */ /* 0x000fc80000010100 */
[----:B------:R-:W-:-:S07]  /*15400*/  FFMA R0, R3, R0, R3 ;  /* 0x0000000003007223 */ /* 0x000fce0000000003 */
.L_x_389:
        /* <DEDUP_REMOVED lines=29> */
.L_x_391:
[----:B------:R-:W-:Y:S05]  /*155e0*/  BSYNC B0 ;  /* 0x0000000000007941 */ /* 0x000fea0003800000 */
.L_x_390:
[----:B------:R-:W-:Y:S06]  /*155f0*/  BAR.SYNC.DEFER_BLOCKING 0x1, 0x100 ;  /* 0x0044000000007b1d */ /* 0x000fec0000010000 */
[----:B------:R-:W-:Y:S04]  /*15600*/  BSSY B0, `(.L_x_392) ;  /* 0x000000a000007945 */ /* 0x000fe80003800000 */
[----:B------:R-:W-:Y:S05]  /*15610*/  @P0 BRA `(.L_x_393) ;  /* 0x0000000000200947 */ /* 0x000fea0003800000 */
[----:B------:R-:W-:-:S06]  /*15620*/  UISETP.NE.AND UP0, UPT, UR43, 0x3, UPT ;  /* 0x000000032b00788c */ /* 0x000fcc000bf05270 */
[----:B------:R-:W-:-:S13]  /*15630*/  PLOP3.LUT P2, PT, PT, PT, UP0, 0x80, 0x0 ;  /* 0x000000000000781c */ /* 0x000fda0003f4f008 */
[----:B------:R-:W-:Y:S05]  /*15640*/  @!P2 BRA `(.L_x_394) ;  /* 0x000000000004a947 */ /* 0x000fea0003800000 */
[----:B------:R-:W-:Y:S01]  /*15650*/  BPT.TRAP 0x1 ;  /* 0x000000040000795c */ /* 0x000fe20000300000 */
.L_x_394:
[----:B------:R-:W-:-:S04]  /*15660*/  ULEA UR4, UR8, UR46, 0x3 ;  /* 0x0000002e08047291 */ /* 0x000fc8000f8e183f */
[----:B------:R-:W-:-:S04]  /*15670*/  UIADD3 UR4, UR4, 0x50, URZ ;  /* 0x0000005004047890 */ /* 0x000fc8000fffe03f */
[----:B------:R-:W-:-:S09]  /*15680*/  UPRMT UR4, UR47, 0x654, UR4 ;  /* 0x000006542f047896 */ /* 0x000fd20008000004 */
[----:B------:R-:W-:Y:S03]  /*15690*/  SYNCS.ARRIVE.TRANS64.RED.A1T0 RZ, [UR4], RZ ;  /* 0x000000ffffff79a7 */ /* 0x000fe60008100404 */
.L_x_393:
[----:B------:R-:W-:Y:S05]  /*156a0*/  BSYNC B0 ;  /* 0x0000000000007941 */ /* 0x000fea0003800000 */
.L_x_392:
        /* <DEDUP_REMOVED lines=9> */
.L_x_397:
[C---:B------:R-:W-:Y:S01]  /*15740*/  LEA R0, R12.reuse, UR46, 0x3 ;  /* 0x0000002e0c007c11 */ /* 0x040fe2000f8e18ff */
[----:B------:R-:W-:Y:S01]  /*15750*/  BSSY B1, `(.L_x_398) ;  /* 0x0000006000017945 */ /* 0x000fe20003800000 */
[----:B------:R-:W-:Y:S02]  /*15760*/  SHF.L.U32 R3, R13, 0x1f, RZ ;  /* 0x0000001f0d037819 */ /* 0x000fe400000006ff */
[----:B-1----:R-:W-:Y:S02]  /*15770*/  @!P1 LEA R21, R12, R15, 0xd ;  /* 0x0000000f0c159211 */ /* 0x002fe400078e68ff */
[----:B------:R-:W1:Y:S02]  /*15780*/  SYNCS.PHASECHK.TRANS64.TRYWAIT P2, [R0+URZ+0x30], R3 ;  /* 0x00003003000075a7 */ /* 0x000e64000804017f */
[----:B------:R-:W-:Y:S01]  /*15790*/  @!P1 LEA R2, R18, R21, 0x1 ;  /* 0x0000001512029211 */ /* 0x000fe200078e08ff */
[----:B-1----:R-:W-:Y:S06]  /*157a0*/  @!P2 BRA `(.L_x_399) ;  /* 0x000001780028a947 */ /* 0x002fec0003800000 */
.L_x_1118:
[----:B------:R-:W-:Y:S05]  /*157b0*/  BSYNC B1 ;  /* 0x0000000000017941 */ /* 0x000fea0003800000 */
.L_x_398:
        /* <DEDUP_REMOVED lines=8> */
.L_x_396:
[----:B------:R-:W-:Y:S05]  /*15840*/  BSYNC B0 ;  /* 0x0000000000007941 */ /* 0x000fea0003800000 */
.L_x_395:
[----:B------:R-:W2:Y:S04]  /*15850*/  LDL.LU R3, [R1+0xc0] ;  /* 0x0000c00001037983 */ /* 0x000ea80000300800 */
[----:B------:R-:W5:Y:S04]  /*15860*/  LDL.LU R2, [R1+0xc4] ;  /* 0x0000c40001027983 */ /* 0x000f680000300800 */
[----:B------:R-:W5:Y:S04]  /*15870*/  LDL.LU R0, [R1+0xc8] ;  /* 0x0000c80001007983 */ /* 0x000f680000300800 */
[----:B------:R-:W5:Y:S04]  /*15880*/  LDL.LU R33, [R1+0xcc] ;  /* 0x0000cc0001217983 */ /* 0x000f680000300800 */
[----:B------:R-:W5:Y:S04]  /*15890*/  LDL.LU R31, [R1+0xd0] ;  /* 0x0000d000011f7983 */ /* 0x000f680000300800 */
[----:B-1----:R-:W5:Y:S04]  /*158a0*/  LDL.LU R22, [R1+0xd4] ;  /* 0x0000d40001167983 */ /* 0x002f680000300800 */
[----:B------:R-:W5:Y:S04]  /*158b0*/  LDL.LU R27, [R1+0xd8] ;  /* 0x0000d800011b7983 */ /* 0x000f680000300800 */
        /* <DEDUP_REMOVED lines=8> */
[----:B------:R-:W5:Y:S01]  /*15940*/  LDL.LU R52, [R1+0xfc] ;  /* 0x0000fc0001347983 */ /* 0x000f620000300800 */
[----:B---3--:R-:W-:Y:S01]  /*15950*/  HADD2.F32 R20, -RZ, R9.H1_H1 ;  /* 0x30000009ff147230 */ /* 0x008fe20000004100 */
[----:B------:R-:W-:Y:S01]  /*15960*/  BSSY B1, `(.L_x_400) ;  /* 0x00000bf000017945 */ /* 0x000fe20003800000 */
[----:B------:R-:W-:-:S02]  /*15970*/  HADD2.F32 R21, -RZ, R8.H0_H0 ;  /* 0x20000008ff157230 */ /* 0x000fc40000004100 */
[----:B----4-:R-:W-:Y:S02]  /*15980*/  HADD2.F32 R36, -RZ, R5.H1_H1 ;  /* 0x30000005ff247230 */ /* 0x010fe40000004100 */
[----:B------:R-:W-:Y:S02]  /*15990*/  HADD2.F32 R44, -RZ, R6.H1_H1 ;  /* 0x30000006ff2c7230 */ /* 0x000fe40000004100 */
[----:B------:R-:W-:Y:S02]  /*159a0*/  HADD2.F32 R50, -RZ, R7.H1_H1 ;  /* 0x30000007ff327230 */ /* 0x000fe40000004100 */
[C---:B--2---:R-:W-:Y:S01]  /*159b0*/  FMUL R3, R17.reuse, R3 ;  /* 0x0000000311037220 */ /* 0x044fe20000400000 */
[C---:B-----5:R-:W-:Y:S01]  /*159c0*/  FMUL R23, R17.reuse, R2 ;  /* 0x0000000211177220 */ /* 0x060fe20000400000 */
[----:B------:R-:W-:Y:S02]  /*159d0*/  HADD2.F32 R2, -RZ, R9.H0_H0 ;  /* 0x20000009ff027230 */ /* 0x000fe40000004100 */
[----:B------:R-:W-:Y:S01]  /*159e0*/  FFMA R21, R16, R21, R3 ;  /* 0x0000001510157223 */ /* 0x000fe20000000003 */
[----:B------:R-:W-:Y:S01]  /*159f0*/  FMUL R25, R17, R0 ;  /* 0x0000000011197220 */ /* 0x000fe20000400000 */
[----:B------:R-:W-:-:S02]  /*15a00*/  HADD2.F32 R0, -RZ, R8.H1_H1 ;  /* 0x30000008ff007230 */ /* 0x000fc40000004100 */
[C---:B------:R-:W-:Y:S01]  /*15a10*/  FMUL R41, R17.reuse, R33 ;  /* 0x0000002111297220 */ /* 0x040fe20000400000 */
[C---:B------:R-:W-:Y:S01]  /*15a20*/  FFMA R25, R16.reuse, R2, R25 ;  /* 0x0000000210197223 */ /* 0x040fe20000000019 */
[--C-:B------:R-:W-:Y:S02]  /*15a30*/  HADD2.F32 R2, -RZ, R10.reuse.H0_H0 ;  /* 0x2000000aff027230 */ /* 0x100fe40000004100 */
[C---:B------:R-:W-:Y:S01]  /*15a40*/  FFMA R23, R16.reuse, R0, R23 ;  /* 0x0000000010177223 */ /* 0x040fe20000000017 */
[----:B------:R-:W-:Y:S01]  /*15a50*/  FFMA R41, R16, R20, R41 ;  /* 0x0000001410297223 */ /* 0x000fe20000000029 */
[----:B------:R-:W-:Y:S02]  /*15a60*/  HADD2.F32 R20, -RZ, R10.H1_H1 ;  /* 0x3000000aff147230 */ /* 0x000fe40000004100 */
[C---:B------:R-:W-:Y:S01]  /*15a70*/  FMUL R43, R17.reuse, R31 ;  /* 0x0000001f112b7220 */ /* 0x040fe20000400000 */
[----:B------:R-:W-:Y:S01]  /*15a80*/  MOV R0, 0x3bbb989d ;  /* 0x3bbb989d00007802 */ /* 0x000fe20000000f00 */
[----:B------:R-:W-:Y:S01]  /*15a90*/  FMUL R37, R17, R22 ;  /* 0x0000001611257220 */ /* 0x000fe20000400000 */
[----:B------:R-:W-:-:S02]  /*15aa0*/  HADD2.F32 R22, -RZ, R11.H0_H0 ;  /* 0x2000000bff167230 */ /* 0x000fc40000004100 */
[C---:B------:R-:W-:Y:S01]  /*15ab0*/  FFMA R43, R16.reuse, R2, R43 ;  /* 0x00000002102b7223 */ /* 0x040fe2000000002b */
[----:B------:R-:W-:Y:S01]  /*15ac0*/  MOV R2, 0x437c0000 ;  /* 0x437c000000027802 */ /* 0x000fe20000000f00 */
[C---:B------:R-:W-:Y:S01]  /*15ad0*/  FFMA R37, R16.reuse, R20, R37 ;  /* 0x0000001410257223 */ /* 0x040fe20000000025 */
[----:B------:R-:W-:Y:S02]  /*15ae0*/  HADD2.F32 R20, -RZ, R11.H1_H1 ;  /* 0x3000000bff147230 */ /* 0x000fe40000004100 */
[-C--:B------:R-:W-:Y:S01]  /*15af0*/  FFMA.SAT R3, -R21, R0.reuse, 0.5 ;  /* 0x3f00000015037423 */ /* 0x080fe20000002100 */
[----:B------:R-:W-:Y:S01]  /*15b00*/  FFMA.SAT R35, -R23, R0, 0.5 ;  /* 0x3f00000017237423 */ /* 0x000fe20000002100 */
[C---:B------:R-:W-:Y:S01]  /*15b10*/  FMUL R33, R17.reuse, R24 ;  /* 0x0000001811217220 */ /* 0x040fe20000400000 */
[----:B------:R-:W-:Y:S01]  /*15b20*/  FMUL R31, R17, R27 ;  /* 0x0000001b111f7220 */ /* 0x000fe20000400000 */
[--C-:B------:R-:W-:Y:S02]  /*15b30*/  HADD2.F32 R24, -RZ, R4.reuse.H0_H0 ;  /* 0x20000004ff187230 */ /* 0x100fe40000004100 */
[----:B------:R-:W-:Y:S01]  /*15b40*/  FFMA.RM R3, R3, R2, 12582913 ;  /* 0x4b40000103037423 */ /* 0x000fe20000004002 */
[----:B------:R-:W-:Y:S01]  /*15b50*/  FMUL R27, R17, R26 ;  /* 0x0000001a111b7220 */ /* 0x000fe20000400000 */
[C---:B------:R-:W-:Y:S01]  /*15b60*/  FFMA R33, R16.reuse, R20, R33 ;  /* 0x0000001410217223 */ /* 0x040fe20000000021 */
[----:B------:R-:W-:Y:S01]  /*15b70*/  FFMA.RM R20, R35, R2, 12582913 ;  /* 0x4b40000123147423 */ /* 0x000fe20000004002 */
[C---:B------:R-:W-:Y:S01]  /*15b80*/  FFMA R31, R16.reuse, R22, R31 ;  /* 0x00000016101f7223 */ /* 0x040fe2000000001f */
[----:B------:R-:W-:Y:S01]  /*15b90*/  FFMA R27, R16, R24, R27 ;  /* 0x00000018101b7223 */ /* 0x000fe2000000001b */
[----:B------:R-:W-:Y:S01]  /*15ba0*/  FADD R22, R3, -12583039 ;  /* 0xcb40007f03167421 */ /* 0x000fe20000000000 */
[----:B------:R-:W-:Y:S01]  /*15bb0*/  FADD R24, R20, -12583039 ;  /* 0xcb40007f14187421 */ /* 0x000fe20000000000 */
[----:B------:R-:W-:Y:S01]  /*15bc0*/  FFMA.SAT R39, -R25, R0, 0.5 ;  /* 0x3f00000019277423 */ /* 0x000fe20000002100 */
[----:B------:R-:W-:-:S02]  /*15bd0*/  HADD2.F32 R26, -RZ, R4.H1_H1 ;  /* 0x30000004ff1a7230 */ /* 0x000fc40000004100 */
[----:B------:R-:W-:Y:S01]  /*15be0*/  FFMA R22, -R21, 1.4426950216293334961, -R22 ;  /* 0x3fb8aa3b15167823 */ /* 0x000fe20000000916 */
[----:B------:R-:W-:Y:S01]  /*15bf0*/  FFMA R24, -R23, 1.4426950216293334961, -R24 ;  /* 0x3fb8aa3b17187823 */ /* 0x000fe20000000918 */
[----:B------:R-:W-:Y:S01]  /*15c00*/  FMUL R35, R17, R34 ;  /* 0x0000002211237220 */ /* 0x000fe20000400000 */
[----:B------:R-:W-:Y:S01]  /*15c10*/  FFMA.SAT R45, -R43, R0, 0.5 ;  /* 0x3f0000002b2d7423 */ /* 0x000fe20000002100 */
[----:B------:R-:W-:Y:S01]  /*15c20*/  FFMA R22, -R21, 1.925963033500011079e-08, R22 ;  /* 0x32a5706015167823 */ /* 0x000fe20000000116 */
[----:B------:R-:W-:Y:S01]  /*15c30*/  FFMA R24, -R23, 1.925963033500011079e-08, R24 ;  /* 0x32a5706017187823 */ /* 0x000fe20000000118 */
[----:B------:R-:W-:Y:S01]  /*15c40*/  FFMA.RM R21, R39, R2, 12582913 ;  /* 0x4b40000127157423 */ /* 0x000fe20000004002 */
[----:B------:R-:W-:Y:S01]  /*15c50*/  FFMA.SAT R23, -R41, R0, 0.5 ;  /* 0x3f00000029177423 */ /* 0x000fe20000002100 */
[----:B------:R-:W-:Y:S01]  /*15c60*/  FMUL R39, R17, R30 ;  /* 0x0000001e11277220 */ /* 0x000fe20000400000 */
[----:B------:R-:W-:Y:S02]  /*15c70*/  HADD2.F32 R30, -RZ, R5.H0_H0 ;  /* 0x20000005ff1e7230 */ /* 0x000fe40000004100 */
[C---:B------:R-:W-:Y:S01]  /*15c80*/  FFMA R35, R16.reuse, R26, R35 ;  /* 0x0000001a10237223 */ /* 0x040fe20000000023 */
[----:B------:R-:W-:Y:S01]  /*15c90*/  FFMA.RM R23, R23, R2, 12582913 ;  /* 0x4b40000117177423 */ /* 0x000fe20000004002 */
[----:B------:R-:W-:Y:S01]  /*15ca0*/  FADD R26, R21, -12583039 ;  /* 0xcb40007f151a7421 */ /* 0x000fe20000000000 */
[----:B------:R-:W-:Y:S01]  /*15cb0*/  FFMA.SAT R47, -R37, R0, 0.5 ;  /* 0x3f000000252f7423 */ /* 0x000fe20000002100 */
[C---:B------:R-:W-:Y:S01]  /*15cc0*/  FFMA R39, R16.reuse, R30, R39 ;  /* 0x0000001e10277223 */ /* 0x040fe20000000027 */
[----:B------:R-:W-:Y:S01]  /*15cd0*/  FADD R30, R23, -12583039 ;  /* 0xcb40007f171e7421 */ /* 0x000fe20000000000 */
[----:B------:R-:W-:Y:S01]  /*15ce0*/  FFMA R26, -R25, 1.4426950216293334961, -R26 ;  /* 0x3fb8aa3b191a7823 */ /* 0x000fe2000000091a */
[----:B------:R-:W-:Y:S01]  /*15cf0*/  FMUL R49, R17, R46 ;  /* 0x0000002e11317220 */ /* 0x000fe20000400000 */
[----:B------:R-:W1:Y:S01]  /*15d00*/  MUFU.EX2 R22, R22 ;  /* 0x0000001600167308 */ /* 0x000e620000000800 */
[----:B------:R-:W-:Y:S01]  /*15d10*/  FFMA R30, -R41, 1.4426950216293334961, -R30 ;  /* 0x3fb8aa3b291e7823 */ /* 0x000fe2000000091e */
[----:B------:R-:W-:Y:S01]  /*15d20*/  FFMA R26, -R25, 1.925963033500011079e-08, R26 ;  /* 0x32a57060191a7823 */ /* 0x000fe2000000011a */
[----:B------:R-:W-:Y:S01]  /*15d30*/  FFMA.RM R25, R45, R2, 12582913 ;  /* 0x4b4000012d197423 */ /* 0x000fe20000004002 */
[----:B------:R-:W-:Y:S01]  /*15d40*/  FMUL R45, R17, R32 ;  /* 0x00000020112d7220 */ /* 0x000fe20000400000 */
[----:B------:R-:W-:Y:S01]  /*15d50*/  FFMA R32, -R41, 1.925963033500011079e-08, R30 ;  /* 0x32a5706029207823 */ /* 0x000fe2000000011e */
[----:B------:R-:W-:Y:S01]  /*15d60*/  FFMA.RM R30, R47, R2, 12582913 ;  /* 0x4b4000012f1e7423 */ /* 0x000fe20000004002 */
[----:B------:R-:W-:Y:S01]  /*15d70*/  FADD R34, R25, -12583039 ;  /* 0xcb40007f19227421 */ /* 0x000fe20000000000 */
[----:B------:R-:W-:Y:S01]  /*15d80*/  FFMA R41, R16, R36, R45 ;  /* 0x0000002410297223 */ /* 0x000fe2000000002d */
[----:B------:R-:W-:Y:S01]  /*15d90*/  FFMA.SAT R45, -R31, R0, 0.5 ;  /* 0x3f0000001f2d7423 */ /* 0x000fe20000002100 */
[----:B------:R-:W-:Y:S01]  /*15da0*/  FADD R38, R30, -12583039 ;  /* 0xcb40007f1e267421 */ /* 0x000fe20000000000 */
[----:B------:R-:W-:Y:S01]  /*15db0*/  FFMA R34, -R43, 1.4426950216293334961, -R34 ;  /* 0x3fb8aa3b2b227823 */ /* 0x000fe20000000922 */
[----:B------:R-:W-:Y:S01]  /*15dc0*/  FMUL R47, R17, R48 ;  /* 0x00000030112f7220 */ /* 0x000fe20000400000 */
[----:B------:R-:W-:Y:S01]  /*15dd0*/  FFMA.RM R36, R45, R2, 12582913 ;  /* 0x4b4000012d247423 */ /* 0x000fe20000004002 */
[----:B------:R-:W-:Y:S01]  /*15de0*/  FFMA R38, -R37, 1.4426950216293334961, -R38 ;  /* 0x3fb8aa3b25267823 */ /* 0x000fe20000000926 */
[----:B------:R-:W-:Y:S01]  /*15df0*/  FFMA.SAT R45, -R33, R0, 0.5 ;  /* 0x3f000000212d7423 */ /* 0x000fe20000002100 */
[----:B------:R-:W-:Y:S01]  /*15e00*/  FFMA R34, -R43, 1.925963033500011079e-08, R34 ;  /* 0x32a570602b227823 */ /* 0x000fe20000000122 */
[----:B------:R-:W-:Y:S01]  /*15e10*/  FMUL R43, R17, R40 ;  /* 0x00000028112b7220 */ /* 0x000fe20000400000 */
[----:B------:R-:W-:Y:S01]  /*15e20*/  FFMA R38, -R37, 1.925963033500011079e-08, R38 ;  /* 0x32a5706025267823 */ /* 0x000fe20000000126 */
[----:B------:R-:W-:-:S02]  /*15e30*/  HADD2.F32 R40, -RZ, R6.H0_H0 ;  /* 0x20000006ff287230 */ /* 0x000fc40000004100 */
[----:B------:R-:W-:Y:S01]  /*15e40*/  FFMA.RM R37, R45, R2, 12582913 ;  /* 0x4b4000012d257423 */ /* 0x000fe20000004002 */
[----:B------:R-:W-:Y:S01]  /*15e50*/  FFMA.SAT R45, -R27, R0, 0.5 ;  /* 0x3f0000001b2d7423 */ /* 0x000fe20000002100 */
[C---:B------:R-:W-:Y:S01]  /*15e60*/  FFMA R47, R16.reuse, R44, R47 ;  /* 0x0000002c102f7223 */ /* 0x040fe2000000002f */
[----:B------:R-:W-:Y:S01]  /*15e70*/  FFMA.SAT R51, -R41, R0, 0.5 ;  /* 0x3f00000029337423 */ /* 0x000fe20000002100 */
[----:B------:R-:W-:Y:S01]  /*15e80*/  FADD R42, R37, -12583039 ;  /* 0xcb40007f252a7421 */ /* 0x000fe20000000000 */
[----:B------:R-:W-:Y:S01]  /*15e90*/  FFMA R43, R16, R40, R43 ;  /* 0x00000028102b7223 */ /* 0x000fe2000000002b */
[----:B------:R-:W-:Y:S01]  /*15ea0*/  FADD R40, R36, -12583039 ;  /* 0xcb40007f24287421 */ /* 0x000fe20000000000 */
[----:B------:R-:W2:Y:S01]  /*15eb0*/  MUFU.EX2 R24, R24 ;  /* 0x0000001800187308 */ /* 0x000ea20000000800 */
[----:B------:R-:W-:Y:S01]  /*15ec0*/  FFMA R42, -R33, 1.4426950216293334961, -R42 ;  /* 0x3fb8aa3b212a7823 */ /* 0x000fe2000000092a */
[-C--:B------:R-:W-:Y:S01]  /*15ed0*/  FFMA.SAT R53, -R43, R0.reuse, 0.5 ;  /* 0x3f0000002b357423 */ /* 0x080fe20000002100 */
[----:B------:R-:W-:Y:S01]  /*15ee0*/  FFMA R40, -R31, 1.4426950216293334961, -R40 ;  /* 0x3fb8aa3b1f287823 */ /* 0x000fe20000000928 */
[----:B------:R-:W-:Y:S01]  /*15ef0*/  SHF.L.U32 R3, R3, 0x17, RZ ;  /* 0x0000001703037819 */ /* 0x000fe200000006ff */
[----:B------:R-:W-:Y:S01]  /*15f00*/  FFMA R42, -R33, 1.925963033500011079e-08, R42 ;  /* 0x32a57060212a7823 */ /* 0x000fe2000000012a */
[----:B------:R-:W-:Y:S01]  /*15f10*/  FFMA.SAT R33, -R35, R0, 0.5 ;  /* 0x3f00000023217423 */ /* 0x000fe20000002100 */
[----:B------:R-:W-:Y:S01]  /*15f20*/  FFMA R40, -R31, 1.925963033500011079e-08, R40 ;  /* 0x32a570601f287823 */ /* 0x000fe20000000128 */
[----:B------:R-:W-:Y:S01]  /*15f30*/  FFMA.RM R31, R45, R2, 12582913 ;  /* 0x4b4000012d1f7423 */ /* 0x000fe20000004002 */
[----:B------:R-:W-:-:S02]  /*15f40*/  HADD2.F32 R45, -RZ, R7.H0_H0 ;  /* 0x20000007ff2d7230 */ /* 0x000fc40000004100 */
[----:B------:R-:W-:Y:S01]  /*15f50*/  FFMA.RM R33, R33, R2, 12582913 ;  /* 0x4b40000121217423 */ /* 0x000fe20000004002 */
[----:B------:R-:W-:Y:S01]  /*15f60*/  MUFU.EX2 R38, R38 ;  /* 0x0000002600267308 */ /* 0x000fe20000000800 */
[----:B------:R-:W-:Y:S01]  /*15f70*/  FADD R44, R31, -12583039 ;  /* 0xcb40007f1f2c7421 */ /* 0x000fe20000000000 */
[----:B------:R-:W-:Y:S01]  /*15f80*/  SHF.L.U32 R23, R23, 0x17, RZ ;  /* 0x0000001717177819 */ /* 0x000fe200000006ff */
[----:B------:R-:W-:Y:S01]  /*15f90*/  FFMA R49, R16, R45, R49 ;  /* 0x0000002d10317223 */ /* 0x000fe20000000031 */
[----:B------:R-:W-:Y:S01]  /*15fa0*/  FADD R46, R33, -12583039 ;  /* 0xcb40007f212e7421 */ /* 0x000fe20000000000 */
[----:B------:R-:W-:Y:S01]  /*15fb0*/  FFMA.SAT R45, -R39, R0, 0.5 ;  /* 0x3f000000272d7423 */ /* 0x000fe20000002100 */
[----:B------:R-:W-:Y:S01]  /*15fc0*/  FFMA R44, -R27, 1.4426950216293334961, -R44 ;  /* 0x3fb8aa3b1b2c7823 */ /* 0x000fe2000000092c */
[----:B------:R-:W-:Y:S01]  /*15fd0*/  SHF.L.U32 R25, R25, 0x17, RZ ;  /* 0x0000001719197819 */ /* 0x000fe200000006ff */
[----:B------:R-:W-:Y:S01]  /*15fe0*/  FFMA R46, -R35, 1.4426950216293334961, -R46 ;  /* 0x3fb8aa3b232e7823 */ /* 0x000fe2000000092e */
[-C--:B------:R-:W-:Y:S01]  /*15ff0*/  FFMA.RM R45, R45, R2.reuse, 12582913 ;  /* 0x4b4000012d2d7423 */ /* 0x080fe20000004002 */
[----:B------:R-:W-:Y:S01]  /*16000*/  FFMA R27, -R27, 1.925963033500011079e-08, R44 ;  /* 0x32a570601b1b7823 */ /* 0x000fe2000000012c */
[----:B------:R-:W-:Y:S01]  /*16010*/  FFMA.RM R44, R51, R2, 12582913 ;  /* 0x4b400001332c7423 */ /* 0x000fe20000004002 */
[----:B------:R-:W-:Y:S01]  /*16020*/  FFMA R35, -R35, 1.925963033500011079e-08, R46 ;  /* 0x32a5706023237823 */ /* 0x000fe2000000012e */
[----:B------:R-:W-:Y:S01]  /*16030*/  FADD R46, R45, -12583039 ;  /* 0xcb40007f2d2e7421 */ /* 0x000fe20000000000 */
[----:B------:R-:W-:Y:S01]  /*16040*/  FMUL R51, R17, R52 ;  /* 0x0000003411337220 */ /* 0x000fe20000400000 */
[----:B------:R-:W-:Y:S01]  /*16050*/  FADD R48, R44, -12583039 ;  /* 0xcb40007f2c307421 */ /* 0x000fe20000000000 */
[----:B------:R-:W3:Y:S01]  /*16060*/  MUFU.EX2 R32, R32 ;  /* 0x0000002000207308 */ /* 0x000ee20000000800 */
[----:B------:R-:W-:Y:S01]  /*16070*/  FFMA R46, -R39, 1.4426950216293334961, -R46 ;  /* 0x3fb8aa3b272e7823 */ /* 0x000fe2000000092e */
[----:B------:R-:W-:Y:S01]  /*16080*/  FFMA R51, R16, R50, R51 ;  /* 0x0000003210337223 */ /* 0x000fe20000000033 */
[----:B------:R-:W-:Y:S01]  /*16090*/  FFMA R48, -R41, 1.4426950216293334961, -R48 ;  /* 0x3fb8aa3b29307823 */ /* 0x000fe20000000930 */
[----:B------:R-:W-:Y:S01]  /*160a0*/  SHF.L.U32 R21, R21, 0x17, RZ ;  /* 0x0000001715157819 */ /* 0x000fe200000006ff */
[----:B------:R-:W-:Y:S01]  /*160b0*/  FFMA R46, -R39, 1.925963033500011079e-08, R46 ;  /* 0x32a57060272e7823 */ /* 0x000fe2000000012e */
[----:B------:R-:W-:Y:S01]  /*160c0*/  FFMA.RM R39, R53, R2, 12582913 ;  /* 0x4b40000135277423 */ /* 0x000fe20000004002 */
[----:B------:R-:W-:Y:S01]  /*160d0*/  FFMA R48, -R41, 1.925963033500011079e-08, R48 ;  /* 0x32a5706029307823 */ /* 0x000fe20000000130 */
[-C--:B------:R-:W-:Y:S01]  /*160e0*/  FFMA.SAT R41, -R47, R0.reuse, 0.5 ;  /* 0x3f0000002f297423 */ /* 0x080fe20000002100 */
[-C--:B------:R-:W-:Y:S01]  /*160f0*/  FFMA.SAT R53, -R49, R0.reuse, 0.5 ;  /* 0x3f00000031357423 */ /* 0x080fe20000002100 */
[----:B------:R-:W-:Y:S01]  /*16100*/  FADD R50, R39, -12583039 ;  /* 0xcb40007f27327421 */ /* 0x000fe20000000000 */
[----:B------:R-:W-:Y:S01]  /*16110*/  FFMA.SAT R55, -R51, R0, 0.5 ;  /* 0x3f00000033377423 */ /* 0x000fe20000002100 */
[-C--:B------:R-:W-:Y:S01]  /*16120*/  FFMA.RM R41, R41, R2.reuse, 12582913 ;  /* 0x4b40000129297423 */ /* 0x080fe20000004002 */
[-C--:B------:R-:W-:Y:S01]  /*16130*/  FFMA.RM R0, R53, R2.reuse, 12582913 ;  /* 0x4b40000135007423 */ /* 0x080fe20000004002 */
[----:B------:R-:W-:Y:S01]  /*16140*/  FFMA R50, -R43, 1.4426950216293334961, -R50 ;  /* 0x3fb8aa3b2b327823 */ /* 0x000fe20000000932 */
[----:B------:R-:W-:Y:S01]  /*16150*/  FFMA.RM R2, R55, R2, 12582913 ;  /* 0x4b40000137027423 */ /* 0x000fe20000004002 */
[----:B------:R-:W-:Y:S01]  /*16160*/  FADD R52, R41, -12583039 ;  /* 0xcb40007f29347421 */ /* 0x000fe20000000000 */
[----:B------:R-:W-:Y:S01]  /*16170*/  FADD R54, R0, -12583039 ;  /* 0xcb40007f00367421 */ /* 0x000fe20000000000 */
[----:B------:R-:W-:Y:S01]  /*16180*/  FFMA R43, -R43, 1.925963033500011079e-08, R50 ;  /* 0x32a570602b2b7823 */ /* 0x000fe20000000132 */
[----:B------:R-:W-:Y:S01]  /*16190*/  FADD R50, R2, -12583039 ;  /* 0xcb40007f02327421 */ /* 0x000fe20000000000 */
[----:B------:R-:W-:Y:S01]  /*161a0*/  FFMA R52, -R47, 1.4426950216293334961, -R52 ;  /* 0x3fb8aa3b2f347823 */ /* 0x000fe20000000934 */
[----:B------:R-:W-:Y:S01]  /*161b0*/  FFMA R54, -R49, 1.4426950216293334961, -R54 ;  /* 0x3fb8aa3b31367823 */ /* 0x000fe20000000936 */
[----:B------:R-:W4:Y:S01]  /*161c0*/  MUFU.EX2 R27, R27 ;  /* 0x0000001b001b7308 */ /* 0x000f220000000800 */
[----:B------:R-:W-:Y:S01]  /*161d0*/  FFMA R50, -R51, 1.4426950216293334961, -R50 ;  /* 0x3fb8aa3b33327823 */ /* 0x000fe20000000932 */
[----:B------:R-:W-:Y:S01]  /*161e0*/  FFMA R52, -R47, 1.925963033500011079e-08, R52 ;  /* 0x32a570602f347823 */ /* 0x000fe20000000134 */
[----:B------:R-:W-:Y:S01]  /*161f0*/  SHF.L.U32 R47, R20, 0x17, RZ ;  /* 0x00000017142f7819 */ /* 0x000fe200000006ff */
[----:B------:R-:W-:Y:S01]  /*16200*/  FFMA R54, -R49, 1.925963033500011079e-08, R54 ;  /* 0x32a5706031367823 */ /* 0x000fe20000000136 */
[----:B------:R-:W-:Y:S01]  /*16210*/  FFMA R50, -R51, 1.925963033500011079e-08, R50 ;  /* 0x32a5706033327823 */ /* 0x000fe20000000132 */
[----:B-1----:R-:W-:Y:S01]  /*16220*/  FFMA R51, R3, R22, 1 ;  /* 0x3f80000003337423 */ /* 0x002fe20000000016 */
[----:B------:R-:W-:Y:S01]  /*16230*/  SHF.L.U32 R3, R30, 0x17, RZ ;  /* 0x000000171e037819 */ /* 0x000fe200000006ff */
[----:B--2---:R-:W-:Y:S01]  /*16240*/  FFMA R20, R47, R24, 1 ;  /* 0x3f8000002f147423 */ /* 0x004fe20000000018 */
[----:B------:R-:W1:Y:S01]  /*16250*/  MUFU.EX2 R34, R34 ;  /* 0x0000002200227308 */ /* 0x000e620000000800 */
[----:B---3--:R-:W-:Y:S01]  /*16260*/  FFMA R22, R23, R32, 1 ;  /* 0x3f80000017167423 */ /* 0x008fe20000000020 */
[----:B------:R-:W-:Y:S01]  /*16270*/  SHF.L.U32 R30, R31, 0x17, RZ ;  /* 0x000000171f1e7819 */ /* 0x000fe200000006ff */
[----:B------:R-:W-:Y:S01]  /*16280*/  FFMA R24, R3, R38, 1 ;  /* 0x3f80000003187423 */ /* 0x000fe20000000026 */
[----:B------:R-:W-:-:S02]  /*16290*/  IADD3 R3, R51, 0x1800000, RZ ;  /* 0x0180000033037810 */ /* 0x000fc40007ffe0ff */
[----:B------:R-:W-:Y:S02]  /*162a0*/  SHF.L.U32 R32, R33, 0x17, RZ ;  /* 0x0000001721207819 */ /* 0x000fe400000006ff */
[----:B------:R-:W2:Y:S01]  /*162b0*/  MUFU.EX2 R35, R35 ;  /* 0x0000002300237308 */ /* 0x000ea20000000800 */
[----:B------:R-:W-:Y:S01]  /*162c0*/  LOP3.LUT R3, R3, 0x7f800000, RZ, 0xc0, !PT ;  /* 0x7f80000003037812 */ /* 0x000fe200078ec0ff */
[----:B----4-:R-:W-:Y:S01]  /*162d0*/  FFMA R27, R30, R27, 1 ;  /* 0x3f8000001e1b7423 */ /* 0x010fe2000000001b */
[----:B------:R-:W-:Y:S02]  /*162e0*/  SHF.L.U32 R47, R36, 0x17, RZ ;  /* 0x00000017242f7819 */ /* 0x000fe400000006ff */
[----:B------:R-:W-:Y:S02]  /*162f0*/  ISETP.GT.U32.AND P2, PT, R3, 0x1ffffff, PT ;  /* 0x01ffffff0300780c */ /* 0x000fe40003f44070 */
[----:B------:R-:W-:Y:S01]  /*16300*/  SHF.L.U32 R37, R37, 0x17, RZ ;  /* 0x0000001725257819 */ /* 0x000fe200000006ff */
[----:B------:R-:W3:Y:S01]  /*16310*/  MUFU.EX2 R26, R26 ;  /* 0x0000001a001a7308 */ /* 0x000ee20000000800 */
[----:B-1----:R-:W-:Y:S01]  /*16320*/  FFMA R23, R25, R34, 1 ;  /* 0x3f80000019177423 */ /* 0x002fe20000000022 */
[----:B------:R-:W-:-:S02]  /*16330*/  SHF.L.U32 R31, R45, 0x17, RZ ;  /* 0x000000172d1f7819 */ /* 0x000fc400000006ff */
[----:B------:R-:W-:Y:S02]  /*16340*/  SHF.L.U32 R3, R44, 0x17, RZ ;  /* 0x000000172c037819 */ /* 0x000fe400000006ff */
[----:B------:R-:W-:Y:S02]  /*16350*/  SHF.L.U32 R33, R41, 0x17, RZ ;  /* 0x0000001729217819 */ /* 0x000fe400000006ff */
[----:B------:R-:W1:Y:S01]  /*16360*/  MUFU.EX2 R40, R40 ;  /* 0x0000002800287308 */ /* 0x000e620000000800 */
[----:B--2---:R-:W-:Y:S01]  /*16370*/  FFMA R30, R32, R35, 1 ;  /* 0x3f800000201e7423 */ /* 0x004fe20000000023 */
[----:B------:R-:W-:Y:S01]  /*16380*/  SHF.L.U32 R34, R0, 0x17, RZ ;  /* 0x0000001700227819 */ /* 0x000fe200000006ff */
[----:B------:R-:W-:Y:S01]  /*16390*/  IMAD.SHL.U32 R32, R39, 0x800000, RZ ;  /* 0x0080000027207824 */ /* 0x000fe200078e00ff */
[----:B------:R-:W-:-:S04]  /*163a0*/  SHF.L.U32 R35, R2, 0x17, RZ ;  /* 0x0000001702237819 */ /* 0x000fc800000006ff */
        /* <DEDUP_REMOVED lines=10> */
[----:B------:R-:W1:Y:S01]  /*16450*/  MUFU.EX2 R49, R54 ;  /* 0x0000003600317308 */ /* 0x000e620000000800 */
[----:B--2---:R-:W-:-:S07]  /*16460*/  FFMA R32, R32, R43, 1 ;  /* 0x3f80000020207423 */ /* 0x004fce000000002b */
[----:B------:R-:W2:Y:S01]  /*16470*/  MUFU.EX2 R50, R50 ;  /* 0x0000003200327308 */ /* 0x000ea20000000800 */
[----:B---3--:R-:W-:Y:S01]  /*16480*/  FFMA R33, R33, R52, 1 ;  /* 0x3f80000021217423 */ /* 0x008fe20000000034 */
[----:B-1----:R-:W-:Y:S01]  /*16490*/  FFMA R34, R34, R49, 1 ;  /* 0x3f80000022227423 */ /* 0x002fe20000000031 */
[----:B--2---:R-:W-:Y:S01]  /*164a0*/  FFMA R35, R35, R50, 1 ;  /* 0x3f80000023237423 */ /* 0x004fe20000000032 */
[----:B------:R-:W-:Y:S06]  /*164b0*/  @P2 BRA `(.L_x_401) ;  /* 0x0000000000142947 */ /* 0x000fec0003800000 */
[----:B------:R-:W-:Y:S02]  /*164c0*/  MOV R0, R51 ;  /* 0x0000003300007202 */ /* 0x000fe40000000f00 */
[----:B------:R-:W-:-:S07]  /*164d0*/  MOV R2, 0x164f0 ;  /* 0x000164f000027802 */ /* 0x000fce0000000f00 */
[----:B------:R-:W-:Y:S05]  /*164e0*/  CALL.REL.NOINC `($__internal_0_$__cuda_sm20_rcp_rn_f32_slowpath) ;  /* 0x0000017400f07944 */ /* 0x000fea0003c00000 */
[----:B------:R-:W-:Y:S01]  /*164f0*/  MOV R36, R0 ;  /* 0x0000000000247202 */ /* 0x000fe20000000f00 */
[----:B------:R-:W-:Y:S06]  /*16500*/  BRA `(.L_x_402) ;  /* 0x0000000000107947 */ /* 0x000fec0003800000 */
.L_x_401:
[----:B------:R-:W1:Y:S02]  /*16510*/  MUFU.RCP R36, R51 ;  /* 0x0000003300247308 */ /* 0x000e640000001000 */
[----:B-1----:R-:W-:-:S04]  /*16520*/  FFMA R0, R51, R36, -1 ;  /* 0xbf80000033007423 */ /* 0x002fc80000000024 */
[----:B------:R-:W-:-:S04]  /*16530*/  FADD.FTZ R3, -R0, -RZ ;  /* 0x800000ff00037221 */ /* 0x000fc80000010100 */
[----:B------:R-:W-:-:S07]  /*16540*/  FFMA R36, R36, R3, R36 ;  /* 0x0000000324247223 */ /* 0x000fce0000000024 */
.L_x_402:
[----:B------:R-:W-:Y:S05]  /*16550*/  BSYNC B1 ;  /* 0x0000000000017941 */ /* 0x000fea0003800000 */
.L_x_400:
        /* <DEDUP_REMOVED lines=10> */
.L_x_404:
[----:B------:R-:W1:Y:S02]  /*16600*/  MUFU.RCP R37, R20 ;  /* 0x0000001400257308 */ /* 0x000e640000001000 */
[----:B-1----:R-:W-:-:S04]  /*16610*/  FFMA R0, R20, R37, -1 ;  /* 0xbf80000014007423 */ /* 0x002fc80000000025 */
[----:B------:R-:W-:-:S04]  /*16620*/  FADD.FTZ R0, -R0, -RZ ;  /* 0x800000ff00007221 */ /* 0x000fc80000010100 */
[----:B------:R-:W-:-:S07]  /*16630*/  FFMA R37, R37, R0, R37 ;  /* 0x0000000025257223 */ /* 0x000fce0000000025 */
.L_x_405:
[----:B------:R-:W-:Y:S05]  /*16640*/  BSYNC B1 ;  /* 0x0000000000017941 */ /* 0x000fea0003800000 */
.L_x_403:
        /* <DEDUP_REMOVED lines=10> */
.L_x_407:
[----:B------:R-:W1:Y:S02]  /*166f0*/  MUFU.RCP R38, R21 ;  /* 0x0000001500267308 */ /* 0x000e640000001000 */
[----:B-1----:R-:W-:-:S04]  /*16700*/  FFMA R0, R21, R38, -1 ;  /* 0xbf80000015007423 */ /* 0x002fc80000000026 */
[----:B------:R-:W-:-:S04]  /*16710*/  FADD.FTZ R3, -R0, -RZ ;  /* 0x800000ff00037221 */ /* 0x000fc80000010100 */
[----:B------:R-:W-:-:S07]  /*16720*/  FFMA R38, R38, R3, R38 ;  /* 0x0000000326267223 */ /* 0x000fce0000000026 */
.L_x_408:
[----:B------:R-:W-:Y:S05]  /*16730*/  BSYNC B1 ;  /* 0x0000000000017941 */ /* 0x000fea0003800000 */
.L_x_406:
        /* <DEDUP_REMOVED lines=10> */
.L_x_410:
[----:B------:R-:W1:Y:S02]  /*167e0*/  MUFU.RCP R21, R22 ;  /* 0x0000001600157308 */ /* 0x000e640000001000 */
[----:B-1----:R-:W-:-:S04]  /*167f0*/  FFMA R0, R22, R21, -1 ;  /* 0xbf80000016007423 */ /* 0x002fc80000000015 */
[----:B------:R-:W-:-:S04]  /*16800*/  FADD.FTZ R0, -R0, -RZ ;  /* 0x800000ff00007221 */ /* 0x000fc80000010100 */
[----:B------:R-:W-:-:S07]  /*16810*/  FFMA R21, R21, R0, R21 ;  /* 0x0000000015157223 */ /* 0x000fce0000000015 */
.L_x_411:
[----:B------:R-:W-:Y:S05]  /*16820*/  BSYNC B1 ;  /* 0x0000000000017941 */ /* 0x000fea0003800000 */
.L_x_409:
        /* <DEDUP_REMOVED lines=10> */
.L_x_413:
[----:B------:R-:W1:Y:S02]  /*168d0*/  MUFU.RCP R22, R23 ;  /* 0x0000001700167308 */ /* 0x000e640000001000 */
[----:B-1----:R-:W-:-:S04]  /*168e0*/  FFMA R0, R23, R22, -1 ;  /* 0xbf80000017007423 */ /* 0x002fc80000000016 */
[----:B------:R-:W-:-:S04]  /*168f0*/  FADD.FTZ R3, -R0, -RZ ;  /* 0x800000ff00037221 */ /* 0x000fc80000010100 */
[----:B------:R-:W-:-:S07]  /*16900*/  FFMA R22, R22, R3, R22 ;  /* 0x0000000316167223 */ /* 0x000fce0000000016 */
.L_x_414:
[----:B------:R-:W-:Y:S05]  /*16910*/  BSYNC B1 ;  /* 0x0000000000017941 */ /* 0x000fea0003800000 */
.L_x_412:
        /* <DEDUP_REMOVED lines=10> */
.L_x_416:
[----:B------:R-:W1:Y:S02]  /*169c0*/  MUFU.RCP R23, R24 ;  /* 0x0000001800177308 */ /* 0x000e640000001000 */
[----:B-1----:R-:W-:-:S04]  /*169d0*/  FFMA R0, R24, R23, -1 ;  /* 0xbf80000018007423 */ /* 0x002fc80000000017 */
[----:B------:R-:W-:-:S04]  /*169e0*/  FADD.FTZ R0, -R0, -RZ ;  /* 0x800000ff00007221 */ /* 0x000fc80000010100 */
[----:B------:R-:W-:-:S07]  /*169f0*/  FFMA R23, R23, R0, R23 ;  /* 0x0000000017177223 */ /* 0x000fce0000000017 */
.L_x_417:
[----:B------:R-:W-:Y:S05]  /*16a00*/  BSYNC B1 ;  /* 0x0000000000017941 */ /* 0x000fea0003800000 */
.L_x_415:
        /* <DEDUP_REMOVED lines=10> */
.L_x_419:
[----:B------:R-:W1:Y:S02]  /*16ab0*/  MUFU.RCP R24, R25 ;  /* 0x0000001900187308 */ /* 0x000e640000001000 */
[----:B-1----:R-:W-:-:S04]  /*16ac0*/  FFMA R0, R25, R24, -1 ;  /* 0xbf80000019007423 */ /* 0x002fc80000000018 */
[----:B------:R-:W-:-:S04]  /*16ad0*/  FADD.FTZ R3, -R0, -RZ ;  /* 0x800000ff00037221 */ /* 0x000fc80000010100 */
[----:B------:R-:W-:-:S07]  /*16ae0*/  FFMA R24, R24, R3, R24 ;  /* 0x0000000318187223 */ /* 0x000fce0000000018 */
.L_x_420:
[----:B------:R-:W-:Y:S05]  /*16af0*/  BSYNC B1 ;  /* 0x0000000000017941 */ /* 0x000fea0003800000 */
.L_x_418:
        /* <DEDUP_REMOVED lines=10> */
.L_x_422:
[----:B------:R-:W1:Y:S02]  /*16ba0*/  MUFU.RCP R25, R26 ;  /* 0x0000001a00197308 */ /* 0x000e640000001000 */
[----:B-1----:R-:W-:-:S04]  /*16bb0*/  FFMA R0, R26, R25, -1 ;  /* 0xbf8000001a007423 */ /* 0x002fc80000000019 */
[----:B------:R-:W-:-:S04]  /*16bc0*/  FADD.FTZ R0, -R0, -RZ ;  /* 0x800000ff00007221 */ /* 0x000fc80000010100 */
[----:B------:R-:W-:-:S07]  /*16bd0*/  FFMA R25, R25, R0, R25 ;  /* 0x0000000019197223 */ /* 0x000fce0000000019 */
.L_x_423:
[----:B------:R-:W-:Y:S05]  /*16be0*/  BSYNC B1 ;  /* 0x0000000000017941 */ /* 0x000fea0003800000 */
.L_x_421:
        /* <DEDUP_REMOVED lines=10> */
.L_x_425:
[----:B------:R-:W1:Y:S02]  /*16c90*/  MUFU.RCP R26, R27 ;  /* 0x0000001b001a7308 */ /* 0x000e640000001000 */
[----:B-1----:R-:W-:-:S04]  /*16ca0*/  FFMA R0, R27, R26, -1 ;  /* 0xbf8000001b007423 */ /* 0x002fc8000000001a */
[----:B------:R-:W-:-:S04]  /*16cb0*/  FADD.FTZ R3, -R0, -RZ ;  /* 0x800000ff00037221 */ /* 0x000fc80000010100 */
[----:B------:R-:W-:-:S07]  /*16cc0*/  FFMA R26, R26, R3, R26 ;  /* 0x000000031a1a7223 */ /* 0x000fce000000001a */
.L_x_426:
[----:B------:R-:W-:Y:S05]  /*16cd0*/  BSYNC B1 ;  /* 0x0000000000017941 */ /* 0x000fea0003800000 */
.L_x_424:
        /* <DEDUP_REMOVED lines=10> */
.L_x_428:
[----:B------:R-:W1:Y:S02]  /*16d80*/  MUFU.RCP R27, R30 ;  /* 0x0000001e001b7308 */ /* 0x000e640000001000 */
[----:B-1----:R-:W-:-:S04]  /*16d90*/  FFMA R0, R30, R27, -1 ;  /* 0xbf8000001e007423 */ /* 0x002fc8000000001b */
[----:B------:R-:W-:-:S04]  /*16da0*/  FADD.FTZ R0, -R0, -RZ ;  /* 0x800000ff00007221 */ /* 0x000fc80000010100 */
[----:B------:R-:W-:-:S07]  /*16db0*/  FFMA R27, R27, R0, R27 ;  /* 0x000000001b1b7223 */ /* 0x000fce000000001b */
.L_x_429:
[----:B------:R-:W-:Y:S05]  /*16dc0*/  BSYNC B1 ;  /* 0x0000000000017941 */ /* 0x000fea0003800000 */
.L_x_427:
        /* <DEDUP_REMOVED lines=10> */
.L_x_431:
[----:B------:R-:W1:Y:S02]  /*16e70*/  MUFU.RCP R30, R31 ;  /* 0x0000001f001e7308 */ /* 0x000e640000001000 */
[----:B-1----:R-:W-:-:S04]  /*16e80*/  FFMA R0, R31, R30, -1 ;  /* 0xbf8000001f007423 */ /* 0x002fc8000000001e */
[----:B------:R-:W-:-:S04]  /*16e90*/  FADD.FTZ R3, -R0, -RZ ;  /* 0x800000ff00037221 */ /* 0x000fc80000010100 */
[----:B------:R-:W-:-:S07]  /*16ea0*/  FFMA R30, R30, R3, R30 ;  /* 0x000000031e1e7223 */ /* 0x000fce000000001e */
.L_x_432:
[----:B------:R-:W-:Y:S05]  /*16eb0*/  BSYNC B1 ;  /* 0x0000000000017941 */ /* 0x000fea0003800000 */
.L_x_430:
        /* <DEDUP_REMOVED lines=10> */
.L_x_434:
[----:B------:R-:W1:Y:S02]  /*16f60*/  MUFU.RCP R31, R48 ;  /* 0x00000030001f7308 */ /* 0x000e640000001000 */
[----:B-1----:R-:W-:-:S04]  /*16f70*/  FFMA R0, R48, R31, -1 ;  /* 0xbf80000030007423 */ /* 0x002fc8000000001f */
[----:B------:R-:W-:-:S04]  /*16f80*/  FADD.FTZ R0, -R0, -RZ ;  /* 0x800000ff00007221 */ /* 0x000fc80000010100 */
[----:B------:R-:W-:-:S07]  /*16f90*/  FFMA R31, R31, R0, R31 ;  /* 0x000000001f1f7223 */ /* 0x000fce000000001f */
.L_x_435:
[----:B------:R-:W-:Y:S05]  /*16fa0*/  BSYNC B1 ;  /* 0x0000000000017941 */ /* 0x000fea0003800000 */
.L_x_433:
        /* <DEDUP_REMOVED lines=10> */
.L_x_437:
[----:B------:R-:W1:Y:S02]  /*17050*/  MUFU.RCP R39, R32 ;  /* 0x0000002000277308 */ /* 0x000e640000001000 */
[----:B-1----:R-:W-:-:S04]  /*17060*/  FFMA R0, R32, R39, -1 ;  /* 0xbf80000020007423 */ /* 0x002fc80000000027 */
[----:B------:R-:W-:-:S04]  /*17070*/  FADD.FTZ R0, -R0, -RZ ;  /* 0x800000ff00007221 */ /* 0x000fc80000010100 */
[----:B------:R-:W-:-:S07]  /*17080*/  FFMA R39, R39, R0, R39 ;  /* 0x0000000027277223 */ /* 0x000fce0000000027 */
.L_x_438:
[----:B------:R-:W-:Y:S05]  /*17090*/  BSYNC B1 ;  /* 0x0000000000017941 */ /* 0x000fea0003800000 */
.L_x_436:
        /* <DEDUP_REMOVED lines=10> */
.L_x_440:
[----:B------:R-:W1:Y:S02]  /*17140*/  MUFU.RCP R32, R33 ;  /* 0x0000002100207308 */ /* 0x000e640000001000 */
[----:B-1----:R-:W-:-:S04]  /*17150*/  FFMA R0, R33, R32, -1 ;  /* 0xbf80000021007423 */ /* 0x002fc80000000020 */
[----:B------:R-:W-:-:S04]  /*17160*/  FADD.FTZ R3, -R0, -RZ ;  /* 0x800000ff00037221 */ /* 0x000fc80000010100 */
[----:B------:R-:W-:-:S07]  /*17170*/  FFMA R32, R32, R3, R32 ;  /* 0x0000000320207223 */ /* 0x000fce0000000020 */
.L_x_441:
[----:B------:R-:W-:Y:S05]  /*17180*/  BSYNC B1 ;  /* 0x0000000000017941 */ /* 0x000fea0003800000 */
.L_x_439:
        /* <DEDUP_REMOVED lines=10> */
.L_x_443:
[----:B------:R-:W1:Y:S02]  /*17230*/  MUFU.RCP R33, R34 ;  /* 0x0000002200217308 */ /* 0x000e640000001000 */
[----:B-1----:R-:W-:-:S04]  /*17240*/  FFMA R0, R34, R33, -1 ;  /* 0xbf80000022007423 */ /* 0x002fc80000000021 */
[----:B------:R-:W-:-:S04]  /*17250*/  FADD.FTZ R0, -R0, -RZ ;  /* 0x800000ff00007221 */ /* 0x000fc80000010100 */
[----:B------:R-:W-:-:S07]  /*17260*/  FFMA R33, R33, R0, R33 ;  /* 0x0000000021217223 */ /* 0x000fce0000000021 */
.L_x_444:
[----:B------:R-:W-:Y:S05]  /*17270*/  BSYNC B1 ;  /* 0x0000000000017941 */ /* 0x000fea0003800000 */
.L_x_442:
        /* <DEDUP_REMOVED lines=8> */
.L_x_445:
[----:B------:R-:W1:Y:S02]  /*17300*/  MUFU.RCP R0, R35 ;  /* 0x0000002300007308 */ /* 0x000e640000001000 */
[----:B-1----:R-:W-:-:S04]  /*17310*/  FFMA R2, R35, R0, -1 ;  /* 0xbf80000023027423 */ /* 0x002fc80000000000 */
[----:B------:R-:W-:-:S04]  /*17320*/  FADD.FTZ R3, -R2, -RZ ;  /* 0x800000ff02037221 */ /* 0x000fc80000010100 */
[----:B------:R-:W-:-:S07]  /*17330*/  FFMA R0, R0, R3, R0 ;  /* 0x0000000300007223 */ /* 0x000fce0000000000 */
.L_x_446:
        /* <DEDUP_REMOVED lines=29> */
.L_x_448:
[----:B------:R-:W-:Y:S05]  /*17510*/  BSYNC B0 ;  /* 0x0000000000007941 */ /* 0x000fea0003800000 */
.L_x_447:
[----:B------:R-:W-:Y:S06]  /*17520*/  BAR.SYNC.DEFER_BLOCKING 0x1, 0x100 ;  /* 0x0044000000007b1d */ /* 0x000fec0000010000 */
[----:B------:R-:W-:Y:S04]  /*17530*/  BSSY B0, `(.L_x_449) ;  /* 0x000000a000007945 */ /* 0x000fe80003800000 */
[----:B------:R-:W-:Y:S05]  /*17540*/  @P0 BRA `(.L_x_450) ;  /* 0x0000000000200947 */ /* 0x000fea0003800000 */
[----:B------:R-:W-:-:S06]  /*17550*/  UISETP.NE.AND UP0, UPT, UR43, 0x3, UPT ;  /* 0x000000032b00788c */ /* 0x000fcc000bf05270 */
[----:B------:R-:W-:-:S13]  /*17560*/  PLOP3.LUT P2, PT, PT, PT, UP0, 0x80, 0x0 ;  /* 0x000000000000781c */ /* 0x000fda0003f4f008 */
[----:B------:R-:W-:Y:S05]  /*17570*/  @!P2 BRA `(.L_x_451) ;  /* 0x000000000004a947 */ /* 0x000fea0003800000 */
[----:B------:R-:W-:Y:S01]  /*17580*/  BPT.TRAP 0x1 ;  /* 0x000000040000795c */ /* 0x000fe20000300000 */
.L_x_451:
[----:B------:R-:W-:-:S04]  /*17590*/  ULEA UR4, UR8, UR46, 0x3 ;  /* 0x0000002e08047291 */ /* 0x000fc8000f8e183f */
[----:B------:R-:W-:-:S04]  /*175a0*/  UIADD3 UR4, UR4, 0x50, URZ ;  /* 0x0000005004047890 */ /* 0x000fc8000fffe03f */
[----:B------:R-:W-:-:S09]  /*175b0*/  UPRMT UR4, UR47, 0x654, UR4 ;  /* 0x000006542f047896 */ /* 0x000fd20008000004 */
[----:B------:R-:W-:Y:S03]  /*175c0*/  SYNCS.ARRIVE.TRANS64.RED.A1T0 RZ, [UR4], RZ ;  /* 0x000000ffffff79a7 */ /* 0x000fe60008100404 */
.L_x_450:
[----:B------:R-:W-:Y:S05]  /*175d0*/  BSYNC B0 ;  /* 0x0000000000007941 */ /* 0x000fea0003800000 */
.L_x_449:
        /* <DEDUP_REMOVED lines=9> */
.L_x_454:
[C---:B------:R-:W-:Y:S01]  /*17670*/  LEA R0, R12.reuse, UR46, 0x3 ;  /* 0x0000002e0c007c11 */ /* 0x040fe2000f8e18ff */
[----:B------:R-:W-:Y:S01]  /*17680*/  BSSY B1, `(.L_x_455) ;  /* 0x0000006000017945 */ /* 0x000fe20003800000 */
[----:B------:R-:W-:Y:S02]  /*17690*/  SHF.L.U32 R3, R13, 0x1f, RZ ;  /* 0x0000001f0d037819 */ /* 0x000fe400000006ff */
[----:B-1----:R-:W-:Y:S02]  /*176a0*/  @!P1 LEA R21, R12, R15, 0xd ;  /* 0x0000000f0c159211 */ /* 0x002fe400078e68ff */
[----:B------:R-:W1:Y:S02]  /*176b0*/  SYNCS.PHASECHK.TRANS64.TRYWAIT P2, [R0+URZ+0x30], R3 ;  /* 0x00003003000075a7 */ /* 0x000e64000804017f */
[----:B------:R-:W-:Y:S01]  /*176c0*/  @!P1 LEA R2, R18, R21, 0x1 ;  /* 0x0000001512029211 */ /* 0x000fe200078e08ff */
[----:B-1----:R-:W-:Y:S06]  /*176d0*/  @!P2 BRA `(.L_x_456) ;  /* 0x000001580070a947 */ /* 0x002fec0003800000 */
.L_x_1119:
[----:B------:R-:W-:Y:S05]  /*176e0*/  BSYNC B1 ;  /* 0x0000000000017941 */ /* 0x000fea0003800000 */
.L_x_455:
        /* <DEDUP_REMOVED lines=8> */
.L_x_453:
[----:B------:R-:W-:Y:S05]  /*17770*/  BSYNC B0 ;  /* 0x0000000000007941 */ /* 0x000fea0003800000 */
.L_x_452:
[----:B---3--:R-:W-:Y:S02]  /*17780*/  HADD2.F32 R2, -RZ, R9.H0_H0 ;  /* 0x20000009ff027230 */ /* 0x008fe40000004100 */
[C---:B-1----:R-:W-:Y:S01]  /*17790*/  FMUL R23, R17.reuse, R74 ;  /* 0x0000004a11177220 */ /* 0x042fe20000400000 */
[--C-:B------:R-:W-:Y:S02]  /*177a0*/  HADD2.F32 R21, -RZ, R8.reuse.H0_H0 ;  /* 0x20000008ff157230 */ /* 0x100fe40000004100 */
[C---:B------:R-:W-:Y:S01]  /*177b0*/  FMUL R3, R17.reuse, R72 ;  /* 0x0000004811037220 */ /* 0x040fe20000400000 */
[----:B------:R-:W-:Y:S02]  /*177c0*/  HADD2.F32 R0, -RZ, R8.H1_H1 ;  /* 0x30000008ff007230 */ /* 0x000fe40000004100 */
[----:B------:R-:W-:Y:S01]  /*177d0*/  FMUL R73, R17, R73 ;  /* 0x0000004911497220 */ /* 0x000fe20000400000 */
[----:B------:R-:W-:Y:S01]  /*177e0*/  FFMA R27, R16, R2, R23 ;  /* 0x00000002101b7223 */ /* 0x000fe20000000017 */
[----:B------:R-:W-:-:S02]  /*177f0*/  HADD2.F32 R2, -RZ, R10.H1_H1 ;  /* 0x3000000aff027230 */ /* 0x000fc40000004100 */
[C---:B------:R-:W-:Y:S01]  /*17800*/  FFMA R21, R16.reuse, R21, R3 ;  /* 0x0000001510157223 */ /* 0x040fe20000000003 */
[----:B------:R-:W-:Y:S02]  /*17810*/  HADD2.F32 R20, -RZ, R9.H1_H1 ;  /* 0x30000009ff147230 */ /* 0x000fe40000004100 */
[C---:B------:R-:W-:Y:S01]  /*17820*/  FFMA R73, R16.reuse, R0, R73 ;  /* 0x0000000010497223 */ /* 0x040fe20000000049 */
[C---:B------:R-:W-:Y:S01]  /*17830*/  FMUL R77, R17.reuse, R77 ;  /* 0x0000004d114d7220 */ /* 0x040fe20000400000 */
[----:B------:R-:W-:Y:S02]  /*17840*/  HADD2.F32 R35, -RZ, R10.H0_H0 ;  /* 0x2000000aff237230 */ /* 0x000fe40000004100 */
[C---:B------:R-:W-:Y:S01]  /*17850*/  FMUL R75, R17.reuse, R75 ;  /* 0x0000004b114b7220 */ /* 0x040fe20000400000 */
[----:B------:R-:W-:Y:S01]  /*17860*/  FMUL R3, R17, R76 ;  /* 0x0000004c11037220 */ /* 0x000fe20000400000 */
[----:B------:R-:W-:Y:S01]  /*17870*/  MOV R0, 0x3bbb989d ;  /* 0x3bbb989d00007802 */ /* 0x000fe20000000f00 */
[C---:B------:R-:W-:Y:S01]  /*17880*/  FFMA R77, R16.reuse, R2, R77 ;  /* 0x00000002104d7223 */ /* 0x040fe2000000004d */
[C---:B------:R-:W-:Y:S01]  /*17890*/  FFMA R75, R16.reuse, R20, R75 ;  /* 0x00000014104b7223 */ /* 0x040fe2000000004b */
[----:B------:R-:W-:Y:S01]  /*178a0*/  FFMA R35, R16, R35, R3 ;  /* 0x0000002310237223 */ /* 0x000fe20000000003 */
[----:B------:R-:W-:Y:S01]  /*178b0*/  MOV R2, 0x437c0000 ;  /* 0x437c000000027802 */ /* 0x000fe20000000f00 */
[----:B------:R-:W-:-:S02]  /*178c0*/  HADD2.F32 R20, -RZ, R11.H0_H0 ;  /* 0x2000000bff147230 */ /* 0x000fc40000004100 */
[----:B------:R-:W-:Y:S01]  /*178d0*/  FFMA.SAT R3, -R21, R0, 0.5 ;  /* 0x3f00000015037423 */ /* 0x000fe20000002100 */
[C---:B------:R-:W-:Y:S01]  /*178e0*/  FMUL R23, R17.reuse, R78 ;  /* 0x0000004e11177220 */ /* 0x040fe20000400000 */
[----:B------:R-:W-:Y:S01]  /*178f0*/  FMUL R79, R17, R79 ;  /* 0x0000004f114f7220 */ /* 0x000fe20000400000 */
[----:B------:R-:W-:Y:S01]  /*17900*/  FFMA.SAT R25, -R73, R0, 0.5 ;  /* 0x3f00000049197423 */ /* 0x000fe20000002100 */
[----:B------:R-:W-:Y:S01]  /*17910*/  FFMA.RM R3, R3, R2, 12582913 ;  /* 0x4b40000103037423 */ /* 0x000fe20000004002 */
[----:B------:R-:W-:Y:S01]  /*17920*/  FFMA R39, R16, R20, R23 ;  /* 0x0000001410277223 */ /* 0x000fe20000000017 */
[----:B------:R-:W-:Y:S02]  /*17930*/  HADD2.F32 R20, -RZ, R11.H1_H1 ;  /* 0x3000000bff147230 */ /* 0x000fe40000004100 */
[----:B------:R-:W-:Y:S01]  /*17940*/  FMUL R23, R17, R80 ;  /* 0x0000005011177220 */ /* 0x000fe20000400000 */
[----:B------:R-:W-:Y:S01]  /*17950*/  FADD R22, R3, -12583039 ;  /* 0xcb40007f03167421 */ /* 0x000fe20000000000 */
[----:B----4-:R-:W-:-:S02]  /*17960*/  HADD2.F32 R24, -RZ, R4.H0_H0 ;  /* 0x20000004ff187230 */ /* 0x010fc40000004100 */
[----:B------:R-:W-:Y:S01]  /*17970*/  FFMA.SAT R31, -R27, R0, 0.5 ;  /* 0x3f0000001b1f7423 */ /* 0x000fe20000002100 */
[C---:B------:R-:W-:Y:S01]  /*17980*/  FFMA R79, R16.reuse, R20, R79 ;  /* 0x00000014104f7223 */ /* 0x040fe2000000004f */
[----:B------:R-:W-:Y:S01]  /*17990*/  FFMA.RM R20, R25, R2, 12582913 ;  /* 0x4b40000119147423 */ /* 0x000fe20000004002 */
[C---:B------:R-:W-:Y:S01]  /*179a0*/  FFMA R22, -R21.reuse, 1.4426950216293334961, -R22 ;  /* 0x3fb8aa3b15167823 */ /* 0x040fe20000000916 */
[----:B------:R-:W-:Y:S01]  /*179b0*/  FFMA R23, R16, R24, R23 ;  /* 0x0000001810177223 */ /* 0x000fe20000000017 */
[----:B------:R-:W-:Y:S02]  /*179c0*/  HADD2.F32 R26, -RZ, R4.H1_H1 ;  /* 0x30000004ff1a7230 */ /* 0x000fe40000004100 */
[----:B------:R-:W-:Y:S01]  /*179d0*/  FADD R24, R20, -12583039 ;  /* 0xcb40007f14187421 */ /* 0x000fe20000000000 */
[----:B------:R-:W-:Y:S01]  /*179e0*/  FFMA R22, -R21, 1.925963033500011079e-08, R22 ;  /* 0x32a5706015167823 */ /* 0x000fe20000000116 */
[----:B------:R-:W-:Y:S01]  /*179f0*/  FFMA.RM R21, R31, R2, 12582913 ;  /* 0x4b4000011f157423 */ /* 0x000fe20000004002 */
[----:B------:R-:W-:Y:S01]  /*17a00*/  FMUL R25, R17, R81 ;  /* 0x0000005111197220 */ /* 0x000fe20000400000 */
[----:B------:R-:W-:Y:S01]  /*17a10*/  FFMA R24, -R73, 1.4426950216293334961, -R24 ;  /* 0x3fb8aa3b49187823 */ /* 0x000fe20000000918 */
[----:B------:R-:W-:Y:S01]  /*17a20*/  FFMA.SAT R33, -R75, R0, 0.5 ;  /* 0x3f0000004b217423 */ /* 0x000fe20000002100 */
[----:B------:R-:W-:Y:S01]  /*17a30*/  FADD R30, R21, -12583039 ;  /* 0xcb40007f151e7421 */ /* 0x000fe20000000000 */
[----:B------:R-:W-:Y:S01]  /*17a40*/  FFMA R25, R16, R26, R25 ;  /* 0x0000001a10197223 */ /* 0x000fe20000000019 */
[----:B------:R-:W-:Y:S01]  /*17a50*/  FFMA R26, -R73, 1.925963033500011079e-08, R24 ;  /* 0x32a57060491a7823 */ /* 0x000fe20000000118 */
[----:B------:R-:W-:Y:S01]  /*17a60*/  FFMA.RM R24, R33, R2, 12582913 ;  /* 0x4b40000121187423 */ /* 0x000fe20000004002 */
[----:B------:R-:W-:Y:S01]  /*17a70*/  FFMA R30, -R27, 1.4426950216293334961, -R30 ;  /* 0x3fb8aa3b1b1e7823 */ /* 0x000fe2000000091e */
[----:B------:R-:W-:Y:S01]  /*17a80*/  FFMA.SAT R33, -R35, R0, 0.5 ;  /* 0x3f00000023217423 */ /* 0x000fe20000002100 */
[----:B------:R-:W-:-:S02]  /*17a90*/  HADD2.F32 R36, -RZ, R5.H1_H1 ;  /* 0x30000005ff247230 */ /* 0x000fc40000004100 */
[----:B------:R-:W-:Y:S01]  /*17aa0*/  FMUL R83, R17, R83 ;  /* 0x0000005311537220 */ /* 0x000fe20000400000 */
[----:B------:R-:W-:Y:S01]  /*17ab0*/  FFMA R30, -R27, 1.925963033500011079e-08, R30 ;  /* 0x32a570601b1e7823 */ /* 0x000fe2000000011e */
[----:B------:R-:W-:Y:S01]  /*17ac0*/  FFMA.RM R27, R33, R2, 12582913 ;  /* 0x4b400001211b7423 */ /* 0x000fe20000004002 */
[----:B------:R-:W-:Y:S01]  /*17ad0*/  FFMA.SAT R33, -R77, R0, 0.5 ;  /* 0x3f0000004d217423 */ /* 0x000fe20000002100 */
[C---:B------:R-:W-:Y:S01]  /*17ae0*/  FFMA R83, R16.reuse, R36, R83 ;  /* 0x0000002410537223 */ /* 0x040fe20000000053 */
[----:B------:R-:W-:Y:S02]  /*17af0*/  HADD2.F32 R37, -RZ, R6.H0_H0 ;  /* 0x20000006ff257230 */ /* 0x000fe40000004100 */
[----:B------:R-:W-:Y:S01]  /*17b00*/  FADD R34, R27, -12583039 ;  /* 0xcb40007f1b227421 */ /* 0x000fe20000000000 */
[----:B------:R-:W-:Y:S01]  /*17b10*/  FFMA.RM R33, R33, R2, 12582913 ;  /* 0x4b40000121217423 */ /* 0x000fe20000004002 */
[----:B------:R-:W-:Y:S01]  /*17b20*/  FMUL R45, R17, R84 ;  /* 0x00000054112d7220 */ /* 0x000fe20000400000 */
[----:B------:R-:W-:Y:S01]  /*17b30*/  FFMA.SAT R41, -R79, R0, 0.5 ;  /* 0x3f0000004f297423 */ /* 0x000fe20000002100 */
[----:B------:R-:W-:Y:S01]  /*17b40*/  FFMA R34, -R35, 1.4426950216293334961, -R34 ;  /* 0x3fb8aa3b23227823 */ /* 0x000fe20000000922 */
[----:B------:R-:W-:Y:S01]  /*17b50*/  FADD R36, R33, -12583039 ;  /* 0xcb40007f21247421 */ /* 0x000fe20000000000 */
[----:B------:R-:W-:Y:S01]  /*17b60*/  FFMA R45, R16, R37, R45 ;  /* 0x00000025102d7223 */ /* 0x000fe2000000002d */
[----:B------:R-:W-:-:S02]  /*17b70*/  HADD2.F32 R32, -RZ, R5.H0_H0 ;  /* 0x20000005ff207230 */ /* 0x000fc40000004100 */
[----:B------:R-:W-:Y:S01]  /*17b80*/  FFMA R34, -R35, 1.925963033500011079e-08, R34 ;  /* 0x32a5706023227823 */ /* 0x000fe20000000122 */
[----:B------:R-:W-:Y:S01]  /*17b90*/  FFMA.SAT R35, -R39, R0, 0.5 ;  /* 0x3f00000027237423 */ /* 0x000fe20000002100 */
[----:B------:R-:W-:Y:S01]  /*17ba0*/  FFMA R36, -R77, 1.4426950216293334961, -R36 ;  /* 0x3fb8aa3b4d247823 */ /* 0x000fe20000000924 */
[----:B------:R-:W-:Y:S01]  /*17bb0*/  FMUL R31, R17, R82 ;  /* 0x00000052111f7220 */ /* 0x000fe20000400000 */
[----:B------:R-:W-:Y:S02]  /*17bc0*/  HADD2.F32 R47, -RZ, R7.H0_H0 ;  /* 0x20000007ff2f7230 */ /* 0x000fe40000004100 */
[-C--:B------:R-:W-:Y:S01]  /*17bd0*/  FFMA.RM R35, R35, R2.reuse, 12582913 ;  /* 0x4b40000123237423 */ /* 0x080fe20000004002 */
[----:B------:R-:W-:Y:S01]  /*17be0*/  FFMA R37, -R77, 1.925963033500011079e-08, R36 ;  /* 0x32a570604d257823 */ /* 0x000fe20000000124 */
[----:B------:R-:W-:Y:S01]  /*17bf0*/  FFMA.RM R36, R41, R2, 12582913 ;  /* 0x4b40000129247423 */ /* 0x000fe20000004002 */
[----:B------:R-:W-:Y:S01]  /*17c00*/  FFMA.SAT R41, -R23, R0, 0.5 ;  /* 0x3f00000017297423 */ /* 0x000fe20000002100 */
[----:B------:R-:W-:Y:S01]  /*17c10*/  FADD R38, R35, -12583039 ;  /* 0xcb40007f23267421 */ /* 0x000fe20000000000 */
[----:B------:R-:W-:Y:S01]  /*17c20*/  FMUL R43, R17, R86 ;  /* 0x00000056112b7220 */ /* 0x000fe20000400000 */
[----:B------:R-:W-:Y:S01]  /*17c30*/  FFMA R31, R16, R32, R31 ;  /* 0x00000020101f7223 */ /* 0x000fe2000000001f */
[----:B------:R-:W-:-:S02]  /*17c40*/  HADD2.F32 R42, -RZ, R6.H1_H1 ;  /* 0x30000006ff2a7230 */ /* 0x000fc40000004100 */
[----:B------:R-:W-:Y:S01]  /*17c50*/  FFMA R38, -R39, 1.4426950216293334961, -R38 ;  /* 0x3fb8aa3b27267823 */ /* 0x000fe20000000926 */
[C---:B------:R-:W-:Y:S01]  /*17c60*/  FFMA R47, R16.reuse, R47, R43 ;  /* 0x0000002f102f7223 */ /* 0x040fe2000000002b */
[----:B------:R-:W-:Y:S01]  /*17c70*/  FFMA.SAT R43, -R31, R0, 0.5 ;  /* 0x3f0000001f2b7423 */ /* 0x000fe20000002100 */
[----:B------:R-:W-:Y:S01]  /*17c80*/  FMUL R85, R17, R85 ;  /* 0x0000005511557220 */ /* 0x000fe20000400000 */
[----:B------:R-:W-:Y:S01]  /*17c90*/  FFMA R39, -R39, 1.925963033500011079e-08, R38 ;  /* 0x32a5706027277823 */ /* 0x000fe20000000126 */
[----:B------:R-:W-:Y:S01]  /*17ca0*/  FFMA.RM R38, R41, R2, 12582913 ;  /* 0x4b40000129267423 */ /* 0x000fe20000004002 */
[----:B------:R-:W-:Y:S01]  /*17cb0*/  FFMA.SAT R41, -R25, R0, 0.5 ;  /* 0x3f00000019297423 */ /* 0x000fe20000002100 */
[----:B------:R-:W-:Y:S01]  /*17cc0*/  FFMA.RM R43, R43, R2, 12582913 ;  /* 0x4b4000012b2b7423 */ /* 0x000fe20000004002 */
[----:B------:R-:W-:Y:S01]  /*17cd0*/  FFMA R85, R16, R42, R85 ;  /* 0x0000002a10557223 */ /* 0x000fe20000000055 */
[----:B------:R-:W-:Y:S01]  /*17ce0*/  FADD R42, R38, -12583039 ;  /* 0xcb40007f262a7421 */ /* 0x000fe20000000000 */
[----:B------:R-:W-:Y:S01]  /*17cf0*/  FFMA.RM R41, R41, R2, 12582913 ;  /* 0x4b40000129297423 */ /* 0x000fe20000004002 */
[----:B------:R-:W-:Y:S01]  /*17d00*/  HADD2.F32 R48, -RZ, R7.H1_H1 ;  /* 0x30000007ff307230 */ /* 0x000fe20000004100 */
[----:B------:R-:W1:Y:S01]  /*17d10*/  MUFU.EX2 R22, R22 ;  /* 0x0000001600167308 */ /* 0x000e620000000800 */
[----:B------:R-:W-:Y:S01]  /*17d20*/  FMUL R87, R17, R87 ;  /* 0x0000005711577220 */ /* 0x000fe20000400000 */
[----:B------:R-:W-:Y:S01]  /*17d30*/  FADD R44, R41, -12583039 ;  /* 0xcb40007f292c7421 */ /* 0x000fe20000000000 */
[----:B------:R-:W-:Y:S01]  /*17d40*/  FFMA R42, -R23, 1.4426950216293334961, -R42 ;  /* 0x3fb8aa3b172a7823 */ /* 0x000fe2000000092a */
[----:B------:R-:W-:Y:S01]  /*17d50*/  FFMA.SAT R53, -R47, R0, 0.5 ;  /* 0x3f0000002f357423 */ /* 0x000fe20000002100 */
[----:B------:R-:W-:Y:S01]  /*17d60*/  FFMA R87, R16, R48, R87 ;  /* 0x0000003010577223 */ /* 0x000fe20000000057 */
[----:B------:R-:W-:Y:S01]  /*17d70*/  FFMA R44, -R25, 1.4426950216293334961, -R44 ;  /* 0x3fb8aa3b192c7823 */ /* 0x000fe2000000092c */
[----:B------:R-:W-:Y:S01]  /*17d80*/  FFMA R42, -R23, 1.925963033500011079e-08, R42 ;  /* 0x32a57060172a7823 */ /* 0x000fe2000000012a */
[-C--:B------:R-:W-:Y:S01]  /*17d90*/  FFMA.SAT R23, -R83, R0.reuse, 0.5 ;  /* 0x3f00000053177423 */ /* 0x080fe20000002100 */
[----:B------:R-:W-:Y:S01]  /*17da0*/  FADD R32, R24, -12583039 ;  /* 0xcb40007f18207421 */ /* 0x000fe20000000000 */
[----:B------:R-:W-:Y:S01]  /*17db0*/  FFMA R25, -R25, 1.925963033500011079e-08, R44 ;  /* 0x32a5706019197823 */ /* 0x000fe2000000012c */
[----:B------:R-:W-:Y:S01]  /*17dc0*/  FADD R44, R43, -12583039 ;  /* 0xcb40007f2b2c7421 */ /* 0x000fe20000000000 */
[----:B------:R-:W-:Y:S01]  /*17dd0*/  FFMA.SAT R49, -R45, R0, 0.5 ;  /* 0x3f0000002d317423 */ /* 0x000fe20000002100 */
[-C--:B------:R-:W-:Y:S01]  /*17de0*/  FFMA.RM R53, R53, R2.reuse, 12582913 ;  /* 0x4b40000135357423 */ /* 0x080fe20000004002 */
[----:B------:R-:W2:Y:S01]  /*17df0*/  MUFU.EX2 R39, R39 ;  /* 0x0000002700277308 */ /* 0x000ea20000000800 */
[----:B------:R-:W-:Y:S01]  /*17e00*/  FFMA R44, -R31, 1.4426950216293334961, -R44 ;  /* 0x3fb8aa3b1f2c7823 */ /* 0x000fe2000000092c */
[-C--:B------:R-:W-:Y:S01]  /*17e10*/  FFMA.RM R23, R23, R2.reuse, 12582913 ;  /* 0x4b40000117177423 */ /* 0x080fe20000004002 */
[----:B------:R-:W-:Y:S01]  /*17e20*/  FFMA R32, -R75, 1.4426950216293334961, -R32 ;  /* 0x3fb8aa3b4b207823 */ /* 0x000fe20000000920 */
[----:B------:R-:W-:Y:S01]  /*17e30*/  FFMA.RM R48, R49, R2, 12582913 ;  /* 0x4b40000131307423 */ /* 0x000fe20000004002 */
[----:B------:R-:W-:Y:S01]  /*17e40*/  FFMA R44, -R31, 1.925963033500011079e-08, R44 ;  /* 0x32a570601f2c7823 */ /* 0x000fe2000000012c */
[----:B------:R-:W-:Y:S01]  /*17e50*/  FFMA.SAT R31, -R85, R0, 0.5 ;  /* 0x3f000000551f7423 */ /* 0x000fe20000002100 */
[----:B------:R-:W-:Y:S01]  /*17e60*/  SHF.L.U32 R3, R3, 0x17, RZ ;  /* 0x0000001703037819 */ /* 0x000fe200000006ff */
[----:B------:R-:W-:Y:S01]  /*17e70*/  FADD R40, R36, -12583039 ;  /* 0xcb40007f24287421 */ /* 0x000fe20000000000 */
[----:B------:R-:W-:Y:S01]  /*17e80*/  FADD R46, R23, -12583039 ;  /* 0xcb40007f172e7421 */ /* 0x000fe20000000000 */
[----:B------:R-:W-:Y:S01]  /*17e90*/  FFMA.RM R51, R31, R2, 12582913 ;  /* 0x4b4000011f337423 */ /* 0x000fe20000004002 */
[----:B------:R-:W-:Y:S01]  /*17ea0*/  FFMA.SAT R31, -R87, R0, 0.5 ;  /* 0x3f000000571f7423 */ /* 0x000fe20000002100 */
[----:B------:R-:W3:Y:S01]  /*17eb0*/  MUFU.EX2 R30, R30 ;  /* 0x0000001e001e7308 */ /* 0x000ee20000000800 */
[----:B------:R-:W-:Y:S01]  /*17ec0*/  FFMA R32, -R75, 1.925963033500011079e-08, R32 ;  /* 0x32a570604b207823 */ /* 0x000fe20000000120 */
[----:B------:R-:W-:Y:S01]  /*17ed0*/  FADD R50, R48, -12583039 ;  /* 0xcb40007f30327421 */ /* 0x000fe20000000000 */
[----:B------:R-:W-:Y:S01]  /*17ee0*/  FFMA.RM R52, R31, R2, 12582913 ;  /* 0x4b4000011f347423 */ /* 0x000fe20000004002 */
[----:B------:R-:W-:Y:S01]  /*17ef0*/  FADD R2, R53, -12583039 ;  /* 0xcb40007f35027421 */ /* 0x000fe20000000000 */
[----:B------:R-:W-:Y:S01]  /*17f00*/  FADD R0, R51, -12583039 ;  /* 0xcb40007f33007421 */ /* 0x000fe20000000000 */
[----:B-1----:R-:W-:Y:S01]  /*17f10*/  FFMA R54, R3, R22, 1 ;  /* 0x3f80000003367423 */ /* 0x002fe20000000016 */
[----:B------:R-:W-:Y:S01]  /*17f20*/  FFMA R40, -R79, 1.4426950216293334961, -R40 ;  /* 0x3fb8aa3b4f287823 */ /* 0x000fe20000000928 */
[----:B------:R1:W-:Y:S01]  /*17f30*/  MUFU.EX2 R49, R44 ;  /* 0x0000002c00317308 */ /* 0x0003e20000000800 */
[----:B------:R-:W-:Y:S01]  /*17f40*/  FFMA R2, -R47, 1.4426950216293334961, -R2 ;  /* 0x3fb8aa3b2f027823 */ /* 0x000fe20000000902 */
[----:B------:R-:W-:Y:S01]  /*17f50*/  FFMA R46, -R83, 1.4426950216293334961, -R46 ;  /* 0x3fb8aa3b532e7823 */ /* 0x000fe2000000092e */
[----:B------:R-:W-:Y:S01]  /*17f60*/  FFMA R50, -R45, 1.4426950216293334961, -R50 ;  /* 0x3fb8aa3b2d327823 */ /* 0x000fe20000000932 */
[----:B------:R-:W-:Y:S01]  /*17f70*/  FFMA R0, -R85, 1.4426950216293334961, -R0 ;  /* 0x3fb8aa3b55007823 */ /* 0x000fe20000000900 */
[----:B------:R-:W-:Y:S01]  /*17f80*/  FFMA R47, -R47, 1.925963033500011079e-08, R2 ;  /* 0x32a570602f2f7823 */ /* 0x000fe20000000102 */
[----:B------:R-:W-:Y:S01]  /*17f90*/  FFMA R40, -R79, 1.925963033500011079e-08, R40 ;  /* 0x32a570604f287823 */ /* 0x000fe20000000128 */
[----:B------:R-:W-:Y:S01]  /*17fa0*/  FFMA R46, -R83, 1.925963033500011079e-08, R46 ;  /* 0x32a57060532e7823 */ /* 0x000fe2000000012e */
[----:B------:R-:W4:Y:S01]  /*17fb0*/  MUFU.EX2 R42, R42 ;  /* 0x0000002a002a7308 */ /* 0x000f220000000800 */
[----:B-1----:R-:W-:Y:S01]  /*17fc0*/  FADD R44, R52, -12583039 ;  /* 0xcb40007f342c7421 */ /* 0x002fe20000000000 */
[----:B------:R-:W-:Y:S01]  /*17fd0*/  SHF.L.U32 R2, R35, 0x17, RZ ;  /* 0x0000001723027819 */ /* 0x000fe200000006ff */
[----:B------:R-:W-:Y:S01]  /*17fe0*/  FFMA R50, -R45, 1.925963033500011079e-08, R50 ;  /* 0x32a570602d327823 */ /* 0x000fe20000000132 */
[----:B------:R-:W-:Y:S01]  /*17ff0*/  IADD3 R22, R54, 0x1800000, RZ ;  /* 0x0180000036167810 */ /* 0x000fe20007ffe0ff */
[----:B------:R-:W-:Y:S01]  /*18000*/  FFMA R44, -R87, 1.4426950216293334961, -R44 ;  /* 0x3fb8aa3b572c7823 */ /* 0x000fe2000000092c */
[----:B------:R-:W-:Y:S01]  /*18010*/  FFMA R85, -R85, 1.925963033500011079e-08, R0 ;  /* 0x32a5706055557823 */ /* 0x000fe20000000100 */
[----:B--2---:R-:W-:Y:S01]  /*18020*/  FFMA R39, R2, R39, 1 ;  /* 0x3f80000002277423 */ /* 0x004fe20000000027 */
[----:B------:R-:W1:Y:S01]  /*18030*/  MUFU.EX2 R32, R32 ;  /* 0x0000002000207308 */ /* 0x000e620000000800 */
[----:B------:R-:W-:Y:S01]  /*18040*/  FFMA R87, -R87, 1.925963033500011079e-08, R44 ;  /* 0x32a5706057577823 */ /* 0x000fe2000000012c */
[----:B------:R-:W-:Y:S01]  /*18050*/  LOP3.LUT R22, R22, 0x7f800000, RZ, 0xc0, !PT ;  /* 0x7f80000016167812 */ /* 0x000fe200078ec0ff */
[----:B------:R-:W-:Y:S01]  /*18060*/  IMAD.SHL.U32 R21, R21, 0x800000, RZ ;  /* 0x0080000015157824 */ /* 0x000fe200078e00ff */
[----:B------:R-:W-:Y:S01]  /*18070*/  SHF.L.U32 R3, R24, 0x17, RZ ;  /* 0x0000001718037819 */ /* 0x000fe200000006ff */
[----:B------:R-:W-:Y:S01]  /*18080*/  BSSY B1, `(.L_x_457) ;  /* 0x0000030000017945 */ /* 0x000fe20003800000 */
[----:B------:R-:W-:Y:S01]  /*18090*/  ISETP.GT.U32.AND P2, PT, R22, 0x1ffffff, PT ;  /* 0x01ffffff1600780c */ /* 0x000fe20003f44070 */
[----:B---3--:R-:W-:Y:S01]  /*180a0*/  FFMA R30, R21, R30, 1 ;  /* 0x3f800000151e7423 */ /* 0x008fe2000000001e */
[----:B------:R-:W2:Y:S01]  /*180b0*/  MUFU.EX2 R34, R34 ;  /* 0x0000002200227308 */ /* 0x000ea20000000800 */
[----:B------:R-:W-:-:S02]  /*180c0*/  SHF.L.U32 R21, R38, 0x17, RZ ;  /* 0x0000001726157819 */ /* 0x000fc400000006ff */
[----:B------:R-:W-:Y:S02]  /*180d0*/  SHF.L.U32 R27, R27, 0x17, RZ ;  /* 0x000000171b1b7819 */ /* 0x000fe400000006ff */
[----:B------:R-:W-:Y:S01]  /*180e0*/  SHF.L.U32 R0, R33, 0x17, RZ ;  /* 0x0000001721007819 */ /* 0x000fe200000006ff */
[----:B----4-:R-:W-:Y:S01]  /*180f0*/  FFMA R42, R21, R42, 1 ;  /* 0x3f800000152a7423 */ /* 0x010fe2000000002a */
[----:B------:R-:W-:Y:S01]  /*18100*/  SHF.L.U32 R31, R20, 0x17, RZ ;  /* 0x00000017141f7819 */ /* 0x000fe200000006ff */
[----:B------:R-:W3:Y:S01]  /*18110*/  MUFU.EX2 R37, R37 ;  /* 0x0000002500257308 */ /* 0x000ee20000000800 */
[----:B-1----:R-:W-:Y:S01]  /*18120*/  FFMA R32, R3, R32, 1 ;  /* 0x3f80000003207423 */ /* 0x002fe20000000020 */
[----:B------:R-:W-:Y:S02]  /*18130*/  SHF.L.U32 R21, R23, 0x17, RZ ;  /* 0x0000001717157819 */ /* 0x000fe400000006ff */
[----:B------:R-:W-:Y:S02]  /*18140*/  SHF.L.U32 R3, R36, 0x17, RZ ;  /* 0x0000001724037819 */ /* 0x000fe400000006ff */
[----:B------:R-:W-:-:S02]  /*18150*/  SHF.L.U32 R20, R43, 0x17, RZ ;  /* 0x000000172b147819 */ /* 0x000fc400000006ff */
[----:B------:R-:W1:Y:S01]  /*18160*/  MUFU.EX2 R26, R26 ;  /* 0x0000001a001a7308 */ /* 0x000e620000000800 */
[----:B--2---:R-:W-:Y:S01]  /*18170*/  FFMA R34, R27, R34, 1 ;  /* 0x3f8000001b227423 */ /* 0x004fe20000000022 */
[----:B------:R-:W-:Y:S01]  /*18180*/  SHF.L.U32 R22, R48, 0x17, RZ ;  /* 0x0000001730167819 */ /* 0x000fe200000006ff */
[----:B------:R-:W-:Y:S01]  /*18190*/  FFMA R20, R20, R49, 1 ;  /* 0x3f80000014147423 */ /* 0x000fe20000000031 */
[----:B------:R-:W-:Y:S02]  /*181a0*/  SHF.L.U32 R23, R51, 0x17, RZ ;  /* 0x0000001733177819 */ /* 0x000fe400000006ff */
[----:B------:R-:W-:Y:S02]  /*181b0*/  SHF.L.U32 R24, R53, 0x17, RZ ;  /* 0x0000001735187819 */ /* 0x000fe400000006ff */
[----:B------:R-:W2:Y:S01]  /*181c0*/  MUFU.EX2 R40, R40 ;  /* 0x0000002800287308 */ /* 0x000ea20000000800 */
[----:B---3--:R-:W-:Y:S01]  /*181d0*/  FFMA R37, R0, R37, 1 ;  /* 0x3f80000000257423 */ /* 0x008fe20000000025 */
[----:B------:R-:W-:-:S02]  /*181e0*/  SHF.L.U32 R0, R41, 0x17, RZ ;  /* 0x0000001729007819 */ /* 0x000fc400000006ff */
[----:B------:R-:W-:-:S04]  /*181f0*/  SHF.L.U32 R27, R52, 0x17, RZ ;  /* 0x00000017341b7819 */ /* 0x000fc800000006ff */
        /* <DEDUP_REMOVED lines=20> */
.L_x_458:
[----:B------:R-:W1:Y:S02]  /*18340*/  MUFU.RCP R31, R54 ;  /* 0x00000036001f7308 */ /* 0x000e640000001000 */
[----:B-1----:R-:W-:-:S04]  /*18350*/  FFMA R0, R54, R31, -1 ;  /* 0xbf80000036007423 */ /* 0x002fc8000000001f */
[----:B------:R-:W-:-:S04]  /*18360*/  FADD.FTZ R0, -R0, -RZ ;  /* 0x800000ff00007221 */ /* 0x000fc80000010100 */
[----:B------:R-:W-:-:S07]  /*18370*/  FFMA R31, R31, R0, R31 ;  /* 0x000000001f1f7223 */ /* 0x000fce000000001f */
.L_x_459:
[----:B------:R-:W-:Y:S05]  /*18380*/  BSYNC B1 ;  /* 0x0000000000017941 */ /* 0x000fea0003800000 */
.L_x_457:
        /* <DEDUP_REMOVED lines=10> */
.L_x_461:
[----:B------:R-:W1:Y:S02]  /*18430*/  MUFU.RCP R3, R26 ;  /* 0x0000001a00037308 */ /* 0x000e640000001000 */
[----:B-1----:R-:W-:-:S04]  /*18440*/  FFMA R0, R26, R3, -1 ;  /* 0xbf8000001a007423 */ /* 0x002fc80000000003 */
[----:B------:R-:W-:-:S04]  /*18450*/  FADD.FTZ R0, -R0, -RZ ;  /* 0x800000ff00007221 */ /* 0x000fc80000010100 */
[----:B------:R-:W-:-:S07]  /*18460*/  FFMA R36, R3, R0, R3 ;  /* 0x0000000003247223 */ /* 0x000fce0000000003 */
.L_x_462:
[----:B------:R-:W-:Y:S05]  /*18470*/  BSYNC B1 ;  /* 0x0000000000017941 */ /* 0x000fea0003800000 */
.L_x_460:
        /* <DEDUP_REMOVED lines=10> */
.L_x_464:
[----:B------:R-:W1:Y:S02]  /*18520*/  MUFU.RCP R3, R30 ;  /* 0x0000001e00037308 */ /* 0x000e640000001000 */
[----:B-1----:R-:W-:-:S04]  /*18530*/  FFMA R0, R30, R3, -1 ;  /* 0xbf8000001e007423 */ /* 0x002fc80000000003 */
[----:B------:R-:W-:-:S04]  /*18540*/  FADD.FTZ R0, -R0, -RZ ;  /* 0x800000ff00007221 */ /* 0x000fc80000010100 */
[----:B------:R-:W-:-:S07]  /*18550*/  FFMA R26, R3, R0, R3 ;  /* 0x00000000031a7223 */ /* 0x000fce0000000003 */
.L_x_465:
[----:B------:R-:W-:Y:S05]  /*18560*/  BSYNC B1 ;  /* 0x0000000000017941 */ /* 0x000fea0003800000 */
.L_x_463:
        /* <DEDUP_REMOVED lines=10> */
.L_x_467:
[----:B------:R-:W1:Y:S02]  /*18610*/  MUFU.RCP R33, R32 ;  /* 0x0000002000217308 */ /* 0x000e640000001000 */
[----:B-1----:R-:W-:-:S04]  /*18620*/  FFMA R0, R32, R33, -1 ;  /* 0xbf80000020007423 */ /* 0x002fc80000000021 */
[----:B------:R-:W-:-:S04]  /*18630*/  FADD.FTZ R0, -R0, -RZ ;  /* 0x800000ff00007221 */ /* 0x000fc80000010100 */
[----:B------:R-:W-:-:S07]  /*18640*/  FFMA R33, R33, R0, R33 ;  /* 0x0000000021217223 */ /* 0x000fce0000000021 */
.L_x_468:
[----:B------:R-:W-:Y:S05]  /*18650*/  BSYNC B1 ;  /* 0x0000000000017941 */ /* 0x000fea0003800000 */
.L_x_466:
        /* <DEDUP_REMOVED lines=10> */
.L_x_470:
[----:B------:R-:W1:Y:S02]  /*18700*/  MUFU.RCP R3, R34 ;  /* 0x0000002200037308 */ /* 0x000e640000001000 */
[----:B-1----:R-:W-:-:S04]  /*18710*/  FFMA R0, R34, R3, -1 ;  /* 0xbf80000022007423 */ /* 0x002fc80000000003 */
[----:B------:R-:W-:-:S04]  /*18720*/  FADD.FTZ R0, -R0, -RZ ;  /* 0x800000ff00007221 */ /* 0x000fc80000010100 */
[----:B------:R-:W-:-:S07]  /*18730*/  FFMA R30, R3, R0, R3 ;  /* 0x00000000031e7223 */ /* 0x000fce0000000003 */
.L_x_471:
[----:B------:R-:W-:Y:S05]  /*18740*/  BSYNC B1 ;  /* 0x0000000000017941 */ /* 0x000fea0003800000 */
.L_x_469:
        /* <DEDUP_REMOVED lines=10> */
.L_x_473:
[----:B------:R-:W1:Y:S02]  /*187f0*/  MUFU.RCP R0, R37 ;  /* 0x0000002500007308 */ /* 0x000e640000001000 */
[----:B-1----:R-:W-:-:S04]  /*18800*/  FFMA R2, R37, R0, -1 ;  /* 0xbf80000025027423 */ /* 0x002fc80000000000 */
[----:B------:R-:W-:-:S04]  /*18810*/  FADD.FTZ R35, -R2, -RZ ;  /* 0x800000ff02237221 */ /* 0x000fc80000010100 */
[----:B------:R-:W-:-:S07]  /*18820*/  FFMA R35, R0, R35, R0 ;  /* 0x0000002300237223 */ /* 0x000fce0000000000 */
.L_x_474:
[----:B------:R-:W-:Y:S05]  /*18830*/  BSYNC B1 ;  /* 0x0000000000017941 */ /* 0x000fea0003800000 */
.L_x_472:
        /* <DEDUP_REMOVED lines=10> */
.L_x_476:
[----:B------:R-:W1:Y:S02]  /*188e0*/  MUFU.RCP R32, R39 ;  /* 0x0000002700207308 */ /* 0x000e640000001000 */
[----:B-1----:R-:W-:-:S04]  /*188f0*/  FFMA R0, R39, R32, -1 ;  /* 0xbf80000027007423 */ /* 0x002fc80000000020 */
[----:B------:R-:W-:-:S04]  /*18900*/  FADD.FTZ R3, -R0, -RZ ;  /* 0x800000ff00037221 */ /* 0x000fc80000010100 */
[----:B------:R-:W-:-:S07]  /*18910*/  FFMA R32, R32, R3, R32 ;  /* 0x0000000320207223 */ /* 0x000fce0000000020 */
.L_x_477:
[----:B------:R-:W-:Y:S05]  /*18920*/  BSYNC B1 ;  /* 0x0000000000017941 */ /* 0x000fea0003800000 */
.L_x_475:
        /* <DEDUP_REMOVED lines=10> */
.L_x_479:
[----:B------:R-:W1:Y:S02]  /*189d0*/  MUFU.RCP R37, R40 ;  /* 0x0000002800257308 */ /* 0x000e640000001000 */
[----:B-1----:R-:W-:-:S04]  /*189e0*/  FFMA R0, R40, R37, -1 ;  /* 0xbf80000028007423 */ /* 0x002fc80000000025 */
[----:B------:R-:W-:-:S04]  /*189f0*/  FADD.FTZ R0, -R0, -RZ ;  /* 0x800000ff00007221 */ /* 0x000fc80000010100 */
[----:B------:R-:W-:-:S07]  /*18a00*/  FFMA R37, R37, R0, R37 ;  /* 0x0000000025257223 */ /* 0x000fce0000000025 */
.L_x_480:
[----:B------:R-:W-:Y:S05]  /*18a10*/  BSYNC B1 ;  /* 0x0000000000017941 */ /* 0x000fea0003800000 */
.L_x_478:
        /* <DEDUP_REMOVED lines=10> */
.L_x_482:
[----:B------:R-:W1:Y:S02]  /*18ac0*/  MUFU.RCP R3, R42 ;  /* 0x0000002a00037308 */ /* 0x000e640000001000 */
[----:B-1----:R-:W-:-:S04]  /*18ad0*/  FFMA R0, R42, R3, -1 ;  /* 0xbf8000002a007423 */ /* 0x002fc80000000003 */
[----:B------:R-:W-:-:S04]  /*18ae0*/  FADD.FTZ R0, -R0, -RZ ;  /* 0x800000ff00007221 */ /* 0x000fc80000010100 */
[----:B------:R-:W-:-:S07]  /*18af0*/  FFMA R34, R3, R0, R3 ;  /* 0x0000000003227223 */ /* 0x000fce0000000003 */
.L_x_483:
[----:B------:R-:W-:Y:S05]  /*18b00*/  BSYNC B1 ;  /* 0x0000000000017941 */ /* 0x000fea0003800000 */
.L_x_481:
        /* <DEDUP_REMOVED lines=10> */
.L_x_485:
[----:B------:R-:W1:Y:S02]  /*18bb0*/  MUFU.RCP R0, R25 ;  /* 0x0000001900007308 */ /* 0x000e640000001000 */
[----:B-1----:R-:W-:-:S04]  /*18bc0*/  FFMA R2, R25, R0, -1 ;  /* 0xbf80000019027423 */ /* 0x002fc80000000000 */
[----:B------:R-:W-:-:S04]  /*18bd0*/  FADD.FTZ R39, -R2, -RZ ;  /* 0x800000ff02277221 */ /* 0x000fc80000010100 */
[----:B------:R-:W-:-:S07]  /*18be0*/  FFMA R39, R0, R39, R0 ;  /* 0x0000002700277223 */ /* 0x000fce0000000000 */
.L_x_486:
[----:B------:R-:W-:Y:S05]  /*18bf0*/  BSYNC B1 ;  /* 0x0000000000017941 */ /* 0x000fea0003800000 */
.L_x_484:
        /* <DEDUP_REMOVED lines=10> */
.L_x_488:
[----:B------:R-:W1:Y:S02]  /*18ca0*/  MUFU.RCP R25, R20 ;  /* 0x0000001400197308 */ /* 0x000e640000001000 */
[----:B-1----:R-:W-:-:S04]  /*18cb0*/  FFMA R0, R20, R25, -1 ;  /* 0xbf80000014007423 */ /* 0x002fc80000000019 */
[----:B------:R-:W-:-:S04]  /*18cc0*/  FADD.FTZ R0, -R0, -RZ ;  /* 0x800000ff00007221 */ /* 0x000fc80000010100 */
[----:B------:R-:W-:-:S07]  /*18cd0*/  FFMA R25, R25, R0, R25 ;  /* 0x0000000019197223 */ /* 0x000fce0000000019 */
.L_x_489:
[----:B------:R-:W-:Y:S05]  /*18ce0*/  BSYNC B1 ;  /* 0x0000000000017941 */ /* 0x000fea0003800000 */
.L_x_487:
        /* <DEDUP_REMOVED lines=10> */
.L_x_491:
[----:B------:R-:W1:Y:S02]  /*18d90*/  MUFU.RCP R38, R21 ;  /* 0x0000001500267308 */ /* 0x000e640000001000 */
[----:B-1----:R-:W-:-:S04]  /*18da0*/  FFMA R0, R21, R38, -1 ;  /* 0xbf80000015007423 */ /* 0x002fc80000000026 */
[----:B------:R-:W-:-:S04]  /*18db0*/  FADD.FTZ R3, -R0, -RZ ;  /* 0x800000ff00037221 */ /* 0x000fc80000010100 */
[----:B------:R-:W-:-:S07]  /*18dc0*/  FFMA R38, R38, R3, R38 ;  /* 0x0000000326267223 */ /* 0x000fce0000000026 */
.L_x_492:
[----:B------:R-:W-:Y:S05]  /*18dd0*/  BSYNC B1 ;  /* 0x0000000000017941 */ /* 0x000fea0003800000 */
.L_x_490:
        /* <DEDUP_REMOVED lines=10> */
.L_x_494:
[----:B------:R-:W1:Y:S02]  /*18e80*/  MUFU.RCP R3, R22 ;  /* 0x0000001600037308 */ /* 0x000e640000001000 */
[----:B-1----:R-:W-:-:S04]  /*18e90*/  FFMA R0, R22, R3, -1 ;  /* 0xbf80000016007423 */ /* 0x002fc80000000003 */
[----:B------:R-:W-:-:S04]  /*18ea0*/  FADD.FTZ R0, -R0, -RZ ;  /* 0x800000ff00007221 */ /* 0x000fc80000010100 */
[----:B------:R-:W-:-:S07]  /*18eb0*/  FFMA R40, R3, R0, R3 ;  /* 0x0000000003287223 */ /* 0x000fce0000000003 */
.L_x_495:
[----:B------:R-:W-:Y:S05]  /*18ec0*/  BSYNC B1 ;  /* 0x0000000000017941 */ /* 0x000fea0003800000 */
.L_x_493:
        /* <DEDUP_REMOVED lines=10> */
.L_x_497:
[----:B------:R-:W1:Y:S02]  /*18f70*/  MUFU.RCP R0, R23 ;  /* 0x0000001700007308 */ /* 0x000e640000001000 */
[----:B-1----:R-:W-:-:S04]  /*18f80*/  FFMA R2, R23, R0, -1 ;  /* 0xbf80000017027423 */ /* 0x002fc80000000000 */
[----:B------:R-:W-:-:S04]  /*18f90*/  FADD.FTZ R41, -R2, -RZ ;  /* 0x800000ff02297221 */ /* 0x000fc80000010100 */
[----:B------:R-:W-:-:S07]  /*18fa0*/  FFMA R41, R0, R41, R0 ;  /* 0x0000002900297223 */ /* 0x000fce0000000000 */
.L_x_498:
[----:B------:R-:W-:Y:S05]  /*18fb0*/  BSYNC B1 ;  /* 0x0000000000017941 */ /* 0x000fea0003800000 */
.L_x_496:
        /* <DEDUP_REMOVED lines=10> */
.L_x_500:
[----:B------:R-:W1:Y:S02]  /*19060*/  MUFU.RCP R3, R24 ;  /* 0x0000001800037308 */ /* 0x000e640000001000 */
[----:B-1----:R-:W-:-:S04]  /*19070*/  FFMA R0, R24, R3, -1 ;  /* 0xbf80000018007423 */ /* 0x002fc80000000003 */
[----:B------:R-:W-:-:S04]  /*19080*/  FADD.FTZ R0, -R0, -RZ ;  /* 0x800000ff00007221 */ /* 0x000fc80000010100 */
[----:B------:R-:W-:-:S07]  /*19090*/  FFMA R42, R3, R0, R3 ;  /* 0x00000000032a7223 */ /* 0x000fce0000000003 */
.L_x_501:
[----:B------:R-:W-:Y:S05]  /*190a0*/  BSYNC B1 ;  /* 0x0000000000017941 */ /* 0x000fea0003800000 */
.L_x_499:
        /* <DEDUP_REMOVED lines=8> */
.L_x_502:
[----:B------:R-:W1:Y:S02]  /*19130*/  MUFU.RCP R0, R27 ;  /* 0x0000001b00007308 */ /* 0x000e640000001000 */
[----:B-1----:R-:W-:-:S04]  /*19140*/  FFMA R2, R27, R0, -1 ;  /* 0xbf8000001b027423 */ /* 0x002fc80000000000 */
[----:B------:R-:W-:-:S04]  /*19150*/  FADD.FTZ R3, -R2, -RZ ;  /* 0x800000ff02037221 */ /* 0x000fc80000010100 */
[----:B------:R-:W-:-:S07]  /*19160*/  FFMA R0, R0, R3, R0 ;  /* 0x0000000300007223 */ /* 0x000fce0000000000 */
.L_x_503:
        /* <DEDUP_REMOVED lines=29> */
.L_x_505:
[----:B------:R-:W-:Y:S05]  /*19340*/  BSYNC B0 ;  /* 0x0000000000007941 */ /* 0x000fea0003800000 */
.L_x_504:
[----:B------:R-:W-:Y:S06]  /*19350*/  BAR.SYNC.DEFER_BLOCKING 0x1, 0x100 ;  /* 0x0044000000007b1d */ /* 0x000fec0000010000 */
[----:B------:R-:W-:Y:S04]  /*19360*/  BSSY B0, `(.L_x_506) ;  /* 0x000000a000007945 */ /* 0x000fe80003800000 */
[----:B------:R-:W-:Y:S05]  /*19370*/  @P0 BRA `(.L_x_507) ;  /* 0x0000000000200947 */ /* 0x000fea0003800000 */
[----:B------:R-:W-:-:S06]  /*19380*/  UISETP.NE.AND UP0, UPT, UR43, 0x3, UPT ;  /* 0x000000032b00788c */ /* 0x000fcc000bf05270 */
[----:B------:R-:W-:-:S13]  /*19390*/  PLOP3.LUT P2, PT, PT, PT, UP0, 0x80, 0x0 ;  /* 0x000000000000781c */ /* 0x000fda0003f4f008 */
[----:B------:R-:W-:Y:S05]  /*193a0*/  @!P2 BRA `(.L_x_508) ;  /* 0x000000000004a947 */ /* 0x000fea0003800000 */
[----:B------:R-:W-:Y:S01]  /*193b0*/  BPT.TRAP 0x1 ;  /* 0x000000040000795c */ /* 0x000fe20000300000 */
.L_x_508:
[----:B------:R-:W-:-:S04]  /*193c0*/  ULEA UR4, UR8, UR46, 0x3 ;  /* 0x0000002e08047291 */ /* 0x000fc8000f8e183f */
[----:B------:R-:W-:-:S04]  /*193d0*/  UIADD3 UR4, UR4, 0x50, URZ ;  /* 0x0000005004047890 */ /* 0x000fc8000fffe03f */
[----:B------:R-:W-:-:S09]  /*193e0*/  UPRMT UR4, UR47, 0x654, UR4 ;  /* 0x000006542f047896 */ /* 0x000fd20008000004 */
[----:B------:R-:W-:Y:S03]  /*193f0*/  SYNCS.ARRIVE.TRANS64.RED.A1T0 RZ, [UR4], RZ ;  /* 0x000000ffffff79a7 */ /* 0x000fe60008100404 */
.L_x_507:
[----:B------:R-:W-:Y:S05]  /*19400*/  BSYNC B0 ;  /* 0x0000000000007941 */ /* 0x000fea0003800000 */
.L_x_506:
        /* <DEDUP_REMOVED lines=9> */
.L_x_511:
[C---:B------:R-:W-:Y:S01]  /*194a0*/  LEA R0, R12.reuse, UR46, 0x3 ;  /* 0x0000002e0c007c11 */ /* 0x040fe2000f8e18ff */
[----:B------:R-:W-:Y:S01]  /*194b0*/  BSSY B1, `(.L_x_512) ;  /* 0x0000006000017945 */ /* 0x000fe20003800000 */
[----:B------:R-:W-:Y:S02]  /*194c0*/  SHF.L.U32 R3, R13, 0x1f, RZ ;  /* 0x0000001f0d037819 */ /* 0x000fe400000006ff */
[----:B-1----:R-:W-:Y:S02]  /*194d0*/  @!P1 LEA R21, R12, R15, 0xd ;  /* 0x0000000f0c159211 */ /* 0x002fe400078e68ff */
[----:B------:R-:W1:Y:S02]  /*194e0*/  SYNCS.PHASECHK.TRANS64.TRYWAIT P2, [R0+URZ+0x30], R3 ;  /* 0x00003003000075a7 */ /* 0x000e64000804017f */
[----:B------:R-:W-:Y:S01]  /*194f0*/  @!P1 LEA R2, R18, R21, 0x1 ;  /* 0x0000001512029211 */ /* 0x000fe200078e08ff */
[----:B-1----:R-:W-:Y:S06]  /*19500*/  @!P2 BRA `(.L_x_513) ;  /* 0x0000013800f8a947 */ /* 0x002fec0003800000 */
.L_x_1120:
[----:B------:R-:W-:Y:S05]  /*19510*/  BSYNC B1 ;  /* 0x0000000000017941 */ /* 0x000fea0003800000 */
.L_x_512:
        /* <DEDUP_REMOVED lines=8> */
.L_x_510:
[----:B------:R-:W-:Y:S05]  /*195a0*/  BSYNC B0 ;  /* 0x0000000000007941 */ /* 0x000fea0003800000 */
.L_x_509:
[----:B------:R-:W2:Y:S04]  /*195b0*/  LDL.LU R3, [R1+0x100] ;  /* 0x0001000001037983 */ /* 0x000ea80000300800 */
        /* <DEDUP_REMOVED lines=15> */
[----:B---3--:R-:W-:Y:S01]  /*196b0*/  HADD2.F32 R21, -RZ, R8.H0_H0 ;  /* 0x20000008ff157230 */ /* 0x008fe20000004100 */
[----:B------:R-:W-:Y:S01]  /*196c0*/  BSSY B1, `(.L_x_514) ;  /* 0x00000bf000017945 */ /* 0x000fe20003800000 */
[----:B------:R-:W-:-:S02]  /*196d0*/  HADD2.F32 R20, -RZ, R9.H1_H1 ;  /* 0x30000009ff147230 */ /* 0x000fc40000004100 */
[----:B------:R-:W-:Y:S02]  /*196e0*/  HADD2.F32 R39, -RZ, R11.H1_H1 ;  /* 0x3000000bff277230 */ /* 0x000fe40000004100 */
[----:B----4-:R-:W-:Y:S02]  /*196f0*/  HADD2.F32 R40, -RZ, R6.H1_H1 ;  /* 0x30000006ff287230 */ /* 0x010fe40000004100 */
[----:B------:R-:W-:Y:S02]  /*19700*/  HADD2.F32 R46, -RZ, R7.H0_H0 ;  /* 0x20000007ff2e7230 */ /* 0x000fe40000004100 */
[C---:B--2---:R-:W-:Y:S01]  /*19710*/  FMUL R3, R17.reuse, R3 ;  /* 0x0000000311037220 */ /* 0x044fe20000400000 */
[C---:B-----5:R-:W-:Y:S01]  /*19720*/  FMUL R23, R17.reuse, R2 ;  /* 0x0000000211177220 */ /* 0x060fe20000400000 */
[----:B------:R-:W-:Y:S02]  /*19730*/  HADD2.F32 R2, -RZ, R9.H0_H0 ;  /* 0x20000009ff027230 */ /* 0x000fe40000004100 */
[----:B------:R-:W-:Y:S01]  /*19740*/  FFMA R21, R16, R21, R3 ;  /* 0x0000001510157223 */ /* 0x000fe20000000003 */
[----:B------:R-:W-:Y:S01]  /*19750*/  FMUL R25, R17, R0 ;  /* 0x0000000011197220 */ /* 0x000fe20000400000 */
[----:B------:R-:W-:-:S03]  /*19760*/  HADD2.F32 R0, -RZ, R8.H1_H1 ;  /* 0x30000008ff007230 */ /* 0x000fc60000004100 */
[C---:B------:R-:W-:Y:S01]  /*19770*/  FFMA R25, R16.reuse, R2, R25 ;  /* 0x0000000210197223 */ /* 0x040fe20000000019 */
[--C-:B------:R-:W-:Y:S02]  /*19780*/  HADD2.F32 R2, -RZ, R10.reuse.H1_H1 ;  /* 0x3000000aff027230 */ /* 0x100fe40000004100 */
[C---:B------:R-:W-:Y:S01]  /*19790*/  FFMA R23, R16.reuse, R0, R23 ;  /* 0x0000000010177223 */ /* 0x040fe20000000017 */
[----:B------:R-:W-:Y:S01]  /*197a0*/  MOV R0, 0x3bbb989d ;  /* 0x3bbb989d00007802 */ /* 0x000fe20000000f00 */
[C---:B------:R-:W-:Y:S01]  /*197b0*/  FMUL R3, R17.reuse, R33 ;  /* 0x0000002111037220 */ /* 0x040fe20000400000 */
[C---:B------:R-:W-:Y:S01]  /*197c0*/  FMUL R27, R17.reuse, R27 ;  /* 0x0000001b111b7220 */ /* 0x040fe20000400000 */
[----:B------:R-:W-:Y:S01]  /*197d0*/  FMUL R33, R17, R31 ;  /* 0x0000001f11217220 */ /* 0x000fe20000400000 */
[----:B------:R-:W-:Y:S02]  /*197e0*/  HADD2.F32 R31, -RZ, R10.H0_H0 ;  /* 0x2000000aff1f7230 */ /* 0x000fe40000004100 */
[----:B------:R-:W-:Y:S01]  /*197f0*/  FFMA R27, R16, R20, R27 ;  /* 0x00000014101b7223 */ /* 0x000fe2000000001b */
[----:B------:R-:W-:-:S02]  /*19800*/  HADD2.F32 R20, -RZ, R11.H0_H0 ;  /* 0x2000000bff147230 */ /* 0x000fc40000004100 */
[C---:B------:R-:W-:Y:S01]  /*19810*/  FFMA R35, R16.reuse, R2, R33 ;  /* 0x0000000210237223 */ /* 0x040fe20000000021 */
[----:B------:R-:W-:Y:S01]  /*19820*/  MOV R2, 0x437c0000 ;  /* 0x437c000000027802 */ /* 0x000fe20000000f00 */
[C---:B------:R-:W-:Y:S01]  /*19830*/  FFMA R31, R16.reuse, R31, R3 ;  /* 0x0000001f101f7223 */ /* 0x040fe20000000003 */
[----:B------:R-:W-:Y:S01]  /*19840*/  FFMA.SAT R3, -R21, R0, 0.5 ;  /* 0x3f00000015037423 */ /* 0x000fe20000002100 */
[----:B------:R-:W-:Y:S01]  /*19850*/  FMUL R37, R17, R32 ;  /* 0x0000002011257220 */ /* 0x000fe20000400000 */
[----:B------:R-:W-:Y:S01]  /*19860*/  FFMA.SAT R43, -R23, R0, 0.5 ;  /* 0x3f000000172b7423 */ /* 0x000fe20000002100 */
[----:B------:R-:W-:Y:S01]  /*19870*/  FMUL R33, R17, R24 ;  /* 0x0000001811217220 */ /* 0x000fe20000400000 */
[----:B------:R-:W-:Y:S01]  /*19880*/  FFMA.RM R3, R3, R2, 12582913 ;  /* 0x4b40000103037423 */ /* 0x000fe20000004002 */
[--C-:B------:R-:W-:Y:S02]  /*19890*/  HADD2.F32 R24, -RZ, R4.reuse.H0_H0 ;  /* 0x20000004ff187230 */ /* 0x100fe40000004100 */
[----:B------:R-:W-:Y:S01]  /*198a0*/  FMUL R41, R17, R22 ;  /* 0x0000001611297220 */ /* 0x000fe20000400000 */
[C---:B------:R-:W-:Y:S01]  /*198b0*/  FFMA R37, R16.reuse, R20, R37 ;  /* 0x0000001410257223 */ /* 0x040fe20000000025 */
[----:B------:R-:W-:Y:S01]  /*198c0*/  FADD R22, R3, -12583039 ;  /* 0xcb40007f03167421 */ /* 0x000fe20000000000 */
[----:B------:R-:W-:Y:S01]  /*198d0*/  FFMA.RM R20, R43, R2, 12582913 ;  /* 0x4b4000012b147423 */ /* 0x000fe20000004002 */
[----:B------:R-:W-:Y:S01]  /*198e0*/  FFMA R41, R16, R24, R41 ;  /* 0x0000001810297223 */ /* 0x000fe20000000029 */
[----:B------:R-:W-:Y:S01]  /*198f0*/  FFMA.SAT R45, -R25, R0, 0.5 ;  /* 0x3f000000192d7423 */ /* 0x000fe20000002100 */
[----:B------:R-:W-:Y:S01]  /*19900*/  FFMA R22, -R21, 1.4426950216293334961, -R22 ;  /* 0x3fb8aa3b15167823 */ /* 0x000fe20000000916 */
[----:B------:R-:W-:Y:S01]  /*19910*/  FADD R24, R20, -12583039 ;  /* 0xcb40007f14187421 */ /* 0x000fe20000000000 */
[----:B------:R-:W-:Y:S01]  /*19920*/  FFMA R39, R16, R39, R33 ;  /* 0x0000002710277223 */ /* 0x000fe20000000021 */
[----:B------:R-:W-:Y:S01]  /*19930*/  FMUL R33, R17, R26 ;  /* 0x0000001a11217220 */ /* 0x000fe20000400000 */
[----:B------:R-:W-:Y:S01]  /*19940*/  FFMA R22, -R21, 1.925963033500011079e-08, R22 ;  /* 0x32a5706015167823 */ /* 0x000fe20000000116 */
[----:B------:R-:W-:Y:S01]  /*19950*/  FFMA R24, -R23, 1.4426950216293334961, -R24 ;  /* 0x3fb8aa3b17187823 */ /* 0x000fe20000000918 */
[----:B------:R-:W-:Y:S01]  /*19960*/  FFMA.RM R21, R45, R2, 12582913 ;  /* 0x4b4000012d157423 */ /* 0x000fe20000004002 */
[----:B------:R-:W-:-:S02]  /*19970*/  HADD2.F32 R43, -RZ, R4.H1_H1 ;  /* 0x30000004ff2b7230 */ /* 0x000fc40000004100 */
[-C--:B------:R-:W-:Y:S01]  /*19980*/  FFMA.SAT R47, -R31, R0.reuse, 0.5 ;  /* 0x3f0000001f2f7423 */ /* 0x080fe20000002100 */
[----:B------:R-:W-:Y:S01]  /*19990*/  FFMA R24, -R23, 1.925963033500011079e-08, R24 ;  /* 0x32a5706017187823 */ /* 0x000fe20000000118 */
[----:B------:R-:W-:Y:S01]  /*199a0*/  FADD R26, R21, -12583039 ;  /* 0xcb40007f151a7421 */ /* 0x000fe20000000000 */
[----:B------:R-:W-:Y:S01]  /*199b0*/  FFMA.SAT R23, -R27, R0, 0.5 ;  /* 0x3f0000001b177423 */ /* 0x000fe20000002100 */
[----:B------:R-:W-:Y:S01]  /*199c0*/  FFMA R43, R16, R43, R33 ;  /* 0x0000002b102b7223 */ /* 0x000fe20000000021 */
[----:B------:R-:W-:Y:S01]  /*199d0*/  FMUL R33, R17, R30 ;  /* 0x0000001e11217220 */ /* 0x000fe20000400000 */
[----:B------:R-:W-:Y:S01]  /*199e0*/  FFMA R26, -R25, 1.4426950216293334961, -R26 ;  /* 0x3fb8aa3b191a7823 */ /* 0x000fe2000000091a */
[----:B------:R-:W-:Y:S01]  /*199f0*/  FFMA.RM R23, R23, R2, 12582913 ;  /* 0x4b40000117177423 */ /* 0x000fe20000004002 */
[----:B------:R-:W-:Y:S01]  /*19a00*/  FFMA.SAT R49, -R35, R0, 0.5 ;  /* 0x3f00000023317423 */ /* 0x000fe20000002100 */
[--C-:B------:R-:W-:Y:S02]  /*19a10*/  HADD2.F32 R45, -RZ, R5.reuse.H0_H0 ;  /* 0x20000005ff2d7230 */ /* 0x100fe40000004100 */
[----:B------:R-:W-:Y:S01]  /*19a20*/  FFMA R26, -R25, 1.925963033500011079e-08, R26 ;  /* 0x32a57060191a7823 */ /* 0x000fe2000000011a */
[----:B------:R-:W-:Y:S01]  /*19a30*/  FADD R30, R23, -12583039 ;  /* 0xcb40007f171e7421 */ /* 0x000fe20000000000 */
[----:B------:R-:W-:Y:S01]  /*19a40*/  FFMA.RM R25, R47, R2, 12582913 ;  /* 0x4b4000012f197423 */ /* 0x000fe20000004002 */
[----:B------:R-:W-:-:S02]  /*19a50*/  HADD2.F32 R47, -RZ, R5.H1_H1 ;  /* 0x30000005ff2f7230 */ /* 0x000fc40000004100 */
[----:B------:R-:W-:Y:S01]  /*19a60*/  FFMA R45, R16, R45, R33 ;  /* 0x0000002d102d7223 */ /* 0x000fe20000000021 */
[----:B------:R-:W-:Y:S01]  /*19a70*/  FFMA R30, -R27, 1.4426950216293334961, -R30 ;  /* 0x3fb8aa3b1b1e7823 */ /* 0x000fe2000000091e */
[----:B------:R-:W-:Y:S01]  /*19a80*/  FADD R32, R25, -12583039 ;  /* 0xcb40007f19207421 */ /* 0x000fe20000000000 */
[----:B------:R-:W-:Y:S01]  /*19a90*/  FMUL R33, R17, R36 ;  /* 0x0000002411217220 */ /* 0x000fe20000400000 */
[----:B------:R-:W-:Y:S01]  /*19aa0*/  FFMA.SAT R51, -R39, R0, 0.5 ;  /* 0x3f00000027337423 */ /* 0x000fe20000002100 */
[----:B------:R-:W-:Y:S01]  /*19ab0*/  FFMA R27, -R27, 1.925963033500011079e-08, R30 ;  /* 0x32a570601b1b7823 */ /* 0x000fe2000000011e */
[----:B------:R-:W-:Y:S01]  /*19ac0*/  FFMA R32, -R31, 1.4426950216293334961, -R32 ;  /* 0x3fb8aa3b1f207823 */ /* 0x000fe20000000920 */
[----:B------:R-:W-:Y:S01]  /*19ad0*/  FFMA.RM R30, R49, R2, 12582913 ;  /* 0x4b400001311e7423 */ /* 0x000fe20000004002 */
[----:B------:R-:W-:Y:S01]  /*19ae0*/  FMUL R49, R17, R34 ;  /* 0x0000002211317220 */ /* 0x000fe20000400000 */
[----:B------:R-:W-:Y:S02]  /*19af0*/  HADD2.F32 R34, -RZ, R6.H0_H0 ;  /* 0x20000006ff227230 */ /* 0x000fe40000004100 */
[----:B------:R-:W-:Y:S01]  /*19b00*/  FFMA R31, -R31, 1.925963033500011079e-08, R32 ;  /* 0x32a570601f1f7823 */ /* 0x000fe20000000120 */
[----:B------:R-:W-:Y:S01]  /*19b10*/  FADD R32, R30, -12583039 ;  /* 0xcb40007f1e207421 */ /* 0x000fe20000000000 */
[C---:B------:R-:W-:Y:S01]  /*19b20*/  FFMA R47, R16.reuse, R47, R33 ;  /* 0x0000002f102f7223 */ /* 0x040fe20000000021 */
[----:B------:R-:W-:Y:S01]  /*19b30*/  FFMA.SAT R33, -R37, R0, 0.5 ;  /* 0x3f00000025217423 */ /* 0x000fe20000002100 */
[----:B------:R-:W-:Y:S01]  /*19b40*/  FFMA R49, R16, R34, R49 ;  /* 0x0000002210317223 */ /* 0x000fe20000000031 */
[----:B------:R-:W-:Y:S01]  /*19b50*/  FFMA R32, -R35, 1.4426950216293334961, -R32 ;  /* 0x3fb8aa3b23207823 */ /* 0x000fe20000000920 */
[----:B------:R-:W-:Y:S01]  /*19b60*/  FFMA.SAT R53, -R47, R0, 0.5 ;  /* 0x3f0000002f357423 */ /* 0x000fe20000002100 */
[-C--:B------:R-:W-:Y:S01]  /*19b70*/  FFMA.RM R33, R33, R2.reuse, 12582913 ;  /* 0x4b40000121217423 */ /* 0x080fe20000004002 */
[----:B------:R-:W1:Y:S01]  /*19b80*/  MUFU.EX2 R22, R22 ;  /* 0x0000001600167308 */ /* 0x000e620000000800 */
[----:B------:R-:W-:Y:S01]  /*19b90*/  FFMA R34, -R35, 1.925963033500011079e-08, R32 ;  /* 0x32a5706023227823 */ /* 0x000fe20000000120 */
[----:B------:R-:W-:Y:S01]  /*19ba0*/  FFMA.RM R32, R51, R2, 12582913 ;  /* 0x4b40000133207423 */ /* 0x000fe20000004002 */
[----:B------:R-:W-:Y:S01]  /*19bb0*/  FMUL R35, R17, R42 ;  /* 0x0000002a11237220 */ /* 0x000fe20000400000 */
[----:B------:R-:W-:Y:S01]  /*19bc0*/  FFMA.SAT R51, -R41, R0, 0.5 ;  /* 0x3f00000029337423 */ /* 0x000fe20000002100 */
[----:B------:R-:W-:Y:S01]  /*19bd0*/  FADD R36, R33, -12583039 ;  /* 0xcb40007f21247421 */ /* 0x000fe20000000000 */
[----:B------:R-:W-:Y:S01]  /*19be0*/  FADD R38, R32, -12583039 ;  /* 0xcb40007f20267421 */ /* 0x000fe20000000000 */
[----:B------:R-:W-:Y:S01]  /*19bf0*/  FFMA R35, R16, R40, R35 ;  /* 0x0000002810237223 */ /* 0x000fe20000000023 */
[-C--:B------:R-:W-:Y:S01]  /*19c00*/  FFMA.RM R40, R51, R2.reuse, 12582913 ;  /* 0x4b40000133287423 */ /* 0x080fe20000004002 */
[----:B------:R-:W-:Y:S01]  /*19c10*/  FFMA R36, -R37, 1.4426950216293334961, -R36 ;  /* 0x3fb8aa3b25247823 */ /* 0x000fe20000000924 */
[----:B------:R-:W-:Y:S01]  /*19c20*/  FFMA R38, -R39, 1.4426950216293334961, -R38 ;  /* 0x3fb8aa3b27267823 */ /* 0x000fe20000000926 */
[----:B------:R-:W-:Y:S01]  /*19c30*/  FFMA.RM R53, R53, R2, 12582913 ;  /* 0x4b40000135357423 */ /* 0x000fe20000004002 */
[----:B------:R-:W-:Y:S01]  /*19c40*/  FADD R42, R40, -12583039 ;  /* 0xcb40007f282a7421 */ /* 0x000fe20000000000 */
[----:B------:R-:W-:Y:S01]  /*19c50*/  FFMA R36, -R37, 1.925963033500011079e-08, R36 ;  /* 0x32a5706025247823 */ /* 0x000fe20000000124 */
[----:B------:R-:W-:Y:S01]  /*19c60*/  FFMA R38, -R39, 1.925963033500011079e-08, R38 ;  /* 0x32a5706027267823 */ /* 0x000fe20000000126 */
[----:B------:R-:W-:Y:S01]  /*19c70*/  FFMA.SAT R39, -R43, R0, 0.5 ;  /* 0x3f0000002b277423 */ /* 0x000fe20000002100 */
[----:B------:R-:W-:Y:S01]  /*19c80*/  FMUL R37, R17, R44 ;  /* 0x0000002c11257220 */ /* 0x000fe20000400000 */
[----:B------:R-:W-:Y:S01]  /*19c90*/  FFMA R42, -R41, 1.4426950216293334961, -R42 ;  /* 0x3fb8aa3b292a7823 */ /* 0x000fe2000000092a */
[----:B------:R2:W-:Y:S01]  /*19ca0*/  MUFU.EX2 R51, R38 ;  /* 0x0000002600337308 */ /* 0x0005e20000000800 */
[----:B------:R-:W-:Y:S01]  /*19cb0*/  FFMA.RM R44, R39, R2, 12582913 ;  /* 0x4b400001272c7423 */ /* 0x000fe20000004002 */
[----:B------:R-:W-:Y:S01]  /*19cc0*/  FFMA.SAT R39, -R45, R0, 0.5 ;  /* 0x3f0000002d277423 */ /* 0x000fe20000002100 */
[----:B------:R-:W-:Y:S01]  /*19cd0*/  FFMA R42, -R41, 1.925963033500011079e-08, R42 ;  /* 0x32a57060292a7823 */ /* 0x000fe2000000012a */
[----:B------:R-:W-:Y:S01]  /*19ce0*/  FFMA R37, R16, R46, R37 ;  /* 0x0000002e10257223 */ /* 0x000fe20000000025 */
[----:B------:R-:W-:Y:S01]  /*19cf0*/  FADD R46, R44, -12583039 ;  /* 0xcb40007f2c2e7421 */ /* 0x000fe20000000000 */
[----:B------:R-:W-:Y:S01]  /*19d00*/  FFMA.RM R41, R39, R2, 12582913 ;  /* 0x4b40000127297423 */ /* 0x000fe20000004002 */
[----:B------:R-:W-:Y:S01]  /*19d10*/  FMUL R39, R17, R50 ;  /* 0x0000003211277220 */ /* 0x000fe20000400000 */
[----:B------:R-:W-:Y:S01]  /*19d20*/  FADD R48, R53, -12583039 ;  /* 0xcb40007f35307421 */ /* 0x000fe20000000000 */
[----:B------:R-:W-:Y:S01]  /*19d30*/  FFMA R46, -R43, 1.4426950216293334961, -R46 ;  /* 0x3fb8aa3b2b2e7823 */ /* 0x000fe2000000092e */
[----:B--2---:R-:W-:Y:S01]  /*19d40*/  FADD R38, R41, -12583039 ;  /* 0xcb40007f29267421 */ /* 0x004fe20000000000 */
[----:B------:R-:W2:Y:S01]  /*19d50*/  MUFU.EX2 R27, R27 ;  /* 0x0000001b001b7308 */ /* 0x000ea20000000800 */
[----:B------:R-:W-:Y:S01]  /*19d60*/  FFMA R48, -R47, 1.4426950216293334961, -R48 ;  /* 0x3fb8aa3b2f307823 */ /* 0x000fe20000000930 */
[----:B------:R-:W-:Y:S01]  /*19d70*/  FFMA R46, -R43, 1.925963033500011079e-08, R46 ;  /* 0x32a570602b2e7823 */ /* 0x000fe2000000012e */
[----:B------:R-:W-:Y:S01]  /*19d80*/  FFMA R38, -R45, 1.4426950216293334961, -R38 ;  /* 0x3fb8aa3b2d267823 */ /* 0x000fe20000000926 */
[----:B------:R-:W-:-:S02]  /*19d90*/  HADD2.F32 R43, -RZ, R7.H1_H1 ;  /* 0x30000007ff2b7230 */ /* 0x000fc40000004100 */
[-C--:B------:R-:W-:Y:S01]  /*19da0*/  FFMA.SAT R55, -R37, R0.reuse, 0.5 ;  /* 0x3f00000025377423 */ /* 0x080fe20000002100 */
[----:B------:R-:W-:Y:S01]  /*19db0*/  FFMA R48, -R47, 1.925963033500011079e-08, R48 ;  /* 0x32a570602f307823 */ /* 0x000fe20000000130 */
[----:B------:R-:W-:Y:S01]  /*19dc0*/  FFMA R38, -R45, 1.925963033500011079e-08, R38 ;  /* 0x32a570602d267823 */ /* 0x000fe20000000126 */
[-C--:B------:R-:W-:Y:S01]  /*19dd0*/  FFMA.SAT R45, -R35, R0.reuse, 0.5 ;  /* 0x3f000000232d7423 */ /* 0x080fe20000002100 */
[----:B------:R-:W-:Y:S01]  /*19de0*/  FFMA R39, R16, R43, R39 ;  /* 0x0000002b10277223 */ /* 0x000fe20000000027 */
[----:B------:R-:W-:Y:S01]  /*19df0*/  FFMA.SAT R43, -R49, R0, 0.5 ;  /* 0x3f000000312b7423 */ /* 0x000fe20000002100 */
[----:B------:R-:W3:Y:S01]  /*19e00*/  MUFU.EX2 R34, R34 ;  /* 0x0000002200227308 */ /* 0x000ee20000000800 */
[----:B------:R-:W-:Y:S01]  /*19e10*/  FFMA.RM R52, R45, R2, 12582913 ;  /* 0x4b4000012d347423 */ /* 0x000fe20000004002 */
[----:B------:R-:W-:Y:S01]  /*19e20*/  FFMA.SAT R57, -R39, R0, 0.5 ;  /* 0x3f00000027397423 */ /* 0x000fe20000002100 */
[-C--:B------:R-:W-:Y:S01]  /*19e30*/  FFMA.RM R47, R43, R2.reuse, 12582913 ;  /* 0x4b4000012b2f7423 */ /* 0x080fe20000004002 */
[-C--:B------:R-:W-:Y:S01]  /*19e40*/  FFMA.RM R55, R55, R2.reuse, 12582913 ;  /* 0x4b40000137377423 */ /* 0x080fe20000004002 */
[----:B------:R-:W-:Y:S01]  /*19e50*/  FADD R0, R52, -12583039 ;  /* 0xcb40007f34007421 */ /* 0x000fe20000000000 */
[----:B------:R-:W-:Y:S01]  /*19e60*/  FFMA.RM R57, R57, R2, 12582913 ;  /* 0x4b40000139397423 */ /* 0x000fe20000004002 */
[----:B------:R-:W-:Y:S01]  /*19e70*/  SHF.L.U32 R3, R3, 0x17, RZ ;  /* 0x0000001703037819 */ /* 0x000fe200000006ff */
[----:B------:R4:W-:Y:S01]  /*19e80*/  MUFU.EX2 R43, R38 ;  /* 0x00000026002b7308 */ /* 0x0009e20000000800 */
[----:B------:R-:W-:Y:S01]  /*19e90*/  FFMA R0, -R35, 1.4426950216293334961, -R0 ;  /* 0x3fb8aa3b23007823 */ /* 0x000fe20000000900 */
[----:B------:R-:W-:Y:S01]  /*19ea0*/  FADD R50, R47, -12583039 ;  /* 0xcb40007f2f327421 */ /* 0x000fe20000000000 */
[----:B------:R-:W-:Y:S01]  /*19eb0*/  FADD R2, R55, -12583039 ;  /* 0xcb40007f37027421 */ /* 0x000fe20000000000 */
[----:B------:R-:W-:Y:S01]  /*19ec0*/  FADD R54, R57, -12583039 ;  /* 0xcb40007f39367421 */ /* 0x000fe20000000000 */
[----:B-1----:R-:W-:Y:S01]  /*19ed0*/  FFMA R56, R3, R22, 1 ;  /* 0x3f80000003387423 */ /* 0x002fe20000000016 */
[----:B------:R-:W-:Y:S01]  /*19ee0*/  FFMA R50, -R49, 1.4426950216293334961, -R50 ;  /* 0x3fb8aa3b31327823 */ /* 0x000fe20000000932 */
[----:B------:R-:W-:Y:S01]  /*19ef0*/  FFMA R2, -R37, 1.4426950216293334961, -R2 ;  /* 0x3fb8aa3b25027823 */ /* 0x000fe20000000902 */
[----:B------:R-:W1:Y:S01]  /*19f00*/  MUFU.EX2 R26, R26 ;  /* 0x0000001a001a7308 */ /* 0x000e620000000800 */
[----:B----4-:R-:W-:Y:S01]  /*19f10*/  FFMA R38, -R35, 1.925963033500011079e-08, R0 ;  /* 0x32a5706023267823 */ /* 0x010fe20000000100 */
[----:B------:R-:W-:Y:S01]  /*19f20*/  SHF.L.U32 R0, R23, 0x17, RZ ;  /* 0x0000001717007819 */ /* 0x000fe200000006ff */
[----:B------:R-:W-:Y:S01]  /*19f30*/  FFMA R54, -R39, 1.4426950216293334961, -R54 ;  /* 0x3fb8aa3b27367823 */ /* 0x000fe20000000936 */
[----:B------:R-:W-:Y:S01]  /*19f40*/  FFMA R50, -R49, 1.925963033500011079e-08, R50 ;  /* 0x32a5706031327823 */ /* 0x000fe20000000132 */
[----:B------:R-:W-:-:S02]  /*19f50*/  SHF.L.U32 R3, R30, 0x17, RZ ;  /* 0x000000171e037819 */ /* 0x000fc400000006ff */
[----:B--2---:R-:W-:Y:S01]  /*19f60*/  FFMA R27, R0, R27, 1 ;  /* 0x3f800000001b7423 */ /* 0x004fe2000000001b */
[----:B------:R2:W-:Y:S01]  /*19f70*/  MUFU.EX2 R45, R48 ;  /* 0x00000030002d7308 */ /* 0x0005e20000000800 */
[----:B------:R-:W-:Y:S02]  /*19f80*/  VIADD R0, R56, 0x1800000 ;  /* 0x0180000038007836 */ /* 0x000fe40000000000 */
[----:B------:R-:W-:Y:S01]  /*19f90*/  FFMA R54, -R39, 1.925963033500011079e-08, R54 ;  /* 0x32a5706027367823 */ /* 0x000fe20000000136 */
[----:B------:R-:W-:Y:S01]  /*19fa0*/  SHF.L.U32 R35, R20, 0x17, RZ ;  /* 0x0000001714237819 */ /* 0x000fe200000006ff */
[----:B---3--:R-:W-:Y:S01]  /*19fb0*/  FFMA R20, R3, R34, 1 ;  /* 0x3f80000003147423 */ /* 0x008fe20000000022 */
[----:B------:R-:W-:Y:S02]  /*19fc0*/  SHF.L.U32 R21, R21, 0x17, RZ ;  /* 0x0000001715157819 */ /* 0x000fe400000006ff */
[----:B------:R-:W-:Y:S01]  /*19fd0*/  LOP3.LUT R0, R0, 0x7f800000, RZ, 0xc0, !PT ;  /* 0x7f80000000007812 */ /* 0x000fe200078ec0ff */
[----:B------:R-:W3:Y:S01]  /*19fe0*/  MUFU.EX2 R24, R24 ;  /* 0x0000001800187308 */ /* 0x000ee20000000800 */
[----:B--2---:R-:W-:Y:S01]  /*19ff0*/  FFMA R48, -R37, 1.925963033500011079e-08, R2 ;  /* 0x32a5706025307823 */ /* 0x004fe20000000102 */
[----:B-1----:R-:W-:Y:S01]  /*1a000*/  FFMA R26, R21, R26, 1 ;  /* 0x3f800000151a7423 */ /* 0x002fe2000000001a */
[----:B------:R-:W-:-:S02]  /*1a010*/  ISETP.GT.U32.AND P2, PT, R0, 0x1ffffff, PT ;  /* 0x01ffffff0000780c */ /* 0x000fc40003f44070 */
[----:B------:R-:W-:Y:S02]  /*1a020*/  SHF.L.U32 R21, R33, 0x17, RZ ;  /* 0x0000001721157819 */ /* 0x000fe400000006ff */
[----:B------:R-:W-:Y:S01]  /*1a030*/  SHF.L.U32 R2, R25, 0x17, RZ ;  /* 0x0000001719027819 */ /* 0x000fe200000006ff */
[----:B------:R-:W1:Y:S01]  /*1a040*/  MUFU.EX2 R36, R36 ;  /* 0x0000002400247308 */ /* 0x000e620000000800 */
[----:B------:R-:W-:Y:S02]  /*1a050*/  SHF.L.U32 R22, R32, 0x17, RZ ;  /* 0x0000001720167819 */ /* 0x000fe400000006ff */
[----:B------:R-:W-:Y:S02]  /*1a060*/  SHF.L.U32 R23, R40, 0x17, RZ ;  /* 0x0000001728177819 */ /* 0x000fe400000006ff */
[----:B------:R-:W-:Y:S01]  /*1a070*/  SHF.L.U32 R25, R44, 0x17, RZ ;  /* 0x000000172c197819 */ /* 0x000fe200000006ff */
[----:B------:R-:W-:Y:S01]  /*1a080*/  FFMA R22, R22, R51, 1 ;  /* 0x3f80000016167423 */ /* 0x000fe20000000033 */
[----:B------:R-:W-:Y:S01]  /*1a090*/  SHF.L.U32 R30, R41, 0x17, RZ ;  /* 0x00000017291e7819 */ /* 0x000fe200000006ff */
[----:B------:R-:W2:Y:S01]  /*1a0a0*/  MUFU.EX2 R31, R31 ;  /* 0x0000001f001f7308 */ /* 0x000ea20000000800 */
[----:B---3--:R-:W-:Y:S01]  /*1a0b0*/  FFMA R24, R35, R24, 1 ;  /* 0x3f80000023187423 */ /* 0x008fe20000000018 */
[----:B------:R-:W-:-:S02]  /*1a0c0*/  SHF.L.U32 R32, R53, 0x17, RZ ;  /* 0x0000001735207819 */ /* 0x000fc400000006ff */
[----:B------:R-:W-:Y:S01]  /*1a0d0*/  SHF.L.U32 R33, R47, 0x17, RZ ;  /* 0x000000172f217819 */ /* 0x000fe200000006ff */
[----:B------:R-:W-:Y:S01]  /*1a0e0*/  FFMA R30, R30, R43, 1 ;  /* 0x3f8000001e1e7423 */ /* 0x000fe2000000002b */
[----:B------:R-:W-:Y:S01]  /*1a0f0*/  SHF.L.U32 R34, R52, 0x17, RZ ;  /* 0x0000001734227819 */ /* 0x000fe200000006ff */
[----:B------:R-:W-:Y:S01]  /*1a100*/  FFMA R32, R32, R45, 1 ;  /* 0x3f80000020207423 */ /* 0x000fe2000000002d */
[----:B------:R-:W3:Y:S01]  /*1a110*/  MUFU.EX2 R42, R42 ;  /* 0x0000002a002a7308 */ /* 0x000ee20000000800 */
[----:B-1----:R-:W-:Y:S01]  /*1a120*/  FFMA R21, R21, R36, 1 ;  /* 0x3f80000015157423 */ /* 0x002fe20000000024 */
[----:B------:R-:W-:Y:S02]  /*1a130*/  SHF.L.U32 R35, R55, 0x17, RZ ;  /* 0x0000001737237819 */ /* 0x000fe400000006ff */
[----:B------:R-:W-:-:S04]  /*1a140*/  SHF.L.U32 R36, R57, 0x17, RZ ;  /* 0x0000001739247819 */ /* 0x000fc800000006ff */
        /* <DEDUP_REMOVED lines=18> */
.L_x_515:
[----:B------:R-:W1:Y:S02]  /*1a270*/  MUFU.RCP R37, R56 ;  /* 0x0000003800257308 */ /* 0x000e640000001000 */
[----:B-1----:R-:W-:-:S04]  /*1a280*/  FFMA R0, R56, R37, -1 ;  /* 0xbf80000038007423 */ /* 0x002fc80000000025 */
[----:B------:R-:W-:-:S04]  /*1a290*/  FADD.FTZ R0, -R0, -RZ ;  /* 0x800000ff00007221 */ /* 0x000fc80000010100 */
[----:B------:R-:W-:-:S07]  /*1a2a0*/  FFMA R37, R37, R0, R37 ;  /* 0x0000000025257223 */ /* 0x000fce0000000025 */
.L_x_516:
[----:B------:R-:W-:Y:S05]  /*1a2b0*/  BSYNC B1 ;  /* 0x0000000000017941 */ /* 0x000fea0003800000 */
.L_x_514:
        /* <DEDUP_REMOVED lines=10> */
.L_x_518:
[----:B------:R-:W1:Y:S02]  /*1a360*/  MUFU.RCP R3, R24 ;  /* 0x0000001800037308 */ /* 0x000e640000001000 */
[----:B-1----:R-:W-:-:S04]  /*1a370*/  FFMA R0, R24, R3, -1 ;  /* 0xbf80000018007423 */ /* 0x002fc80000000003 */
[----:B------:R-:W-:-:S04]  /*1a380*/  FADD.FTZ R0, -R0, -RZ ;  /* 0x800000ff00007221 */ /* 0x000fc80000010100 */
[----:B------:R-:W-:-:S07]  /*1a390*/  FFMA R38, R3, R0, R3 ;  /* 0x0000000003267223 */ /* 0x000fce0000000003 */
.L_x_519:
[----:B------:R-:W-:Y:S05]  /*1a3a0*/  BSYNC B1 ;  /* 0x0000000000017941 */ /* 0x000fea0003800000 */
.L_x_517:
        /* <DEDUP_REMOVED lines=10> */
.L_x_521:
[----:B------:R-:W1:Y:S02]  /*1a450*/  MUFU.RCP R3, R26 ;  /* 0x0000001a00037308 */ /* 0x000e640000001000 */
[----:B-1----:R-:W-:-:S04]  /*1a460*/  FFMA R0, R26, R3, -1 ;  /* 0xbf8000001a007423 */ /* 0x002fc80000000003 */
[----:B------:R-:W-:-:S04]  /*1a470*/  FADD.FTZ R0, -R0, -RZ ;  /* 0x800000ff00007221 */ /* 0x000fc80000010100 */
[----:B------:R-:W-:-:S07]  /*1a480*/  FFMA R24, R3, R0, R3 ;  /* 0x0000000003187223 */ /* 0x000fce0000000003 */
.L_x_522:
[----:B------:R-:W-:Y:S05]  /*1a490*/  BSYNC B1 ;  /* 0x0000000000017941 */ /* 0x000fea0003800000 */
.L_x_520:
        /* <DEDUP_REMOVED lines=10> */
.L_x_524:
[----:B------:R-:W1:Y:S02]  /*1a540*/  MUFU.RCP R0, R27 ;  /* 0x0000001b00007308 */ /* 0x000e640000001000 */
[----:B-1----:R-:W-:-:S04]  /*1a550*/  FFMA R2, R27, R0, -1 ;  /* 0xbf8000001b027423 */ /* 0x002fc80000000000 */
[----:B------:R-:W-:-:S04]  /*1a560*/  FADD.FTZ R39, -R2, -RZ ;  /* 0x800000ff02277221 */ /* 0x000fc80000010100 */
[----:B------:R-:W-:-:S07]  /*1a570*/  FFMA R39, R0, R39, R0 ;  /* 0x0000002700277223 */ /* 0x000fce0000000000 */
.L_x_525:
[----:B------:R-:W-:Y:S05]  /*1a580*/  BSYNC B1 ;  /* 0x0000000000017941 */ /* 0x000fea0003800000 */
.L_x_523:
        /* <DEDUP_REMOVED lines=10> */
.L_x_527:
[----:B------:R-:W1:Y:S02]  /*1a630*/  MUFU.RCP R26, R31 ;  /* 0x0000001f001a7308 */ /* 0x000e640000001000 */
[----:B-1----:R-:W-:-:S04]  /*1a640*/  FFMA R0, R31, R26, -1 ;  /* 0xbf8000001f007423 */ /* 0x002fc8000000001a */
[----:B------:R-:W-:-:S04]  /*1a650*/  FADD.FTZ R3, -R0, -RZ ;  /* 0x800000ff00037221 */ /* 0x000fc80000010100 */
[----:B------:R-:W-:-:S07]  /*1a660*/  FFMA R26, R26, R3, R26 ;  /* 0x000000031a1a7223 */ /* 0x000fce000000001a */
.L_x_528:
[----:B------:R-:W-:Y:S05]  /*1a670*/  BSYNC B1 ;  /* 0x0000000000017941 */ /* 0x000fea0003800000 */
.L_x_526:
        /* <DEDUP_REMOVED lines=10> */
.L_x_530:
[----:B------:R-:W1:Y:S02]  /*1a720*/  MUFU.RCP R27, R20 ;  /* 0x00000014001b7308 */ /* 0x000e640000001000 */
[----:B-1----:R-:W-:-:S04]  /*1a730*/  FFMA R0, R20, R27, -1 ;  /* 0xbf80000014007423 */ /* 0x002fc8000000001b */
[----:B------:R-:W-:-:S04]  /*1a740*/  FADD.FTZ R0, -R0, -RZ ;  /* 0x800000ff00007221 */ /* 0x000fc80000010100 */
[----:B------:R-:W-:-:S07]  /*1a750*/  FFMA R27, R27, R0, R27 ;  /* 0x000000001b1b7223 */ /* 0x000fce000000001b */
.L_x_531:
[----:B------:R-:W-:Y:S05]  /*1a760*/  BSYNC B1 ;  /* 0x0000000000017941 */ /* 0x000fea0003800000 */
.L_x_529:
        /* <DEDUP_REMOVED lines=10> */
.L_x_533:
[----:B------:R-:W1:Y:S02]  /*1a810*/  MUFU.RCP R0, R21 ;  /* 0x0000001500007308 */ /* 0x000e640000001000 */
[----:B-1----:R-:W-:-:S04]  /*1a820*/  FFMA R2, R21, R0, -1 ;  /* 0xbf80000015027423 */ /* 0x002fc80000000000 */
[----:B------:R-:W-:-:S04]  /*1a830*/  FADD.FTZ R31, -R2, -RZ ;  /* 0x800000ff021f7221 */ /* 0x000fc80000010100 */
[----:B------:R-:W-:-:S07]  /*1a840*/  FFMA R31, R0, R31, R0 ;  /* 0x0000001f001f7223 */ /* 0x000fce0000000000 */
.L_x_534:
[----:B------:R-:W-:Y:S05]  /*1a850*/  BSYNC B1 ;  /* 0x0000000000017941 */ /* 0x000fea0003800000 */
.L_x_532:
        /* <DEDUP_REMOVED lines=10> */
.L_x_536:
[----:B------:R-:W1:Y:S02]  /*1a900*/  MUFU.RCP R3, R22 ;  /* 0x0000001600037308 */ /* 0x000e640000001000 */
[----:B-1----:R-:W-:-:S04]  /*1a910*/  FFMA R0, R22, R3, -1 ;  /* 0xbf80000016007423 */ /* 0x002fc80000000003 */
[----:B------:R-:W-:-:S04]  /*1a920*/  FADD.FTZ R0, -R0, -RZ ;  /* 0x800000ff00007221 */ /* 0x000fc80000010100 */
[----:B------:R-:W-:-:S07]  /*1a930*/  FFMA R40, R3, R0, R3 ;  /* 0x0000000003287223 */ /* 0x000fce0000000003 */
.L_x_537:
[----:B------:R-:W-:Y:S05]  /*1a940*/  BSYNC B1 ;  /* 0x0000000000017941 */ /* 0x000fea0003800000 */
.L_x_535:
        /* <DEDUP_REMOVED lines=10> */
.L_x_539:
[----:B------:R-:W1:Y:S02]  /*1a9f0*/  MUFU.RCP R0, R23 ;  /* 0x0000001700007308 */ /* 0x000e640000001000 */
[----:B-1----:R-:W-:-:S04]  /*1aa00*/  FFMA R2, R23, R0, -1 ;  /* 0xbf80000017027423 */ /* 0x002fc80000000000 */
[----:B------:R-:W-:-:S04]  /*1aa10*/  FADD.FTZ R41, -R2, -RZ ;  /* 0x800000ff02297221 */ /* 0x000fc80000010100 */
[----:B------:R-:W-:-:S07]  /*1aa20*/  FFMA R41, R0, R41, R0 ;  /* 0x0000002900297223 */ /* 0x000fce0000000000 */
.L_x_540:
[----:B------:R-:W-:Y:S05]  /*1aa30*/  BSYNC B1 ;  /* 0x0000000000017941 */ /* 0x000fea0003800000 */
.L_x_538:
        /* <DEDUP_REMOVED lines=10> */
.L_x_542:
[----:B------:R-:W1:Y:S02]  /*1aae0*/  MUFU.RCP R42, R25 ;  /* 0x00000019002a7308 */ /* 0x000e640000001000 */
[----:B-1----:R-:W-:-:S04]  /*1aaf0*/  FFMA R0, R25, R42, -1 ;  /* 0xbf80000019007423 */ /* 0x002fc8000000002a */
[----:B------:R-:W-:-:S04]  /*1ab00*/  FADD.FTZ R3, -R0, -RZ ;  /* 0x800000ff00037221 */ /* 0x000fc80000010100 */
[----:B------:R-:W-:-:S07]  /*1ab10*/  FFMA R42, R42, R3, R42 ;  /* 0x000000032a2a7223 */ /* 0x000fce000000002a */
.L_x_543:
[----:B------:R-:W-:Y:S05]  /*1ab20*/  BSYNC B1 ;  /* 0x0000000000017941 */ /* 0x000fea0003800000 */
.L_x_541:
        /* <DEDUP_REMOVED lines=10> */
.L_x_545:
[----:B------:R-:W1:Y:S02]  /*1abd0*/  MUFU.RCP R25, R30 ;  /* 0x0000001e00197308 */ /* 0x000e640000001000 */
[----:B-1----:R-:W-:-:S04]  /*1abe0*/  FFMA R0, R30, R25, -1 ;  /* 0xbf8000001e007423 */ /* 0x002fc80000000019 */
[----:B------:R-:W-:-:S04]  /*1abf0*/  FADD.FTZ R0, -R0, -RZ ;  /* 0x800000ff00007221 */ /* 0x000fc80000010100 */
[----:B------:R-:W-:-:S07]  /*1ac00*/  FFMA R25, R25, R0, R25 ;  /* 0x0000000019197223 */ /* 0x000fce0000000019 */
.L_x_546:
[----:B------:R-:W-:Y:S05]  /*1ac10*/  BSYNC B1 ;  /* 0x0000000000017941 */ /* 0x000fea0003800000 */
.L_x_544:
        /* <DEDUP_REMOVED lines=10> */
.L_x_548:
[----:B------:R-:W1:Y:S02]  /*1acc0*/  MUFU.RCP R3, R32 ;  /* 0x0000002000037308 */ /* 0x000e640000001000 */
[----:B-1----:R-:W-:-:S04]  /*1acd0*/  FFMA R0, R32, R3, -1 ;  /* 0xbf80000020007423 */ /* 0x002fc80000000003 */
[----:B------:R-:W-:-:S04]  /*1ace0*/  FADD.FTZ R0, -R0, -RZ ;  /* 0x800000ff00007221 */ /* 0x000fc80000010100 */
[----:B------:R-:W-:-:S07]  /*1acf0*/  FFMA R30, R3, R0, R3 ;  /* 0x00000000031e7223 */ /* 0x000fce0000000003 */
.L_x_549:
[----:B------:R-:W-:Y:S05]  /*1ad00*/  BSYNC B1 ;  /* 0x0000000000017941 */ /* 0x000fea0003800000 */
.L_x_547:
        /* <DEDUP_REMOVED lines=10> */
.L_x_551:
[----:B------:R-:W1:Y:S02]  /*1adb0*/  MUFU.RCP R32, R33 ;  /* 0x0000002100207308 */ /* 0x000e640000001000 */
[----:B-1----:R-:W-:-:S04]  /*1adc0*/  FFMA R0, R33, R32, -1 ;  /* 0xbf80000021007423 */ /* 0x002fc80000000020 */
[----:B------:R-:W-:-:S04]  /*1add0*/  FADD.FTZ R3, -R0, -RZ ;  /* 0x800000ff00037221 */ /* 0x000fc80000010100 */
[----:B------:R-:W-:-:S07]  /*1ade0*/  FFMA R32, R32, R3, R32 ;  /* 0x0000000320207223 */ /* 0x000fce0000000020 */
.L_x_552:
[----:B------:R-:W-:Y:S05]  /*1adf0*/  BSYNC B1 ;  /* 0x0000000000017941 */ /* 0x000fea0003800000 */
.L_x_550:
        /* <DEDUP_REMOVED lines=10> */
.L_x_554:
[----:B------:R-:W1:Y:S02]  /*1aea0*/  MUFU.RCP R33, R34 ;  /* 0x0000002200217308 */ /* 0x000e640000001000 */
[----:B-1----:R-:W-:-:S04]  /*1aeb0*/  FFMA R0, R34, R33, -1 ;  /* 0xbf80000022007423 */ /* 0x002fc80000000021 */
[----:B------:R-:W-:-:S04]  /*1aec0*/  FADD.FTZ R0, -R0, -RZ ;  /* 0x800000ff00007221 */ /* 0x000fc80000010100 */
[----:B------:R-:W-:-:S07]  /*1aed0*/  FFMA R33, R33, R0, R33 ;  /* 0x0000000021217223 */ /* 0x000fce0000000021 */
.L_x_555:
[----:B------:R-:W-:Y:S05]  /*1aee0*/  BSYNC B1 ;  /* 0x0000000000017941 */ /* 0x000fea0003800000 */
.L_x_553:
        /* <DEDUP_REMOVED lines=10> */
.L_x_557:
[----:B------:R-:W1:Y:S02]  /*1af90*/  MUFU.RCP R34, R35 ;  /* 0x0000002300227308 */ /* 0x000e640000001000 */
[----:B-1----:R-:W-:-:S04]  /*1afa0*/  FFMA R0, R35, R34, -1 ;  /* 0xbf80000023007423 */ /* 0x002fc80000000022 */
[----:B------:R-:W-:-:S04]  /*1afb0*/  FADD.FTZ R3, -R0, -RZ ;  /* 0x800000ff00037221 */ /* 0x000fc80000010100 */
[----:B------:R-:W-:-:S07]  /*1afc0*/  FFMA R34, R34, R3, R34 ;  /* 0x0000000322227223 */ /* 0x000fce0000000022 */
.L_x_558:
[----:B------:R-:W-:Y:S05]  /*1afd0*/  BSYNC B1 ;  /* 0x0000000000017941 */ /* 0x000fea0003800000 */
.L_x_556:
        /* <DEDUP_REMOVED lines=8> */
.L_x_559:
[----:B------:R-:W1:Y:S02]  /*1b060*/  MUFU.RCP R3, R36 ;  /* 0x0000002400037308 */ /* 0x000e640000001000 */
[----:B-1----:R-:W-:-:S04]  /*1b070*/  FFMA R0, R36, R3, -1 ;  /* 0xbf80000024007423 */ /* 0x002fc80000000003 */
[----:B------:R-:W-:-:S04]  /*1b080*/  FADD.FTZ R0, -R0, -RZ ;  /* 0x800000ff00007221 */ /* 0x000fc80000010100 */
[----:B------:R-:W-:-:S07]  /*1b090*/  FFMA R0, R3, R0, R3 ;  /* 0x0000000003007223 */ /* 0x000fce0000000003 */
.L_x_560:
        /* <DEDUP_REMOVED lines=29> */
.L_x_562:
[----:B------:R-:W-:Y:S05]  /*1b270*/  BSYNC B0 ;  /* 0x0000000000007941 */ /* 0x000fea0003800000 */
.L_x_561:
[----:B------:R-:W-:Y:S06]  /*1b280*/  BAR.SYNC.DEFER_BLOCKING 0x1, 0x100 ;  /* 0x0044000000007b1d */ /* 0x000fec0000010000 */
[----:B------:R-:W-:Y:S04]  /*1b290*/  BSSY B0, `(.L_x_563) ;  /* 0x000000a000007945 */ /* 0x000fe80003800000 */
[----:B------:R-:W-:Y:S05]  /*1b2a0*/  @P0 BRA `(.L_x_564) ;  /* 0x0000000000200947 */ /* 0x000fea0003800000 */
[----:B------:R-:W-:-:S06]  /*1b2b0*/  UISETP.NE.AND UP0, UPT, UR43, 0x3, UPT ;  /* 0x000000032b00788c */ /* 0x000fcc000bf05270 */
[----:B------:R-:W-:-:S13]  /*1b2c0*/  PLOP3.LUT P2, PT, PT, PT, UP0, 0x80, 0x0 ;  /* 0x000000000000781c */ /* 0x000fda0003f4f008 */
[----:B------:R-:W-:Y:S05]  /*1b2d0*/  @!P2 BRA `(.L_x_565) ;  /* 0x000000000004a947 */ /* 0x000fea0003800000 */
[----:B------:R-:W-:Y:S01]  /*1b2e0*/  BPT.TRAP 0x1 ;  /* 0x000000040000795c */ /* 0x000fe20000300000 */
.L_x_565:
[----:B------:R-:W-:-:S04]  /*1b2f0*/  ULEA UR4, UR8, UR46, 0x3 ;  /* 0x0000002e08047291 */ /* 0x000fc8000f8e183f */
[----:B------:R-:W-:-:S04]  /*1b300*/  UIADD3 UR4, UR4, 0x50, URZ ;  /* 0x0000005004047890 */ /* 0x000fc8000fffe03f */
[----:B------:R-:W-:-:S09]  /*1b310*/  UPRMT UR4, UR47, 0x654, UR4 ;  /* 0x000006542f047896 */ /* 0x000fd20008000004 */
[----:B------:R-:W-:Y:S03]  /*1b320*/  SYNCS.ARRIVE.TRANS64.RED.A1T0 RZ, [UR4], RZ ;  /* 0x000000ffffff79a7 */ /* 0x000fe60008100404 */
.L_x_564:
[----:B------:R-:W-:Y:S05]  /*1b330*/  BSYNC B0 ;  /* 0x0000000000007941 */ /* 0x000fea0003800000 */
.L_x_563:
        /* <DEDUP_REMOVED lines=9> */
.L_x_568:
[C---:B------:R-:W-:Y:S01]  /*1b3d0*/  LEA R0, R12.reuse, UR46, 0x3 ;  /* 0x0000002e0c007c11 */ /* 0x040fe2000f8e18ff */
[----:B------:R-:W-:Y:S01]  /*1b3e0*/  BSSY B1, `(.L_x_569) ;  /* 0x0000006000017945 */ /* 0x000fe20003800000 */
[----:B------:R-:W-:Y:S02]  /*1b3f0*/  SHF.L.U32 R3, R13, 0x1f, RZ ;  /* 0x0000001f0d037819 */ /* 0x000fe400000006ff */
[----:B-1----:R-:W-:Y:S02]  /*1b400*/  @!P1 LEA R21, R12, R15, 0xd ;  /* 0x0000000f0c159211 */ /* 0x002fe400078e68ff */
[----:B------:R-:W1:Y:S02]  /*1b410*/  SYNCS.PHASECHK.TRANS64.TRYWAIT P2, [R0+URZ+0x30], R3 ;  /* 0x00003003000075a7 */ /* 0x000e64000804017f */
[----:B------:R-:W-:Y:S01]  /*1b420*/  @!P1 LEA R2, R18, R21, 0x1 ;  /* 0x0000001512029211 */ /* 0x000fe200078e08ff */
[----:B-1----:R-:W-:Y:S06]  /*1b430*/  @!P2 BRA `(.L_x_570) ;  /* 0x0000011c0040a947 */ /* 0x002fec0003800000 */
.L_x_1121:
[----:B------:R-:W-:Y:S05]  /*1b440*/  BSYNC B1 ;  /* 0x0000000000017941 */ /* 0x000fea0003800000 */
.L_x_569:
        /* <DEDUP_REMOVED lines=8> */
.L_x_567:
[----:B------:R-:W-:Y:S05]  /*1b4d0*/  BSYNC B0 ;  /* 0x0000000000007941 */ /* 0x000fea0003800000 */
.L_x_566:
[--C-:B---3--:R-:W-:Y:S02]  /*1b4e0*/  HADD2.F32 R2, -RZ, R9.reuse.H0_H0 ;  /* 0x20000009ff027230 */ /* 0x108fe40000004100 */
[C---:B-1----:R-:W-:Y:S01]  /*1b4f0*/  FMUL R23, R17.reuse, R90 ;  /* 0x0000005a11177220 */ /* 0x042fe20000400000 */
[--C-:B------:R-:W-:Y:S02]  /*1b500*/  HADD2.F32 R21, -RZ, R8.reuse.H0_H0 ;  /* 0x20000008ff157230 */ /* 0x100fe40000004100 */
[C---:B------:R-:W-:Y:S01]  /*1b510*/  FMUL R3, R17.reuse, R88 ;  /* 0x0000005811037220 */ /* 0x040fe20000400000 */
[----:B------:R-:W-:Y:S02]  /*1b520*/  HADD2.F32 R0, -RZ, R8.H1_H1 ;  /* 0x30000008ff007230 */ /* 0x000fe40000004100 */
[C---:B------:R-:W-:Y:S01]  /*1b530*/  FMUL R89, R17.reuse, R89 ;  /* 0x0000005911597220 */ /* 0x040fe20000400000 */
[----:B------:R-:W-:Y:S02]  /*1b540*/  HADD2.F32 R20, -RZ, R9.H1_H1 ;  /* 0x30000009ff147230 */ /* 0x000fe40000004100 */
[C---:B------:R-:W-:Y:S01]  /*1b550*/  FFMA R25, R16.reuse, R2, R23 ;  /* 0x0000000210197223 */ /* 0x040fe20000000017 */
[----:B------:R-:W-:Y:S01]  /*1b560*/  FMUL R91, R17, R91 ;  /* 0x0000005b115b7220 */ /* 0x000fe20000400000 */
[C---:B------:R-:W-:Y:S01]  /*1b570*/  FFMA R21, R16.reuse, R21, R3 ;  /* 0x0000001510157223 */ /* 0x040fe20000000003 */
[----:B------:R-:W-:Y:S01]  /*1b580*/  FFMA R89, R16, R0, R89 ;  /* 0x0000000010597223 */ /* 0x000fe20000000059 */
[----:B------:R-:W-:-:S02]  /*1b590*/  HADD2.F32 R27, -RZ, R10.H0_H0 ;  /* 0x2000000aff1b7230 */ /* 0x000fc40000004100 */
[C---:B------:R-:W-:Y:S01]  /*1b5a0*/  FMUL R3, R17.reuse, R92 ;  /* 0x0000005c11037220 */ /* 0x040fe20000400000 */
[----:B------:R-:W-:Y:S02]  /*1b5b0*/  HADD2.F32 R2, -RZ, R10.H1_H1 ;  /* 0x3000000aff027230 */ /* 0x000fe40000004100 */
[C---:B------:R-:W-:Y:S01]  /*1b5c0*/  FMUL R93, R17.reuse, R93 ;  /* 0x0000005d115d7220 */ /* 0x040fe20000400000 */
[----:B------:R-:W-:Y:S01]  /*1b5d0*/  MOV R0, 0x3bbb989d ;  /* 0x3bbb989d00007802 */ /* 0x000fe20000000f00 */
[C---:B------:R-:W-:Y:S01]  /*1b5e0*/  FFMA R91, R16.reuse, R20, R91 ;  /* 0x00000014105b7223 */ /* 0x040fe2000000005b */
[----:B------:R-:W-:Y:S02]  /*1b5f0*/  HADD2.F32 R20, -RZ, R11.H0_H0 ;  /* 0x2000000bff147230 */ /* 0x000fe40000004100 */
[C---:B------:R-:W-:Y:S01]  /*1b600*/  FFMA R27, R16.reuse, R27, R3 ;  /* 0x0000001b101b7223 */ /* 0x040fe20000000003 */
[----:B------:R-:W-:Y:S01]  /*1b610*/  FFMA R93, R16, R2, R93 ;  /* 0x00000002105d7223 */ /* 0x000fe2000000005d */
[----:B------:R-:W-:Y:S01]  /*1b620*/  FMUL R23, R17, R94 ;  /* 0x0000005e11177220 */ /* 0x000fe20000400000 */
[----:B------:R-:W-:-:S02]  /*1b630*/  IMAD.MOV.U32 R2, RZ, RZ, 0x437c0000 ;  /* 0x437c0000ff027424 */ /* 0x000fc400078e00ff */
[----:B------:R-:W-:Y:S01]  /*1b640*/  FFMA.SAT R3, -R21, R0, 0.5 ;  /* 0x3f00000015037423 */ /* 0x000fe20000002100 */
[----:B------:R-:W-:Y:S01]  /*1b650*/  FMUL R95, R17, R95 ;  /* 0x0000005f115f7220 */ /* 0x000fe20000400000 */
[C---:B------:R-:W-:Y:S01]  /*1b660*/  FFMA R31, R16.reuse, R20, R23 ;  /* 0x00000014101f7223 */ /* 0x040fe20000000017 */
[----:B------:R-:W-:Y:S02]  /*1b670*/  HADD2.F32 R20, -RZ, R11.H1_H1 ;  /* 0x3000000bff147230 */ /* 0x000fe40000004100 */
[----:B------:R-:W-:Y:S01]  /*1b680*/  FFMA.RM R3, R3, R2, 12582913 ;  /* 0x4b40000103037423 */ /* 0x000fe20000004002 */
[--C-:B----4-:R-:W-:Y:S02]  /*1b690*/  HADD2.F32 R24, -RZ, R4.reuse.H0_H0 ;  /* 0x20000004ff187230 */ /* 0x110fe40000004100 */
[----:B------:R-:W-:Y:S01]  /*1b6a0*/  FFMA.SAT R33, -R89, R0, 0.5 ;  /* 0x3f00000059217423 */ /* 0x000fe20000002100 */
[----:B------:R-:W-:Y:S01]  /*1b6b0*/  FMUL R23, R17, R96 ;  /* 0x0000006011177220 */ /* 0x000fe20000400000 */
[----:B------:R-:W-:Y:S01]  /*1b6c0*/  FADD R22, R3, -12583039 ;  /* 0xcb40007f03167421 */ /* 0x000fe20000000000 */
[C---:B------:R-:W-:Y:S01]  /*1b6d0*/  FFMA R95, R16.reuse, R20, R95 ;  /* 0x00000014105f7223 */ /* 0x040fe2000000005f */
[----:B------:R-:W-:Y:S01]  /*1b6e0*/  FFMA.RM R20, R33, R2, 12582913 ;  /* 0x4b40000121147423 */ /* 0x000fe20000004002 */
[----:B------:R-:W-:Y:S01]  /*1b6f0*/  FFMA R33, R16, R24, R23 ;  /* 0x0000001810217223 */ /* 0x000fe20000000017 */
[----:B------:R-:W-:Y:S01]  /*1b700*/  FFMA R22, -R21, 1.4426950216293334961, -R22 ;  /* 0x3fb8aa3b15167823 */ /* 0x000fe20000000916 */
[----:B------:R-:W-:Y:S01]  /*1b710*/  FFMA.SAT R23, -R25, R0, 0.5 ;  /* 0x3f00000019177423 */ /* 0x000fe20000002100 */
[----:B------:R-:W-:-:S02]  /*1b720*/  HADD2.F32 R26, -RZ, R4.H1_H1 ;  /* 0x30000004ff1a7230 */ /* 0x000fc40000004100 */
[----:B------:R-:W-:Y:S01]  /*1b730*/  FMUL R97, R17, R97 ;  /* 0x0000006111617220 */ /* 0x000fe20000400000 */
[----:B------:R-:W-:Y:S01]  /*1b740*/  FFMA R22, -R21, 1.925963033500011079e-08, R22 ;  /* 0x32a5706015167823 */ /* 0x000fe20000000116 */
[----:B------:R-:W-:Y:S01]  /*1b750*/  FFMA.RM R21, R23, R2, 12582913 ;  /* 0x4b40000117157423 */ /* 0x000fe20000004002 */
[----:B------:R-:W-:Y:S01]  /*1b760*/  FFMA.SAT R37, -R27, R0, 0.5 ;  /* 0x3f0000001b257423 */ /* 0x000fe20000002100 */
[----:B------:R-:W-:Y:S01]  /*1b770*/  FFMA R97, R16, R26, R97 ;  /* 0x0000001a10617223 */ /* 0x000fe20000000061 */
[-C--:B------:R-:W-:Y:S01]  /*1b780*/  FFMA.SAT R39, -R31, R0.reuse, 0.5 ;  /* 0x3f0000001f277423 */ /* 0x080fe20000002100 */
[----:B------:R-:W-:Y:S01]  /*1b790*/  FADD R26, R21, -12583039 ;  /* 0xcb40007f151a7421 */ /* 0x000fe20000000000 */
[----:B------:R-:W-:Y:S02]  /*1b7a0*/  HADD2.F32 R36, -RZ, R6.H0_H0 ;  /* 0x20000006ff247230 */ /* 0x000fe40000004100 */
[----:B------:R-:W-:Y:S01]  /*1b7b0*/  FFMA.SAT R41, -R95, R0, 0.5 ;  /* 0x3f0000005f297423 */ /* 0x000fe20000002100 */
[----:B------:R-:W-:Y:S01]  /*1b7c0*/  FFMA.RM R39, R39, R2, 12582913 ;  /* 0x4b40000127277423 */ /* 0x000fe20000004002 */
[----:B------:R-:W-:Y:S01]  /*1b7d0*/  FFMA R26, -R25, 1.4426950216293334961, -R26 ;  /* 0x3fb8aa3b191a7823 */ /* 0x000fe2000000091a */
[----:B------:R-:W-:-:S02]  /*1b7e0*/  HADD2.F32 R30, -RZ, R5.H0_H0 ;  /* 0x20000005ff1e7230 */ /* 0x000fc40000004100 */
[----:B------:R-:W-:Y:S01]  /*1b7f0*/  FFMA.RM R41, R41, R2, 12582913 ;  /* 0x4b40000129297423 */ /* 0x000fe20000004002 */
[----:B------:R-:W-:Y:S01]  /*1b800*/  FMUL R35, R17, R98 ;  /* 0x0000006211237220 */ /* 0x000fe20000400000 */
[----:B------:R-:W-:Y:S01]  /*1b810*/  FFMA R26, -R25, 1.925963033500011079e-08, R26 ;  /* 0x32a57060191a7823 */ /* 0x000fe2000000011a */
[----:B------:R-:W-:Y:S01]  /*1b820*/  FFMA.RM R25, R37, R2, 12582913 ;  /* 0x4b40000125197423 */ /* 0x000fe20000004002 */
[----:B------:R-:W-:Y:S02]  /*1b830*/  HADD2.F32 R40, -RZ, R6.H1_H1 ;  /* 0x30000006ff287230 */ /* 0x000fe40000004100 */
[----:B------:R-:W-:Y:S01]  /*1b840*/  FADD R38, R41, -12583039 ;  /* 0xcb40007f29267421 */ /* 0x000fe20000000000 */
[----:B------:R-:W-:Y:S02]  /*1b850*/  HADD2.F32 R45, -RZ, R7.H0_H0 ;  /* 0x20000007ff2d7230 */ /* 0x000fe40000004100 */
[----:B------:R-:W-:Y:S01]  /*1b860*/  FADD R32, R25, -12583039 ;  /* 0xcb40007f19207421 */ /* 0x000fe20000000000 */
[----:B------:R-:W-:Y:S01]  /*1b870*/  FMUL R101, R17, R101 ;  /* 0x0000006511657220 */ /* 0x000fe20000400000 */
[----:B------:R-:W-:Y:S01]  /*1b880*/  FFMA R35, R16, R30, R35 ;  /* 0x0000001e10237223 */ /* 0x000fe20000000023 */
[----:B------:R-:W-:Y:S01]  /*1b890*/  FFMA.SAT R43, -R33, R0, 0.5 ;  /* 0x3f000000212b7423 */ /* 0x000fe20000002100 */
[----:B------:R-:W-:Y:S01]  /*1b8a0*/  FFMA R32, -R27, 1.4426950216293334961, -R32 ;  /* 0x3fb8aa3b1b207823 */ /* 0x000fe20000000920 */
[----:B------:R-:W-:-:S02]  /*1b8b0*/  HADD2.F32 R34, -RZ, R5.H1_H1 ;  /* 0x30000005ff227230 */ /* 0x000fc40000004100 */
[----:B------:R-:W-:Y:S01]  /*1b8c0*/  FFMA R38, -R95, 1.4426950216293334961, -R38 ;  /* 0x3fb8aa3b5f267823 */ /* 0x000fe20000000926 */
[C---:B------:R-:W-:Y:S01]  /*1b8d0*/  FFMA R101, R16.reuse, R40, R101 ;  /* 0x0000002810657223 */ /* 0x040fe20000000065 */
[----:B------:R-:W-:Y:S01]  /*1b8e0*/  FFMA R32, -R27, 1.925963033500011079e-08, R32 ;  /* 0x32a570601b207823 */ /* 0x000fe20000000120 */
[C---:B------:R-:W-:Y:S01]  /*1b8f0*/  FMUL R27, R17.reuse, R100 ;  /* 0x00000064111b7220 */ /* 0x040fe20000400000 */
[----:B------:R-:W-:Y:S01]  /*1b900*/  FMUL R99, R17, R99 ;  /* 0x0000006311637220 */ /* 0x000fe20000400000 */
[----:B------:R-:W-:Y:S01]  /*1b910*/  FFMA.RM R40, R43, R2, 12582913 ;  /* 0x4b4000012b287423 */ /* 0x000fe20000004002 */
[----:B------:R-:W-:Y:S01]  /*1b920*/  FFMA.SAT R23, -R91, R0, 0.5 ;  /* 0x3f0000005b177423 */ /* 0x000fe20000002100 */
[C---:B------:R-:W-:Y:S01]  /*1b930*/  FFMA R27, R16.reuse, R36, R27 ;  /* 0x00000024101b7223 */ /* 0x040fe2000000001b */
[----:B------:R-:W-:Y:S01]  /*1b940*/  FADD R36, R39, -12583039 ;  /* 0xcb40007f27247421 */ /* 0x000fe20000000000 */
[----:B------:R-:W-:Y:S01]  /*1b950*/  FFMA.SAT R43, -R97, R0, 0.5 ;  /* 0x3f000000612b7423 */ /* 0x000fe20000002100 */
[----:B------:R-:W-:Y:S01]  /*1b960*/  FFMA R38, -R95, 1.925963033500011079e-08, R38 ;  /* 0x32a570605f267823 */ /* 0x000fe20000000126 */
[----:B------:R-:W-:Y:S01]  /*1b970*/  FFMA R99, R16, R34, R99 ;  /* 0x0000002210637223 */ /* 0x000fe20000000063 */
[----:B------:R-:W-:Y:S01]  /*1b980*/  FFMA R36, -R31, 1.4426950216293334961, -R36 ;  /* 0x3fb8aa3b1f247823 */ /* 0x000fe20000000924 */
[-C--:B------:R-:W-:Y:S01]  /*1b990*/  FFMA.RM R23, R23, R2.reuse, 12582913 ;  /* 0x4b40000117177423 */ /* 0x080fe20000004002 */
[----:B------:R-:W-:Y:S01]  /*1b9a0*/  FFMA.RM R44, R43, R2, 12582913 ;  /* 0x4b4000012b2c7423 */ /* 0x000fe20000004002 */
[----:B------:R-:W-:Y:S01]  /*1b9b0*/  FFMA.SAT R47, -R99, R0, 0.5 ;  /* 0x3f000000632f7423 */ /* 0x000fe20000002100 */
[----:B------:R-:W-:Y:S01]  /*1b9c0*/  FFMA R36, -R31, 1.925963033500011079e-08, R36 ;  /* 0x32a570601f247823 */ /* 0x000fe20000000124 */
[----:B------:R-:W-:Y:S01]  /*1b9d0*/  FMUL R31, R17, R102 ;  /* 0x00000066111f7220 */ /* 0x000fe20000400000 */
[----:B------:R1:W-:Y:S01]  /*1b9e0*/  MUFU.EX2 R43, R38 ;  /* 0x00000026002b7308 */ /* 0x0003e20000000800 */
[----:B------:R-:W-:Y:S01]  /*1b9f0*/  FADD R30, R23, -12583039 ;  /* 0xcb40007f171e7421 */ /* 0x000fe20000000000 */
[----:B------:R-:W-:Y:S01]  /*1ba00*/  FADD R42, R40, -12583039 ;  /* 0xcb40007f282a7421 */ /* 0x000fe20000000000 */
[----:B------:R-:W-:Y:S01]  /*1ba10*/  FFMA R31, R16, R45, R31 ;  /* 0x0000002d101f7223 */ /* 0x000fe2000000001f */
[----:B------:R-:W-:Y:S01]  /*1ba20*/  FFMA.SAT R45, -R35, R0, 0.5 ;  /* 0x3f000000232d7423 */ /* 0x000fe20000002100 */
[----:B------:R-:W-:Y:S01]  /*1ba30*/  FFMA.RM R48, R47, R2, 12582913 ;  /* 0x4b4000012f307423 */ /* 0x000fe20000004002 */
[----:B------:R-:W-:Y:S01]  /*1ba40*/  FFMA R30, -R91, 1.4426950216293334961, -R30 ;  /* 0x3fb8aa3b5b1e7823 */ /* 0x000fe2000000091e */
[----:B------:R-:W-:-:S02]  /*1ba50*/  HADD2.F32 R47, -RZ, R7.H1_H1 ;  /* 0x30000007ff2f7230 */ /* 0x000fc40000004100 */
[----:B------:R-:W-:Y:S01]  /*1ba60*/  FFMA.RM R45, R45, R2, 12582913 ;  /* 0x4b4000012d2d7423 */ /* 0x000fe20000004002 */
[----:B------:R-:W-:Y:S01]  /*1ba70*/  FFMA R42, -R33, 1.4426950216293334961, -R42 ;  /* 0x3fb8aa3b212a7823 */ /* 0x000fe2000000092a */
[----:B------:R-:W-:Y:S01]  /*1ba80*/  FMUL R103, R17, R103 ;  /* 0x0000006711677220 */ /* 0x000fe20000400000 */
[----:B------:R-:W-:Y:S01]  /*1ba90*/  FFMA R30, -R91, 1.925963033500011079e-08, R30 ;  /* 0x32a570605b1e7823 */ /* 0x000fe2000000011e */
[----:B-1----:R-:W-:Y:S01]  /*1baa0*/  FADD R38, R45, -12583039 ;  /* 0xcb40007f2d267421 */ /* 0x002fe20000000000 */
[----:B------:R-:W-:Y:S01]  /*1bab0*/  FFMA R42, -R33, 1.925963033500011079e-08, R42 ;  /* 0x32a57060212a7823 */ /* 0x000fe2000000012a */
[----:B------:R-:W-:Y:S01]  /*1bac0*/  FFMA R103, R16, R47, R103 ;  /* 0x0000002f10677223 */ /* 0x000fe20000000067 */
[----:B------:R-:W1:Y:S01]  /*1bad0*/  MUFU.EX2 R22, R22 ;  /* 0x0000001600167308 */ /* 0x000e620000000800 */
[----:B------:R-:W-:Y:S01]  /*1bae0*/  FFMA R38, -R35, 1.4426950216293334961, -R38 ;  /* 0x3fb8aa3b23267823 */ /* 0x000fe20000000926 */
[-C--:B------:R-:W-:Y:S01]  /*1baf0*/  FFMA.SAT R47, -R27, R0.reuse, 0.5 ;  /* 0x3f0000001b2f7423 */ /* 0x080fe20000002100 */
[-C--:B------:R-:W-:Y:S01]  /*1bb00*/  FFMA.SAT R49, -R31, R0.reuse, 0.5 ;  /* 0x3f0000001f317423 */ /* 0x080fe20000002100 */
[-C--:B------:R-:W-:Y:S01]  /*1bb10*/  FFMA.SAT R37, -R93, R0.reuse, 0.5 ;  /* 0x3f0000005d257423 */ /* 0x080fe20000002100 */
[----:B------:R-:W-:Y:S01]  /*1bb20*/  FFMA R38, -R35, 1.925963033500011079e-08, R38 ;  /* 0x32a5706023267823 */ /* 0x000fe20000000126 */
[----:B------:R-:W-:Y:S01]  /*1bb30*/  FFMA.SAT R35, -R101, R0, 0.5 ;  /* 0x3f00000065237423 */ /* 0x000fe20000002100 */
[-C--:B------:R-:W-:Y:S01]  /*1bb40*/  FFMA.RM R53, R49, R2.reuse, 12582913 ;  /* 0x4b40000131357423 */ /* 0x080fe20000004002 */
[----:B------:R2:W-:Y:S01]  /*1bb50*/  MUFU.EX2 R33, R42 ;  /* 0x0000002a00217308 */ /* 0x0005e20000000800 */
[-C--:B------:R-:W-:Y:S01]  /*1bb60*/  FFMA.RM R37, R37, R2.reuse, 12582913 ;  /* 0x4b40000125257423 */ /* 0x080fe20000004002 */
[----:B------:R-:W-:Y:S01]  /*1bb70*/  FFMA.RM R51, R35, R2, 12582913 ;  /* 0x4b40000123337423 */ /* 0x000fe20000004002 */
[----:B------:R-:W-:Y:S01]  /*1bb80*/  FFMA.SAT R35, -R103, R0, 0.5 ;  /* 0x3f00000067237423 */ /* 0x000fe20000002100 */
[----:B------:R-:W-:Y:S01]  /*1bb90*/  FADD R24, R20, -12583039 ;  /* 0xcb40007f14187421 */ /* 0x000fe20000000000 */
[----:B------:R-:W-:Y:S01]  /*1bba0*/  SHF.L.U32 R3, R3, 0x17, RZ ;  /* 0x0000001703037819 */ /* 0x000fe200000006ff */
[----:B------:R-:W-:Y:S01]  /*1bbb0*/  FADD R34, R37, -12583039 ;  /* 0xcb40007f25227421 */ /* 0x000fe20000000000 */
[-C--:B------:R-:W-:Y:S01]  /*1bbc0*/  FFMA.RM R54, R35, R2.reuse, 12582913 ;  /* 0x4b40000123367423 */ /* 0x080fe20000004002 */
[----:B------:R-:W3:Y:S01]  /*1bbd0*/  MUFU.EX2 R30, R30 ;  /* 0x0000001e001e7308 */ /* 0x000ee20000000800 */
[----:B--2---:R-:W-:Y:S01]  /*1bbe0*/  FFMA.RM R42, R47, R2, 12582913 ;  /* 0x4b4000012f2a7423 */ /* 0x004fe20000004002 */
[----:B------:R-:W-:Y:S01]  /*1bbf0*/  FADD R2, R53, -12583039 ;  /* 0xcb40007f35027421 */ /* 0x000fe20000000000 */
[----:B------:R-:W-:Y:S01]  /*1bc00*/  FFMA R24, -R89, 1.4426950216293334961, -R24 ;  /* 0x3fb8aa3b59187823 */ /* 0x000fe20000000918 */
[----:B------:R-:W-:Y:S01]  /*1bc10*/  FADD R46, R44, -12583039 ;  /* 0xcb40007f2c2e7421 */ /* 0x000fe20000000000 */
[----:B------:R-:W-:Y:S01]  /*1bc20*/  FADD R52, R42, -12583039 ;  /* 0xcb40007f2a347421 */ /* 0x000fe20000000000 */
[----:B------:R-:W-:Y:S01]  /*1bc30*/  FFMA R2, -R31, 1.4426950216293334961, -R2 ;  /* 0x3fb8aa3b1f027823 */ /* 0x000fe20000000902 */
[----:B------:R-:W-:Y:S01]  /*1bc40*/  FADD R50, R48, -12583039 ;  /* 0xcb40007f30327421 */ /* 0x000fe20000000000 */
[----:B------:R2:W-:Y:S01]  /*1bc50*/  MUFU.EX2 R47, R38 ;  /* 0x00000026002f7308 */ /* 0x0005e20000000800 */
[----:B------:R-:W-:Y:S01]  /*1bc60*/  FFMA R52, -R27, 1.4426950216293334961, -R52 ;  /* 0x3fb8aa3b1b347823 */ /* 0x000fe20000000934 */
[----:B------:R-:W-:Y:S01]  /*1bc70*/  FADD R0, R51, -12583039 ;  /* 0xcb40007f33007421 */ /* 0x000fe20000000000 */
[----:B------:R-:W-:Y:S01]  /*1bc80*/  FFMA R24, -R89, 1.925963033500011079e-08, R24 ;  /* 0x32a5706059187823 */ /* 0x000fe20000000118 */
[----:B------:R-:W-:Y:S01]  /*1bc90*/  FFMA R2, -R31, 1.925963033500011079e-08, R2 ;  /* 0x32a570601f027823 */ /* 0x000fe20000000102 */
[----:B------:R-:W-:Y:S01]  /*1bca0*/  FFMA R52, -R27, 1.925963033500011079e-08, R52 ;  /* 0x32a570601b347823 */ /* 0x000fe20000000134 */
[----:B------:R-:W-:Y:S01]  /*1bcb0*/  SHF.L.U32 R23, R23, 0x17, RZ ;  /* 0x0000001717177819 */ /* 0x000fe200000006ff */
[----:B-1----:R-:W-:Y:S01]  /*1bcc0*/  FFMA R31, R3, R22, 1 ;  /* 0x3f800000031f7423 */ /* 0x002fe20000000016 */
[----:B------:R-:W-:Y:S01]  /*1bcd0*/  FFMA R34, -R93, 1.4426950216293334961, -R34 ;  /* 0x3fb8aa3b5d227823 */ /* 0x000fe20000000922 */
[----:B--2---:R-:W-:Y:S01]  /*1bce0*/  FADD R38, R54, -12583039 ;  /* 0xcb40007f36267421 */ /* 0x004fe20000000000 */
[----:B------:R-:W-:Y:S01]  /*1bcf0*/  FFMA R46, -R97, 1.4426950216293334961, -R46 ;  /* 0x3fb8aa3b612e7823 */ /* 0x000fe2000000092e */
[----:B------:R-:W-:Y:S01]  /*1bd00*/  FFMA R50, -R99, 1.4426950216293334961, -R50 ;  /* 0x3fb8aa3b63327823 */ /* 0x000fe20000000932 */
[----:B------:R-:W-:Y:S01]  /*1bd10*/  FFMA R0, -R101, 1.4426950216293334961, -R0 ;  /* 0x3fb8aa3b65007823 */ /* 0x000fe20000000900 */
[----:B------:R-:W-:Y:S01]  /*1bd20*/  FFMA R38, -R103, 1.4426950216293334961, -R38 ;  /* 0x3fb8aa3b67267823 */ /* 0x000fe20000000926 */
[----:B------:R3:W-:Y:S01]  /*1bd30*/  MUFU.EX2 R49, R52 ;  /* 0x0000003400317308 */ /* 0x0007e20000000800 */
[----:B------:R-:W-:Y:S01]  /*1bd40*/  FFMA R34, -R93, 1.925963033500011079e-08, R34 ;  /* 0x32a570605d227823 */ /* 0x000fe20000000122 */
[----:B------:R-:W-:Y:S01]  /*1bd50*/  FFMA R46, -R97, 1.925963033500011079e-08, R46 ;  /* 0x32a57060612e7823 */ /* 0x000fe2000000012e */
[----:B------:R-:W-:Y:S01]  /*1bd60*/  FFMA R50, -R99, 1.925963033500011079e-08, R50 ;  /* 0x32a5706063327823 */ /* 0x000fe20000000132 */
[----:B------:R-:W-:Y:S01]  /*1bd70*/  FFMA R0, -R101, 1.925963033500011079e-08, R0 ;  /* 0x32a5706065007823 */ /* 0x000fe20000000100 */
[----:B------:R-:W-:Y:S01]  /*1bd80*/  FFMA R38, -R103, 1.925963033500011079e-08, R38 ;  /* 0x32a5706067267823 */ /* 0x000fe20000000126 */
[----:B------:R-:W-:Y:S01]  /*1bd90*/  SHF.L.U32 R27, R20, 0x17, RZ ;  /* 0x00000017141b7819 */ /* 0x000fe200000006ff */
[----:B------:R-:W-:Y:S01]  /*1bda0*/  BSSY B1, `(.L_x_571) ;  /* 0x0000034000017945 */ /* 0x000fe20003800000 */
[----:B------:R-:W1:Y:S01]  /*1bdb0*/  MUFU.EX2 R24, R24 ;  /* 0x0000001800187308 */ /* 0x000e620000000800 */
[----:B---3--:R-:W-:Y:S01]  /*1bdc0*/  FFMA R52, R23, R30, 1 ;  /* 0x3f80000017347423 */ /* 0x008fe2000000001e */
[----:B------:R-:W-:-:S02]  /*1bdd0*/  IADD3 R23, R31, 0x1800000, RZ ;  /* 0x018000001f177810 */ /* 0x000fc40007ffe0ff */
[----:B------:R-:W-:Y:S02]  /*1bde0*/  SHF.L.U32 R21, R21, 0x17, RZ ;  /* 0x0000001715157819 */ /* 0x000fe400000006ff */
[----:B------:R-:W-:Y:S02]  /*1bdf0*/  LOP3.LUT R23, R23, 0x7f800000, RZ, 0xc0, !PT ;  /* 0x7f80000017177812 */ /* 0x000fe400078ec0ff */
[----:B------:R-:W2:Y:S01]  /*1be00*/  MUFU.EX2 R26, R26 ;  /* 0x0000001a001a7308 */ /* 0x000ea20000000800 */
[----:B------:R-:W-:Y:S02]  /*1be10*/  SHF.L.U32 R25, R25, 0x17, RZ ;  /* 0x0000001719197819 */ /* 0x000fe400000006ff */
[----:B------:R-:W-:Y:S02]  /*1be20*/  ISETP.GT.U32.AND P2, PT, R23, 0x1ffffff, PT ;  /* 0x01ffffff1700780c */ /* 0x000fe40003f44070 */
[----:B------:R-:W-:Y:S02]  /*1be30*/  SHF.L.U32 R35, R39, 0x17, RZ ;  /* 0x0000001727237819 */ /* 0x000fe400000006ff */
[----:B------:R-:W-:Y:S01]  /*1be40*/  SHF.L.U32 R37, R37, 0x17, RZ ;  /* 0x0000001725257819 */ /* 0x000fe200000006ff */
[----:B------:R-:W3:Y:S01]  /*1be50*/  MUFU.EX2 R32, R32 ;  /* 0x0000002000207308 */ /* 0x000ee20000000800 */
[----:B-1----:R-:W-:Y:S01]  /*1be60*/  FFMA R56, R27, R24, 1 ;  /* 0x3f8000001b387423 */ /* 0x002fe20000000018 */
[----:B------:R-:W-:-:S02]  /*1be70*/  SHF.L.U32 R20, R40, 0x17, RZ ;  /* 0x0000001728147819 */ /* 0x000fc400000006ff */
[----:B------:R-:W-:Y:S02]  /*1be80*/  SHF.L.U32 R22, R45, 0x17, RZ ;  /* 0x000000172d167819 */ /* 0x000fe400000006ff */
[----:B------:R-:W-:Y:S01]  /*1be90*/  SHF.L.U32 R23, R48, 0x17, RZ ;  /* 0x0000001730177819 */ /* 0x000fe200000006ff */
[----:B------:R-:W-:Y:S01]  /*1bea0*/  FFMA R20, R20, R33, 1 ;  /* 0x3f80000014147423 */ /* 0x000fe20000000021 */
[----:B------:R-:W1:Y:S01]  /*1beb0*/  MUFU.EX2 R36, R36 ;  /* 0x0000002400247308 */ /* 0x000e620000000800 */
[----:B--2---:R-:W-:Y:S01]  /*1bec0*/  FFMA R55, R21, R26, 1 ;  /* 0x3f80000015377423 */ /* 0x004fe2000000001a */
[----:B------:R-:W-:Y:S01]  /*1bed0*/  SHF.L.U32 R21, R44, 0x17, RZ ;  /* 0x000000172c157819 */ /* 0x000fe200000006ff */
[----:B------:R-:W-:Y:S01]  /*1bee0*/  FFMA R22, R22, R47, 1 ;  /* 0x3f80000016167423 */ /* 0x000fe2000000002f */
[----:B------:R-:W-:Y:S02]  /*1bef0*/  SHF.L.U32 R24, R42, 0x17, RZ ;  /* 0x000000172a187819 */ /* 0x000fe400000006ff */
[----:B------:R-:W-:-:S02]  /*1bf00*/  SHF.L.U32 R26, R53, 0x17, RZ ;  /* 0x00000017351a7819 */ /* 0x000fc400000006ff */
[----:B------:R-:W2:Y:S01]  /*1bf10*/  MUFU.EX2 R34, R34 ;  /* 0x0000002200227308 */ /* 0x000ea20000000800 */
[----:B---3--:R-:W-:Y:S01]  /*1bf20*/  FFMA R39, R25, R32, 1 ;  /* 0x3f80000019277423 */ /* 0x008fe20000000020 */
[----:B------:R-:W-:Y:S01]  /*1bf30*/  SHF.L.U32 R25, R51, 0x17, RZ ;  /* 0x0000001733197819 */ /* 0x000fe200000006ff */
[----:B------:R-:W-:Y:S01]  /*1bf40*/  FFMA R24, R24, R49, 1 ;  /* 0x3f80000018187423 */ /* 0x000fe20000000031 */
[----:B------:R-:W-:-:S04]  /*1bf50*/  SHF.L.U32 R27, R54, 0x17, RZ ;  /* 0x00000017361b7819 */ /* 0x000fc800000006ff */
[----:B------:R-:W3:Y:S01]  /*1bf60*/  MUFU.EX2 R46, R46 ;  /* 0x0000002e002e7308 */ /* 0x000ee20000000800 */
[----:B-1----:R-:W-:Y:S01]  /*1bf70*/  FFMA R35, R35, R36, 1 ;  /* 0x3f80000023237423 */ /* 0x002fe20000000024 */
[----:B------:R-:W-:-:S05]  /*1bf80*/  SHF.L.U32 R36, R41, 0x17, RZ ;  /* 0x0000001729247819 */ /* 0x000fca00000006ff */
[----:B------:R-:W-:Y:S01]  /*1bf90*/  FFMA R36, R36, R43, 1 ;  /* 0x3f80000024247423 */ /* 0x000fe2000000002b */
[----:B------:R-:W1:Y:S01]  /*1bfa0*/  MUFU.EX2 R50, R50 ;  /* 0x0000003200327308 */ /* 0x000e620000000800 */
[----:B--2---:R-:W-:-:S07]  /*1bfb0*/  FFMA R37, R37, R34, 1 ;  /* 0x3f80000025257423 */ /* 0x004fce0000000022 */
[----:B------:R-:W2:Y:S01]  /*1bfc0*/  MUFU.EX2 R0, R0 ;  /* 0x0000000000007308 */ /* 0x000ea20000000800 */
[----:B---3--:R-:W-:-:S07]  /*1bfd0*/  FFMA R21, R21, R46, 1 ;  /* 0x3f80000015157423 */ /* 0x008fce000000002e */
[----:B------:R-:W3:Y:S01]  /*1bfe0*/  MUFU.EX2 R3, R2 ;  /* 0x0000000200037308 */ /* 0x000ee20000000800 */
[----:B-1----:R-:W-:-:S07]  /*1bff0*/  FFMA R23, R23, R50, 1 ;  /* 0x3f80000017177423 */ /* 0x002fce0000000032 */
[----:B------:R-:W1:Y:S01]  /*1c000*/  MUFU.EX2 R38, R38 ;  /* 0x0000002600267308 */ /* 0x000e620000000800 */
[----:B--2---:R-:W-:Y:S01]  /*1c010*/  FFMA R25, R25, R0, 1 ;  /* 0x3f80000019197423 */ /* 0x004fe20000000000 */
[----:B---3--:R-:W-:Y:S01]  /*1c020*/  FFMA R26, R26, R3, 1 ;  /* 0x3f8000001a1a7423 */ /* 0x008fe20000000003 */
[----:B-1----:R-:W-:Y:S01]  /*1c030*/  FFMA R27, R27, R38, 1 ;  /* 0x3f8000001b1b7423 */ /* 0x002fe20000000026 */
[----:B------:R-:W-:Y:S06]  /*1c040*/  @P2 BRA `(.L_x_572) ;  /* 0x0000000000142947 */ /* 0x000fec0003800000 */
[----:B------:R-:W-:Y:S02]  /*1c050*/  MOV R0, R31 ;  /* 0x0000001f00007202 */ /* 0x000fe40000000f00 */
[----:B------:R-:W-:-:S07]  /*1c060*/  MOV R2, 0x1c080 ;  /* 0x0001c08000027802 */ /* 0x000fce0000000f00 */
[----:B------:R-:W-:Y:S05]  /*1c070*/  CALL.REL.NOINC `($__internal_0_$__cuda_sm20_rcp_rn_f32_slowpath) ;  /* 0x0000011c000c7944 */ /* 0x000fea0003c00000 */
[----:B------:R-:W-:Y:S01]  /*1c080*/  IMAD.MOV.U32 R30, RZ, RZ, R0 ;  /* 0x000000ffff1e7224 */ /* 0x000fe200078e0000 */
[----:B------:R-:W-:Y:S06]  /*1c090*/  BRA `(.L_x_573) ;  /* 0x0000000000107947 */ /* 0x000fec0003800000 */
.L_x_572:
[----:B------:R-:W1:Y:S02]  /*1c0a0*/  MUFU.RCP R30, R31 ;  /* 0x0000001f001e7308 */ /* 0x000e640000001000 */
[----:B-1----:R-:W-:-:S04]  /*1c0b0*/  FFMA R0, R31, R30, -1 ;  /* 0xbf8000001f007423 */ /* 0x002fc8000000001e */
[----:B------:R-:W-:-:S04]  /*1c0c0*/  FADD.FTZ R3, -R0, -RZ ;  /* 0x800000ff00037221 */ /* 0x000fc80000010100 */
[----:B------:R-:W-:-:S07]  /*1c0d0*/  FFMA R30, R30, R3, R30 ;  /* 0x000000031e1e7223 */ /* 0x000fce000000001e */
.L_x_573:
[----:B------:R-:W-:Y:S05]  /*1c0e0*/  BSYNC B1 ;  /* 0x0000000000017941 */ /* 0x000fea0003800000 */
.L_x_571:
        /* <DEDUP_REMOVED lines=10> */
.L_x_575:
[----:B------:R-:W1:Y:S02]  /*1c190*/  MUFU.RCP R31, R56 ;  /* 0x00000038001f7308 */ /* 0x000e640000001000 */
[----:B-1----:R-:W-:-:S04]  /*1c1a0*/  FFMA R0, R56, R31, -1 ;  /* 0xbf80000038007423 */ /* 0x002fc8000000001f */
[----:B------:R-:W-:-:S04]  /*1c1b0*/  FADD.FTZ R0, -R0, -RZ ;  /* 0x800000ff00007221 */ /* 0x000fc80000010100 */
[----:B------:R-:W-:-:S07]  /*1c1c0*/  FFMA R31, R31, R0, R31 ;  /* 0x000000001f1f7223 */ /* 0x000fce000000001f */
.L_x_576:
[----:B------:R-:W-:Y:S05]  /*1c1d0*/  BSYNC B1 ;  /* 0x0000000000017941 */ /* 0x000fea0003800000 */
.L_x_574:
        /* <DEDUP_REMOVED lines=10> */
.L_x_578:
[----:B------:R-:W1:Y:S02]  /*1c280*/  MUFU.RCP R32, R55 ;  /* 0x0000003700207308 */ /* 0x000e640000001000 */
[----:B-1----:R-:W-:-:S04]  /*1c290*/  FFMA R0, R55, R32, -1 ;  /* 0xbf80000037007423 */ /* 0x002fc80000000020 */
[----:B------:R-:W-:-:S04]  /*1c2a0*/  FADD.FTZ R3, -R0, -RZ ;  /* 0x800000ff00037221 */ /* 0x000fc80000010100 */
[----:B------:R-:W-:-:S07]  /*1c2b0*/  FFMA R32, R32, R3, R32 ;  /* 0x0000000320207223 */ /* 0x000fce0000000020 */
.L_x_579:
[----:B------:R-:W-:Y:S05]  /*1c2c0*/  BSYNC B1 ;  /* 0x0000000000017941 */ /* 0x000fea0003800000 */
.L_x_577:
        /* <DEDUP_REMOVED lines=10> */
.L_x_581:
[----:B------:R-:W1:Y:S02]  /*1c370*/  MUFU.RCP R33, R52 ;  /* 0x0000003400217308 */ /* 0x000e640000001000 */
[----:B-1----:R-:W-:-:S04]  /*1c380*/  FFMA R0, R52, R33, -1 ;  /* 0xbf80000034007423 */ /* 0x002fc80000000021 */
[----:B------:R-:W-:-:S04]  /*1c390*/  FADD.FTZ R0, -R0, -RZ ;  /* 0x800000ff00007221 */ /* 0x000fc80000010100 */
[----:B------:R-:W-:-:S07]  /*1c3a0*/  FFMA R33, R33, R0, R33 ;  /* 0x0000000021217223 */ /* 0x000fce0000000021 */
.L_x_582:
[----:B------:R-:W-:Y:S05]  /*1c3b0*/  BSYNC B1 ;  /* 0x0000000000017941 */ /* 0x000fea0003800000 */
.L_x_580:
        /* <DEDUP_REMOVED lines=10> */
.L_x_584:
[----:B------:R-:W1:Y:S02]  /*1c460*/  MUFU.RCP R34, R39 ;  /* 0x0000002700227308 */ /* 0x000e640000001000 */
[----:B-1----:R-:W-:-:S04]  /*1c470*/  FFMA R0, R39, R34, -1 ;  /* 0xbf80000027007423 */ /* 0x002fc80000000022 */
[----:B------:R-:W-:-:S04]  /*1c480*/  FADD.FTZ R3, -R0, -RZ ;  /* 0x800000ff00037221 */ /* 0x000fc80000010100 */
[----:B------:R-:W-:-:S07]  /*1c490*/  FFMA R34, R34, R3, R34 ;  /* 0x0000000322227223 */ /* 0x000fce0000000022 */
.L_x_585:
[----:B------:R-:W-:Y:S05]  /*1c4a0*/  BSYNC B1 ;  /* 0x0000000000017941 */ /* 0x000fea0003800000 */
.L_x_583:
        /* <DEDUP_REMOVED lines=10> */
.L_x_587:
[----:B------:R-:W1:Y:S02]  /*1c550*/  MUFU.RCP R0, R37 ;  /* 0x0000002500007308 */ /* 0x000e640000001000 */
[----:B-1----:R-:W-:-:S04]  /*1c560*/  FFMA R2, R37, R0, -1 ;  /* 0xbf80000025027423 */ /* 0x002fc80000000000 */
[----:B------:R-:W-:-:S04]  /*1c570*/  FADD.FTZ R39, -R2, -RZ ;  /* 0x800000ff02277221 */ /* 0x000fc80000010100 */
[----:B------:R-:W-:-:S07]  /*1c580*/  FFMA R39, R0, R39, R0 ;  /* 0x0000002700277223 */ /* 0x000fce0000000000 */
.L_x_588:
[----:B------:R-:W-:Y:S05]  /*1c590*/  BSYNC B1 ;  /* 0x0000000000017941 */ /* 0x000fea0003800000 */
.L_x_586:
        /* <DEDUP_REMOVED lines=10> */
.L_x_590:
[----:B------:R-:W1:Y:S02]  /*1c640*/  MUFU.RCP R0, R35 ;  /* 0x0000002300007308 */ /* 0x000e640000001000 */
[----:B-1----:R-:W-:-:S04]  /*1c650*/  FFMA R2, R35, R0, -1 ;  /* 0xbf80000023027423 */ /* 0x002fc80000000000 */
[----:B------:R-:W-:-:S04]  /*1c660*/  FADD.FTZ R37, -R2, -RZ ;  /* 0x800000ff02257221 */ /* 0x000fc80000010100 */
[----:B------:R-:W-:-:S07]  /*1c670*/  FFMA R37, R0, R37, R0 ;  /* 0x0000002500257223 */ /* 0x000fce0000000000 */
.L_x_591:
[----:B------:R-:W-:Y:S05]  /*1c680*/  BSYNC B1 ;  /* 0x0000000000017941 */ /* 0x000fea0003800000 */
.L_x_589:
        /* <DEDUP_REMOVED lines=10> */
.L_x_593:
[----:B------:R-:W1:Y:S02]  /*1c730*/  MUFU.RCP R3, R36 ;  /* 0x0000002400037308 */ /* 0x000e640000001000 */
[----:B-1----:R-:W-:-:S04]  /*1c740*/  FFMA R0, R36, R3, -1 ;  /* 0xbf80000024007423 */ /* 0x002fc80000000003 */
[----:B------:R-:W-:-:S04]  /*1c750*/  FADD.FTZ R0, -R0, -RZ ;  /* 0x800000ff00007221 */ /* 0x000fc80000010100 */
[----:B------:R-:W-:-:S07]  /*1c760*/  FFMA R38, R3, R0, R3 ;  /* 0x0000000003267223 */ /* 0x000fce0000000003 */
.L_x_594:
[----:B------:R-:W-:Y:S05]  /*1c770*/  BSYNC B1 ;  /* 0x0000000000017941 */ /* 0x000fea0003800000 */
.L_x_592:
        /* <DEDUP_REMOVED lines=10> */
.L_x_596:
[----:B------:R-:W1:Y:S02]  /*1c820*/  MUFU.RCP R35, R20 ;  /* 0x0000001400237308 */ /* 0x000e640000001000 */
[----:B-1----:R-:W-:-:S04]  /*1c830*/  FFMA R0, R20, R35, -1 ;  /* 0xbf80000014007423 */ /* 0x002fc80000000023 */
[----:B------:R-:W-:-:S04]  /*1c840*/  FADD.FTZ R0, -R0, -RZ ;  /* 0x800000ff00007221 */ /* 0x000fc80000010100 */
[----:B------:R-:W-:-:S07]  /*1c850*/  FFMA R35, R35, R0, R35 ;  /* 0x0000000023237223 */ /* 0x000fce0000000023 */
.L_x_597:
[----:B------:R-:W-:Y:S05]  /*1c860*/  BSYNC B1 ;  /* 0x0000000000017941 */ /* 0x000fea0003800000 */
.L_x_595:
        /* <DEDUP_REMOVED lines=10> */
.L_x_599:
[----:B------:R-:W1:Y:S02]  /*1c910*/  MUFU.RCP R36, R21 ;  /* 0x0000001500247308 */ /* 0x000e640000001000 */
[----:B-1----:R-:W-:-:S04]  /*1c920*/  FFMA R0, R21, R36, -1 ;  /* 0xbf80000015007423 */ /* 0x002fc80000000024 */
[----:B------:R-:W-:-:S04]  /*1c930*/  FADD.FTZ R3, -R0, -RZ ;  /* 0x800000ff00037221 */ /* 0x000fc80000010100 */
[----:B------:R-:W-:-:S07]  /*1c940*/  FFMA R36, R36, R3, R36 ;  /* 0x0000000324247223 */ /* 0x000fce0000000024 */
.L_x_600:
[----:B------:R-:W-:Y:S05]  /*1c950*/  BSYNC B1 ;  /* 0x0000000000017941 */ /* 0x000fea0003800000 */
.L_x_598:
        /* <DEDUP_REMOVED lines=10> */
.L_x_602:
[----:B------:R-:W1:Y:S02]  /*1ca00*/  MUFU.RCP R3, R22 ;  /* 0x0000001600037308 */ /* 0x000e640000001000 */
[----:B-1----:R-:W-:-:S04]  /*1ca10*/  FFMA R0, R22, R3, -1 ;  /* 0xbf80000016007423 */ /* 0x002fc80000000003 */
[----:B------:R-:W-:-:S04]  /*1ca20*/  FADD.FTZ R0, -R0, -RZ ;  /* 0x800000ff00007221 */ /* 0x000fc80000010100 */
[----:B------:R-:W-:-:S07]  /*1ca30*/  FFMA R40, R3, R0, R3 ;  /* 0x0000000003287223 */ /* 0x000fce0000000003 */
.L_x_603:
[----:B------:R-:W-:Y:S05]  /*1ca40*/  BSYNC B1 ;  /* 0x0000000000017941 */ /* 0x000fea0003800000 */
.L_x_601:
        /* <DEDUP_REMOVED lines=10> */
.L_x_605:
[----:B------:R-:W1:Y:S02]  /*1caf0*/  MUFU.RCP R0, R23 ;  /* 0x0000001700007308 */ /* 0x000e640000001000 */
[----:B-1----:R-:W-:-:S04]  /*1cb00*/  FFMA R2, R23, R0, -1 ;  /* 0xbf80000017027423 */ /* 0x002fc80000000000 */
[----:B------:R-:W-:-:S04]  /*1cb10*/  FADD.FTZ R41, -R2, -RZ ;  /* 0x800000ff02297221 */ /* 0x000fc80000010100 */
[----:B------:R-:W-:-:S07]  /*1cb20*/  FFMA R41, R0, R41, R0 ;  /* 0x0000002900297223 */ /* 0x000fce0000000000 */
.L_x_606:
[----:B------:R-:W-:Y:S05]  /*1cb30*/  BSYNC B1 ;  /* 0x0000000000017941 */ /* 0x000fea0003800000 */
.L_x_604:
        /* <DEDUP_REMOVED lines=10> */
.L_x_608:
[----:B------:R-:W1:Y:S02]  /*1cbe0*/  MUFU.RCP R3, R24 ;  /* 0x0000001800037308 */ /* 0x000e640000001000 */
[----:B-1----:R-:W-:-:S04]  /*1cbf0*/  FFMA R0, R24, R3, -1 ;  /* 0xbf80000018007423 */ /* 0x002fc80000000003 */
[----:B------:R-:W-:-:S04]  /*1cc00*/  FADD.FTZ R0, -R0, -RZ ;  /* 0x800000ff00007221 */ /* 0x000fc80000010100 */
[----:B------:R-:W-:-:S07]  /*1cc10*/  FFMA R42, R3, R0, R3 ;  /* 0x00000000032a7223 */ /* 0x000fce0000000003 */
.L_x_609:
[----:B------:R-:W-:Y:S05]  /*1cc20*/  BSYNC B1 ;  /* 0x0000000000017941 */ /* 0x000fea0003800000 */
.L_x_607:
        /* <DEDUP_REMOVED lines=10> */
.L_x_611:
[----:B------:R-:W1:Y:S02]  /*1ccd0*/  MUFU.RCP R0, R25 ;  /* 0x0000001900007308 */ /* 0x000e640000001000 */
[----:B-1----:R-:W-:-:S04]  /*1cce0*/  FFMA R2, R25, R0, -1 ;  /* 0xbf80000019027423 */ /* 0x002fc80000000000 */
[----:B------:R-:W-:-:S04]  /*1ccf0*/  FADD.FTZ R43, -R2, -RZ ;  /* 0x800000ff022b7221 */ /* 0x000fc80000010100 */
[----:B------:R-:W-:-:S07]  /*1cd00*/  FFMA R43, R0, R43, R0 ;  /* 0x0000002b002b7223 */ /* 0x000fce0000000000 */
.L_x_612:
[----:B------:R-:W-:Y:S05]  /*1cd10*/  BSYNC B1 ;  /* 0x0000000000017941 */ /* 0x000fea0003800000 */
.L_x_610:
        /* <DEDUP_REMOVED lines=10> */
.L_x_614:
[----:B------:R-:W1:Y:S02]  /*1cdc0*/  MUFU.RCP R3, R26 ;  /* 0x0000001a00037308 */ /* 0x000e640000001000 */
[----:B-1----:R-:W-:-:S04]  /*1cdd0*/  FFMA R0, R26, R3, -1 ;  /* 0xbf8000001a007423 */ /* 0x002fc80000000003 */
[----:B------:R-:W-:-:S04]  /*1cde0*/  FADD.FTZ R0, -R0, -RZ ;  /* 0x800000ff00007221 */ /* 0x000fc80000010100 */
[----:B------:R-:W-:-:S07]  /*1cdf0*/  FFMA R24, R3, R0, R3 ;  /* 0x0000000003187223 */ /* 0x000fce0000000003 */
.L_x_615:
[----:B------:R-:W-:Y:S05]  /*1ce00*/  BSYNC B1 ;  /* 0x0000000000017941 */ /* 0x000fea0003800000 */
.L_x_613:
        /* <DEDUP_REMOVED lines=8> */
.L_x_616:
[----:B------:R-:W1:Y:S02]  /*1ce90*/  MUFU.RCP R0, R27 ;  /* 0x0000001b00007308 */ /* 0x000e640000001000 */
[----:B-1----:R-:W-:-:S04]  /*1cea0*/  FFMA R2, R27, R0, -1 ;  /* 0xbf8000001b027423 */ /* 0x002fc80000000000 */
[----:B------:R-:W-:-:S04]  /*1ceb0*/  FADD.FTZ R3, -R2, -RZ ;  /* 0x800000ff02037221 */ /* 0x000fc80000010100 */
[----:B------:R-:W-:-:S07]  /*1cec0*/  FFMA R0, R0, R3, R0 ;  /* 0x0000000300007223 */ /* 0x000fce0000000000 */
.L_x_617:
        /* <DEDUP_REMOVED lines=29> */
.L_x_619:
[----:B------:R-:W-:Y:S05]  /*1d0a0*/  BSYNC B0 ;  /* 0x0000000000007941 */ /* 0x000fea0003800000 */
.L_x_618:
[----:B------:R-:W-:Y:S06]  /*1d0b0*/  BAR.SYNC.DEFER_BLOCKING 0x1, 0x100 ;  /* 0x0044000000007b1d */ /* 0x000fec0000010000 */
[----:B------:R-:W-:Y:S04]  /*1d0c0*/  BSSY B0, `(.L_x_620) ;  /* 0x000000a000007945 */ /* 0x000fe80003800000 */
[----:B------:R-:W-:Y:S05]  /*1d0d0*/  @P0 BRA `(.L_x_621) ;  /* 0x0000000000200947 */ /* 0x000fea0003800000 */
[----:B------:R-:W-:-:S06]  /*1d0e0*/  UISETP.NE.AND UP0, UPT, UR43, 0x3, UPT ;  /* 0x000000032b00788c */ /* 0x000fcc000bf05270 */
[----:B------:R-:W-:-:S13]  /*1d0f0*/  PLOP3.LUT P2, PT, PT, PT, UP0, 0x80, 0x0 ;  /* 0x000000000000781c */ /* 0x000fda0003f4f008 */
[----:B------:R-:W-:Y:S05]  /*1d100*/  @!P2 BRA `(.L_x_622) ;  /* 0x000000000004a947 */ /* 0x000fea0003800000 */
[----:B------:R-:W-:Y:S01]  /*1d110*/  BPT.TRAP 0x1 ;  /* 0x000000040000795c */ /* 0x000fe20000300000 */
.L_x_622:
[----:B------:R-:W-:-:S04]  /*1d120*/  ULEA UR4, UR8, UR46, 0x3 ;  /* 0x0000002e08047291 */ /* 0x000fc8000f8e183f */
[----:B------:R-:W-:-:S04]  /*1d130*/  UIADD3 UR4, UR4, 0x50, URZ ;  /* 0x0000005004047890 */ /* 0x000fc8000fffe03f */
[----:B------:R-:W-:-:S09]  /*1d140*/  UPRMT UR4, UR47, 0x654, UR4 ;  /* 0x000006542f047896 */ /* 0x000fd20008000004 */
[----:B------:R-:W-:Y:S03]  /*1d150*/  SYNCS.ARRIVE.TRANS64.RED.A1T0 RZ, [UR4], RZ ;  /* 0x000000ffffff79a7 */ /* 0x000fe60008100404 */
.L_x_621:
[----:B------:R-:W-:Y:S05]  /*1d160*/  BSYNC B0 ;  /* 0x0000000000007941 */ /* 0x000fea0003800000 */
.L_x_620:
        /* <DEDUP_REMOVED lines=9> */
.L_x_625:
[C---:B------:R-:W-:Y:S01]  /*1d200*/  LEA R0, R12.reuse, UR46, 0x3 ;  /* 0x0000002e0c007c11 */ /* 0x040fe2000f8e18ff */
[----:B------:R-:W-:Y:S01]  /*1d210*/  BSSY B1, `(.L_x_626) ;  /* 0x0000006000017945 */ /* 0x000fe20003800000 */
[----:B------:R-:W-:Y:S02]  /*1d220*/  SHF.L.U32 R3, R13, 0x1f, RZ ;  /* 0x0000001f0d037819 */ /* 0x000fe400000006ff */
[----:B-1----:R-:W-:Y:S02]  /*1d230*/  @!P1 LEA R21, R12, R15, 0xd ;  /* 0x0000000f0c159211 */ /* 0x002fe400078e68ff */
[----:B------:R-:W1:Y:S02]  /*1d240*/  SYNCS.PHASECHK.TRANS64.TRYWAIT P2, [R0+URZ+0x30], R3 ;  /* 0x00003003000075a7 */ /* 0x000e64000804017f */
[----:B------:R-:W-:Y:S01]  /*1d250*/  @!P1 LEA R2, R18, R21, 0x1 ;  /* 0x0000001512029211 */ /* 0x000fe200078e08ff */
[----:B-1----:R-:W-:Y:S06]  /*1d260*/  @!P2 BRA `(.L_x_627) ;  /* 0x000000fc00c8a947 */ /* 0x002fec0003800000 */
.L_x_1122:
[----:B------:R-:W-:Y:S05]  /*1d270*/  BSYNC B1 ;  /* 0x0000000000017941 */ /* 0x000fea0003800000 */
.L_x_626:
        /* <DEDUP_REMOVED lines=8> */
.L_x_624:
[----:B------:R-:W-:Y:S05]  /*1d300*/  BSYNC B0 ;  /* 0x0000000000007941 */ /* 0x000fea0003800000 */
.L_x_623:
[----:B------:R-:W2:Y:S04]  /*1d310*/  LDL.LU R3, [R1+0x140] ;  /* 0x0001400001037983 */ /* 0x000ea80000300800 */
        /* <DEDUP_REMOVED lines=14> */
[----:B------:R-:W5:Y:S01]  /*1d400*/  LDL.LU R52, [R1+0x17c] ;  /* 0x00017c0001347983 */ /* 0x000f620000300800 */
[--C-:B---3--:R-:W-:Y:S01]  /*1d410*/  HADD2.F32 R20, -RZ, R9.reuse.H0_H0 ;  /* 0x20000009ff147230 */ /* 0x108fe20000004100 */
[----:B------:R-:W-:Y:S01]  /*1d420*/  MOV R54, 0x3bbb989d ;  /* 0x3bbb989d00367802 */ /* 0x000fe20000000f00 */
[----:B------:R-:W-:Y:S01]  /*1d430*/  HADD2.F32 R22, -RZ, R9.H1_H1 ;  /* 0x30000009ff167230 */ /* 0x000fe20000004100 */
[----:B------:R-:W-:Y:S01]  /*1d440*/  MOV R55, 0x437c0000 ;  /* 0x437c000000377802 */ /* 0x000fe20000000f00 */
[----:B----4-:R-:W-:Y:S01]  /*1d450*/  HADD2.F32 R50, -RZ, R7.H1_H1 ;  /* 0x30000007ff327230 */ /* 0x010fe20000004100 */
[----:B------:R-:W-:Y:S01]  /*1d460*/  BSSY B1, `(.L_x_628) ;  /* 0x00000bb000017945 */ /* 0x000fe20003800000 */
[C---:B--2---:R-:W-:Y:S01]  /*1d470*/  FMUL R3, R17.reuse, R3 ;  /* 0x0000000311037220 */ /* 0x044fe20000400000 */
[----:B-----5:R-:W-:Y:S01]  /*1d480*/  FMUL R21, R17, R2 ;  /* 0x0000000211157220 */ /* 0x020fe20000400000 */
[----:B------:R-:W-:-:S02]  /*1d490*/  HADD2.F32 R2, -RZ, R8.H1_H1 ;  /* 0x30000008ff027230 */ /* 0x000fc40000004100 */
[C---:B------:R-:W-:Y:S01]  /*1d4a0*/  FMUL R23, R17.reuse, R0 ;  /* 0x0000000011177220 */ /* 0x040fe20000400000 */
[----:B------:R-:W-:Y:S02]  /*1d4b0*/  HADD2.F32 R0, -RZ, R8.H0_H0 ;  /* 0x20000008ff007230 */ /* 0x000fe40000004100 */
[C---:B------:R-:W-:Y:S01]  /*1d4c0*/  FFMA R21, R16.reuse, R2, R21 ;  /* 0x0000000210157223 */ /* 0x040fe20000000015 */
[--C-:B------:R-:W-:Y:S02]  /*1d4d0*/  HADD2.F32 R2, -RZ, R10.reuse.H1_H1 ;  /* 0x3000000aff027230 */ /* 0x100fe40000004100 */
[C---:B------:R-:W-:Y:S01]  /*1d4e0*/  FMUL R25, R17.reuse, R25 ;  /* 0x0000001911197220 */ /* 0x040fe20000400000 */
[C---:B------:R-:W-:Y:S01]  /*1d4f0*/  FFMA R23, R16.reuse, R20, R23 ;  /* 0x0000001410177223 */ /* 0x040fe20000000017 */
[----:B------:R-:W-:Y:S01]  /*1d500*/  FFMA R3, R16, R0, R3 ;  /* 0x0000000010037223 */ /* 0x000fe20000000003 */
[----:B------:R-:W-:Y:S02]  /*1d510*/  HADD2.F32 R0, -RZ, R10.H0_H0 ;  /* 0x2000000aff007230 */ /* 0x000fe40000004100 */
[----:B------:R-:W-:Y:S01]  /*1d520*/  FMUL R27, R17, R27 ;  /* 0x0000001b111b7220 */ /* 0x000fe20000400000 */
[----:B------:R-:W-:-:S02]  /*1d530*/  HADD2.F32 R20, -RZ, R11.H0_H0 ;  /* 0x2000000bff147230 */ /* 0x000fc40000004100 */
[C---:B------:R-:W-:Y:S01]  /*1d540*/  FFMA R25, R16.reuse, R22, R25 ;  /* 0x0000001610197223 */ /* 0x040fe20000000019 */
[----:B------:R-:W-:Y:S02]  /*1d550*/  HADD2.F32 R22, -RZ, R4.H0_H0 ;  /* 0x20000004ff167230 */ /* 0x000fe40000004100 */
[----:B------:R-:W-:Y:S01]  /*1d560*/  FMUL R31, R17, R31 ;  /* 0x0000001f111f7220 */ /* 0x000fe20000400000 */
[C---:B------:R-:W-:Y:S01]  /*1d570*/  FFMA R27, R16.reuse, R0, R27 ;  /* 0x00000000101b7223 */ /* 0x040fe2000000001b */
[----:B------:R-:W-:Y:S02]  /*1d580*/  FFMA.SAT R0, -R3, R54, 0.5 ;  /* 0x3f00000003007423 */ /* 0x000fe40000002136 */
[----:B------:R-:W-:Y:S01]  /*1d590*/  FFMA R31, R16, R2, R31 ;  /* 0x00000002101f7223 */ /* 0x000fe2000000001f */
[----:B------:R-:W-:Y:S01]  /*1d5a0*/  FMUL R33, R17, R33 ;  /* 0x0000002111217220 */ /* 0x000fe20000400000 */
[----:B------:R-:W-:Y:S01]  /*1d5b0*/  FFMA.SAT R2, -R21, R54, 0.5 ;  /* 0x3f00000015027423 */ /* 0x000fe20000002136 */
[-C--:B------:R-:W-:Y:S01]  /*1d5c0*/  FFMA.RM R0, R0, R55.reuse, 12582913 ;  /* 0x4b40000100007423 */ /* 0x080fe20000004037 */
[----:B------:R-:W-:Y:S01]  /*1d5d0*/  FMUL R35, R17, R32 ;  /* 0x0000002011237220 */ /* 0x000fe20000400000 */
[----:B------:R-:W-:Y:S01]  /*1d5e0*/  FFMA R33, R16, R20, R33 ;  /* 0x0000001410217223 */ /* 0x000fe20000000021 */
[----:B------:R-:W-:Y:S01]  /*1d5f0*/  FFMA.RM R2, R2, R55, 12582913 ;  /* 0x4b40000102027423 */ /* 0x000fe20000004037 */
[----:B------:R-:W-:-:S02]  /*1d600*/  HADD2.F32 R20, -RZ, R11.H1_H1 ;  /* 0x3000000bff147230 */ /* 0x000fc40000004100 */
[C---:B------:R-:W-:Y:S01]  /*1d610*/  FMUL R37, R17.reuse, R26 ;  /* 0x0000001a11257220 */ /* 0x040fe20000400000 */
[----:B------:R-:W-:Y:S02]  /*1d620*/  HADD2.F32 R26, -RZ, R4.H1_H1 ;  /* 0x30000004ff1a7230 */ /* 0x000fe40000004100 */
[--C-:B------:R-:W-:Y:S02]  /*1d630*/  HADD2.F32 R32, -RZ, R5.reuse.H0_H0 ;  /* 0x20000005ff207230 */ /* 0x100fe40000004100 */
[----:B------:R-:W-:Y:S01]  /*1d640*/  FFMA R37, R16, R22, R37 ;  /* 0x0000001610257223 */ /* 0x000fe20000000025 */
[----:B------:R-:W-:Y:S01]  /*1d650*/  FADD R22, R2, -12583039 ;  /* 0xcb40007f02167421 */ /* 0x000fe20000000000 */
[----:B------:R-:W-:Y:S01]  /*1d660*/  FFMA R35, R16, R20, R35 ;  /* 0x0000001410237223 */ /* 0x000fe20000000023 */
[----:B------:R-:W-:Y:S01]  /*1d670*/  FADD R20, R0, -12583039 ;  /* 0xcb40007f00147421 */ /* 0x000fe20000000000 */
[----:B------:R-:W-:Y:S01]  /*1d680*/  FMUL R39, R17, R24 ;  /* 0x0000001811277220 */ /* 0x000fe20000400000 */
[----:B------:R-:W-:Y:S01]  /*1d690*/  FFMA R22, -R21, 1.4426950216293334961, -R22 ;  /* 0x3fb8aa3b15167823 */ /* 0x000fe20000000916 */
[----:B------:R-:W-:Y:S01]  /*1d6a0*/  FFMA.SAT R24, -R23, R54, 0.5 ;  /* 0x3f00000017187423 */ /* 0x000fe20000002136 */
[----:B------:R-:W-:Y:S01]  /*1d6b0*/  FFMA R20, -R3, 1.4426950216293334961, -R20 ;  /* 0x3fb8aa3b03147823 */ /* 0x000fe20000000914 */
[----:B------:R-:W-:Y:S01]  /*1d6c0*/  FFMA R39, R16, R26, R39 ;  /* 0x0000001a10277223 */ /* 0x000fe20000000027 */
[----:B------:R-:W-:Y:S01]  /*1d6d0*/  FFMA R22, -R21, 1.925963033500011079e-08, R22 ;  /* 0x32a5706015167823 */ /* 0x000fe20000000116 */
[-C--:B------:R-:W-:Y:S01]  /*1d6e0*/  FFMA.RM R24, R24, R55.reuse, 12582913 ;  /* 0x4b40000118187423 */ /* 0x080fe20000004037 */
[----:B------:R-:W-:Y:S01]  /*1d6f0*/  FFMA.SAT R21, -R25, R54, 0.5 ;  /* 0x3f00000019157423 */ /* 0x000fe20000002136 */
[----:B------:R-:W-:Y:S01]  /*1d700*/  FFMA R20, -R3, 1.925963033500011079e-08, R20 ;  /* 0x32a5706003147823 */ /* 0x000fe20000000114 */
[----:B------:R-:W-:Y:S01]  /*1d710*/  FMUL R3, R17, R30 ;  /* 0x0000001e11037220 */ /* 0x000fe20000400000 */
[----:B------:R-:W-:Y:S01]  /*1d720*/  FADD R26, R24, -12583039 ;  /* 0xcb40007f181a7421 */ /* 0x000fe20000000000 */
[-C--:B------:R-:W-:Y:S01]  /*1d730*/  FFMA.RM R30, R21, R55.reuse, 12582913 ;  /* 0x4b400001151e7423 */ /* 0x080fe20000004037 */
[----:B------:R1:W-:Y:S01]  /*1d740*/  MUFU.EX2 R41, R20 ;  /* 0x0000001400297308 */ /* 0x0003e20000000800 */
[----:B------:R-:W-:Y:S01]  /*1d750*/  FFMA.SAT R21, -R27, R54, 0.5 ;  /* 0x3f0000001b157423 */ /* 0x000fe20000002136 */
[----:B------:R-:W-:Y:S01]  /*1d760*/  FFMA R26, -R23, 1.4426950216293334961, -R26 ;  /* 0x3fb8aa3b171a7823 */ /* 0x000fe2000000091a */
[----:B------:R-:W-:Y:S01]  /*1d770*/  FFMA R3, R16, R32, R3 ;  /* 0x0000002010037223 */ /* 0x000fe20000000003 */
[----:B------:R-:W-:Y:S01]  /*1d780*/  SHF.L.U32 R0, R0, 0x17, RZ ;  /* 0x0000001700007819 */ /* 0x000fe200000006ff */
[----:B------:R-:W-:Y:S01]  /*1d790*/  FFMA.RM R32, R21, R55, 12582913 ;  /* 0x4b40000115207423 */ /* 0x000fe20000004037 */
[----:B------:R-:W-:Y:S01]  /*1d7a0*/  FFMA R26, -R23, 1.925963033500011079e-08, R26 ;  /* 0x32a57060171a7823 */ /* 0x000fe2000000011a */
[----:B------:R-:W-:Y:S01]  /*1d7b0*/  HADD2.F32 R23, -RZ, R5.H1_H1 ;  /* 0x30000005ff177230 */ /* 0x000fe20000004100 */
[----:B------:R2:W-:Y:S01]  /*1d7c0*/  MUFU.EX2 R43, R22 ;  /* 0x00000016002b7308 */ /* 0x0005e20000000800 */
[----:B-1----:R-:W-:Y:S01]  /*1d7d0*/  FADD R20, R30, -12583039 ;  /* 0xcb40007f1e147421 */ /* 0x002fe20000000000 */
[C---:B------:R-:W-:Y:S01]  /*1d7e0*/  FADD R34, R32.reuse, -12583039 ;  /* 0xcb40007f20227421 */ /* 0x040fe20000000000 */
[----:B------:R-:W-:Y:S01]  /*1d7f0*/  FMUL R21, R17, R38 ;  /* 0x0000002611157220 */ /* 0x000fe20000400000 */
[----:B------:R-:W-:Y:S01]  /*1d800*/  SHF.L.U32 R32, R32, 0x17, RZ ;  /* 0x0000001720207819 */ /* 0x000fe200000006ff */
[----:B------:R-:W-:Y:S01]  /*1d810*/  FFMA R20, -R25, 1.4426950216293334961, -R20 ;  /* 0x3fb8aa3b19147823 */ /* 0x000fe20000000914 */
[----:B------:R-:W-:Y:S01]  /*1d820*/  FFMA R34, -R27, 1.4426950216293334961, -R34 ;  /* 0x3fb8aa3b1b227823 */ /* 0x000fe20000000922 */
[----:B------:R-:W-:Y:S01]  /*1d830*/  FFMA R21, R16, R23, R21 ;  /* 0x0000001710157223 */ /* 0x000fe20000000015 */
[----:B------:R1:W-:Y:S01]  /*1d840*/  MUFU.EX2 R45, R26 ;  /* 0x0000001a002d7308 */ /* 0x0003e20000000800 */
[-C--:B--2---:R-:W-:Y:S01]  /*1d850*/  FFMA.SAT R22, -R31, R54.reuse, 0.5 ;  /* 0x3f0000001f167423 */ /* 0x084fe20000002136 */
[----:B------:R-:W-:Y:S01]  /*1d860*/  FFMA R20, -R25, 1.925963033500011079e-08, R20 ;  /* 0x32a5706019147823 */ /* 0x000fe20000000114 */
[----:B------:R-:W-:Y:S01]  /*1d870*/  FFMA.SAT R25, -R33, R54, 0.5 ;  /* 0x3f00000021197423 */ /* 0x000fe20000002136 */
[----:B------:R-:W-:Y:S01]  /*1d880*/  FMUL R23, R17, R36 ;  /* 0x0000002411177220 */ /* 0x000fe20000400000 */
[-C--:B------:R-:W-:Y:S01]  /*1d890*/  FFMA.RM R22, R22, R55.reuse, 12582913 ;  /* 0x4b40000116167423 */ /* 0x080fe20000004037 */
[----:B------:R-:W-:Y:S01]  /*1d8a0*/  FFMA R34, -R27, 1.925963033500011079e-08, R34 ;  /* 0x32a570601b227823 */ /* 0x000fe20000000122 */
[-C--:B------:R-:W-:Y:S01]  /*1d8b0*/  FFMA.RM R36, R25, R55.reuse, 12582913 ;  /* 0x4b40000119247423 */ /* 0x080fe20000004037 */
[----:B------:R-:W-:Y:S01]  /*1d8c0*/  FFMA.SAT R25, -R35, R54, 0.5 ;  /* 0x3f00000023197423 */ /* 0x000fe20000002136 */
[----:B-1----:R-:W-:Y:S01]  /*1d8d0*/  FADD R26, R22, -12583039 ;  /* 0xcb40007f161a7421 */ /* 0x002fe20000000000 */
[--C-:B------:R-:W-:Y:S01]  /*1d8e0*/  HADD2.F32 R27, -RZ, R6.reuse.H0_H0 ;  /* 0x20000006ff1b7230 */ /* 0x100fe20000004100 */
[----:B------:R1:W-:Y:S01]  /*1d8f0*/  MUFU.EX2 R47, R20 ;  /* 0x00000014002f7308 */ /* 0x0003e20000000800 */
[----:B------:R-:W-:Y:S01]  /*1d900*/  FFMA.RM R38, R25, R55, 12582913 ;  /* 0x4b40000119267423 */ /* 0x000fe20000004037 */
[----:B------:R-:W-:Y:S01]  /*1d910*/  FFMA R26, -R31, 1.4426950216293334961, -R26 ;  /* 0x3fb8aa3b1f1a7823 */ /* 0x000fe2000000091a */
[----:B------:R-:W-:Y:S01]  /*1d920*/  FMUL R25, R17, R44 ;  /* 0x0000002c11197220 */ /* 0x000fe20000400000 */
[----:B------:R-:W-:Y:S01]  /*1d930*/  FFMA R23, R16, R27, R23 ;  /* 0x0000001b10177223 */ /* 0x000fe20000000017 */
[----:B------:R-:W-:Y:S01]  /*1d940*/  FFMA.SAT R27, -R37, R54, 0.5 ;  /* 0x3f000000251b7423 */ /* 0x000fe20000002136 */
[----:B------:R-:W-:Y:S01]  /*1d950*/  FFMA R26, -R31, 1.925963033500011079e-08, R26 ;  /* 0x32a570601f1a7823 */ /* 0x000fe2000000011a */
[----:B------:R-:W-:Y:S01]  /*1d960*/  HADD2.F32 R31, -RZ, R6.H1_H1 ;  /* 0x30000006ff1f7230 */ /* 0x000fe20000004100 */
[----:B------:R2:W3:Y:S01]  /*1d970*/  MUFU.EX2 R49, R34 ;  /* 0x0000002200317308 */ /* 0x0004e20000000800 */
[----:B-1----:R-:W-:Y:S01]  /*1d980*/  FADD R20, R36, -12583039 ;  /* 0xcb40007f24147421 */ /* 0x002fe20000000000 */
[----:B------:R-:W-:Y:S01]  /*1d990*/  FADD R40, R38, -12583039 ;  /* 0xcb40007f26287421 */ /* 0x000fe20000000000 */
[----:B------:R-:W-:-:S02]  /*1d9a0*/  HADD2.F32 R44, -RZ, R7.H0_H0 ;  /* 0x20000007ff2c7230 */ /* 0x000fc40000004100 */
[C---:B------:R-:W-:Y:S01]  /*1d9b0*/  FFMA R25, R16.reuse, R31, R25 ;  /* 0x0000001f10197223 */ /* 0x040fe20000000019 */
[----:B------:R-:W-:Y:S01]  /*1d9c0*/  FFMA.SAT R31, -R39, R54, 0.5 ;  /* 0x3f000000271f7423 */ /* 0x000fe20000002136 */
[----:B------:R-:W-:Y:S01]  /*1d9d0*/  FFMA R20, -R33, 1.4426950216293334961, -R20 ;  /* 0x3fb8aa3b21147823 */ /* 0x000fe20000000914 */
[----:B------:R-:W-:Y:S01]  /*1d9e0*/  FFMA R40, -R35, 1.4426950216293334961, -R40 ;  /* 0x3fb8aa3b23287823 */ /* 0x000fe20000000928 */
[----:B------:R1:W4:Y:S01]  /*1d9f0*/  MUFU.EX2 R51, R26 ;  /* 0x0000001a00337308 */ /* 0x0003220000000800 */
[-C--:B--2---:R-:W-:Y:S01]  /*1da00*/  FFMA.RM R34, R27, R55.reuse, 12582913 ;  /* 0x4b4000011b227423 */ /* 0x084fe20000004037 */
[----:B------:R-:W-:Y:S01]  /*1da10*/  FMUL R27, R17, R42 ;  /* 0x0000002a111b7220 */ /* 0x000fe20000400000 */
[-C--:B------:R-:W-:Y:S01]  /*1da20*/  FFMA.RM R42, R31, R55.reuse, 12582913 ;  /* 0x4b4000011f2a7423 */ /* 0x080fe20000004037 */
[----:B------:R-:W-:Y:S01]  /*1da30*/  FFMA.SAT R31, -R21, R54, 0.5 ;  /* 0x3f000000151f7423 */ /* 0x000fe20000002136 */
[----:B------:R-:W-:Y:S01]  /*1da40*/  FFMA R20, -R33, 1.925963033500011079e-08, R20 ;  /* 0x32a5706021147823 */ /* 0x000fe20000000114 */
[----:B------:R-:W-:Y:S01]  /*1da50*/  FFMA R40, -R35, 1.925963033500011079e-08, R40 ;  /* 0x32a5706023287823 */ /* 0x000fe20000000128 */
[----:B------:R-:W-:Y:S01]  /*1da60*/  FFMA R27, R16, R44, R27 ;  /* 0x0000002c101b7223 */ /* 0x000fe2000000001b */
[-C--:B------:R-:W-:Y:S01]  /*1da70*/  FFMA.RM R46, R31, R55.reuse, 12582913 ;  /* 0x4b4000011f2e7423 */ /* 0x080fe20000004037 */
[----:B-1----:R-:W-:Y:S01]  /*1da80*/  FADD R26, R34, -12583039 ;  /* 0xcb40007f221a7421 */ /* 0x002fe20000000000 */
[----:B------:R1:W-:Y:S01]  /*1da90*/  MUFU.EX2 R33, R20 ;  /* 0x0000001400217308 */ /* 0x0003e20000000800 */
[----:B------:R-:W-:Y:S01]  /*1daa0*/  FMUL R31, R17, R52 ;  /* 0x00000034111f7220 */ /* 0x000fe20000400000 */
[----:B------:R-:W-:Y:S01]  /*1dab0*/  FADD R48, R46, -12583039 ;  /* 0xcb40007f2e307421 */ /* 0x000fe20000000000 */
[----:B------:R-:W-:Y:S01]  /*1dac0*/  FFMA R26, -R37, 1.4426950216293334961, -R26 ;  /* 0x3fb8aa3b251a7823 */ /* 0x000fe2000000091a */
[----:B------:R-:W-:Y:S01]  /*1dad0*/  FADD R44, R42, -12583039 ;  /* 0xcb40007f2a2c7421 */ /* 0x000fe20000000000 */
[----:B------:R-:W-:Y:S01]  /*1dae0*/  FFMA R31, R16, R50, R31 ;  /* 0x00000032101f7223 */ /* 0x000fe2000000001f */
[----:B------:R-:W-:Y:S01]  /*1daf0*/  FFMA R48, -R21, 1.4426950216293334961, -R48 ;  /* 0x3fb8aa3b15307823 */ /* 0x000fe20000000930 */
[----:B------:R-:W-:Y:S01]  /*1db00*/  FFMA R26, -R37, 1.925963033500011079e-08, R26 ;  /* 0x32a57060251a7823 */ /* 0x000fe2000000011a */
[----:B------:R2:W-:Y:S01]  /*1db10*/  MUFU.EX2 R35, R40 ;  /* 0x0000002800237308 */ /* 0x0005e20000000800 */
[-C--:B-1----:R-:W-:Y:S01]  /*1db20*/  FFMA.SAT R20, -R3, R54.reuse, 0.5 ;  /* 0x3f00000003147423 */ /* 0x082fe20000002136 */
[----:B------:R-:W-:Y:S01]  /*1db30*/  FFMA R44, -R39, 1.4426950216293334961, -R44 ;  /* 0x3fb8aa3b272c7823 */ /* 0x000fe2000000092c */
[----:B------:R-:W-:Y:S01]  /*1db40*/  FFMA R48, -R21, 1.925963033500011079e-08, R48 ;  /* 0x32a5706015307823 */ /* 0x000fe20000000130 */
[-C--:B------:R-:W-:Y:S01]  /*1db50*/  FFMA.SAT R21, -R25, R54.reuse, 0.5 ;  /* 0x3f00000019157423 */ /* 0x080fe20000002136 */
[-C--:B------:R-:W-:Y:S01]  /*1db60*/  FFMA.RM R20, R20, R55.reuse, 12582913 ;  /* 0x4b40000114147423 */ /* 0x080fe20000004037 */
[-C--:B------:R-:W-:Y:S01]  /*1db70*/  FFMA.SAT R52, -R27, R54.reuse, 0.5 ;  /* 0x3f0000001b347423 */ /* 0x080fe20000002136 */
[----:B------:R-:W-:Y:S01]  /*1db80*/  FFMA R44, -R39, 1.925963033500011079e-08, R44 ;  /* 0x32a57060272c7823 */ /* 0x000fe2000000012c */
[----:B------:R1:W-:Y:S01]  /*1db90*/  MUFU.EX2 R37, R26 ;  /* 0x0000001a00257308 */ /* 0x0003e20000000800 */
[----:B--2---:R-:W-:Y:S01]  /*1dba0*/  FADD R40, R20, -12583039 ;  /* 0xcb40007f14287421 */ /* 0x004fe20000000000 */
[-C--:B------:R-:W-:Y:S01]  /*1dbb0*/  FFMA.RM R50, R21, R55.reuse, 12582913 ;  /* 0x4b40000115327423 */ /* 0x080fe20000004037 */
[-C--:B------:R-:W-:Y:S01]  /*1dbc0*/  FFMA.RM R53, R52, R55.reuse, 12582913 ;  /* 0x4b40000134357423 */ /* 0x080fe20000004037 */
[----:B------:R-:W-:Y:S01]  /*1dbd0*/  SHF.L.U32 R42, R42, 0x17, RZ ;  /* 0x000000172a2a7819 */ /* 0x000fe200000006ff */
[----:B------:R-:W-:Y:S01]  /*1dbe0*/  FFMA R40, -R3, 1.4426950216293334961, -R40 ;  /* 0x3fb8aa3b03287823 */ /* 0x000fe20000000928 */
[----:B------:R-:W-:Y:S01]  /*1dbf0*/  FADD R52, R50, -12583039 ;  /* 0xcb40007f32347421 */ /* 0x000fe20000000000 */
[----:B------:R-:W-:Y:S01]  /*1dc00*/  SHF.L.U32 R22, R22, 0x17, RZ ;  /* 0x0000001716167819 */ /* 0x000fe200000006ff */
[----:B------:R2:W5:Y:S01]  /*1dc10*/  MUFU.EX2 R39, R44 ;  /* 0x0000002c00277308 */ /* 0x0005620000000800 */
[-C--:B-1----:R-:W-:Y:S01]  /*1dc20*/  FFMA.SAT R26, -R23, R54.reuse, 0.5 ;  /* 0x3f000000171a7423 */ /* 0x082fe20000002136 */
[----:B------:R-:W-:Y:S01]  /*1dc30*/  FFMA.SAT R54, -R31, R54, 0.5 ;  /* 0x3f0000001f367423 */ /* 0x000fe20000002136 */
[----:B------:R-:W-:Y:S01]  /*1dc40*/  FFMA R40, -R3, 1.925963033500011079e-08, R40 ;  /* 0x32a5706003287823 */ /* 0x000fe20000000128 */
[C---:B------:R-:W-:Y:S01]  /*1dc50*/  FFMA R52, -R25.reuse, 1.4426950216293334961, -R52 ;  /* 0x3fb8aa3b19347823 */ /* 0x040fe20000000934 */
[-C--:B------:R-:W-:Y:S01]  /*1dc60*/  FFMA.RM R26, R26, R55.reuse, 12582913 ;  /* 0x4b4000011a1a7423 */ /* 0x080fe20000004037 */
[----:B------:R-:W-:Y:S01]  /*1dc70*/  FFMA.RM R54, R54, R55, 12582913 ;  /* 0x4b40000136367423 */ /* 0x000fe20000004037 */
[----:B------:R-:W-:Y:S01]  /*1dc80*/  SHF.L.U32 R20, R20, 0x17, RZ ;  /* 0x0000001714147819 */ /* 0x000fe200000006ff */
[----:B------:R1:W5:Y:S01]  /*1dc90*/  MUFU.EX2 R3, R40 ;  /* 0x0000002800037308 */ /* 0x0003620000000800 */
[----:B--2---:R-:W-:Y:S01]  /*1dca0*/  FADD R44, R26, -12583039 ;  /* 0xcb40007f1a2c7421 */ /* 0x004fe20000000000 */
[----:B------:R-:W-:Y:S01]  /*1dcb0*/  FADD R56, R54, -12583039 ;  /* 0xcb40007f36387421 */ /* 0x000fe20000000000 */
[----:B------:R-:W-:Y:S01]  /*1dcc0*/  FFMA R52, -R25, 1.925963033500011079e-08, R52 ;  /* 0x32a5706019347823 */ /* 0x000fe20000000134 */
[----:B---3--:R-:W-:Y:S01]  /*1dcd0*/  FFMA R49, R32, R49, 1 ;  /* 0x3f80000020317423 */ /* 0x008fe20000000031 */
[----:B------:R-:W-:Y:S01]  /*1dce0*/  FFMA R44, -R23, 1.4426950216293334961, -R44 ;  /* 0x3fb8aa3b172c7823 */ /* 0x000fe2000000092c */
[----:B------:R-:W-:Y:S01]  /*1dcf0*/  FFMA R56, -R31, 1.4426950216293334961, -R56 ;  /* 0x3fb8aa3b1f387823 */ /* 0x000fe20000000938 */
[----:B----4-:R-:W-:Y:S01]  /*1dd00*/  FFMA R32, R22, R51, 1 ;  /* 0x3f80000016207423 */ /* 0x010fe20000000033 */
[----:B------:R2:W3:Y:S01]  /*1dd10*/  MUFU.EX2 R21, R48 ;  /* 0x0000003000157308 */ /* 0x0004e20000000800 */
[----:B-1----:R-:W-:Y:S01]  /*1dd20*/  FADD R40, R53, -12583039 ;  /* 0xcb40007f35287421 */ /* 0x002fe20000000000 */
[----:B------:R-:W-:Y:S01]  /*1dd30*/  FFMA R44, -R23, 1.925963033500011079e-08, R44 ;  /* 0x32a57060172c7823 */ /* 0x000fe2000000012c */
[----:B------:R-:W-:Y:S01]  /*1dd40*/  FFMA R56, -R31, 1.925963033500011079e-08, R56 ;  /* 0x32a570601f387823 */ /* 0x000fe20000000138 */
[----:B-----5:R-:W-:Y:S01]  /*1dd50*/  FFMA R42, R42, R39, 1 ;  /* 0x3f8000002a2a7423 */ /* 0x020fe20000000027 */
[C---:B------:R-:W-:Y:S01]  /*1dd60*/  FFMA R40, -R27.reuse, 1.4426950216293334961, -R40 ;  /* 0x3fb8aa3b1b287823 */ /* 0x040fe20000000928 */
[----:B------:R-:W-:Y:S01]  /*1dd70*/  SHF.L.U32 R2, R2, 0x17, RZ ;  /* 0x0000001702027819 */ /* 0x000fe200000006ff */
[----:B------:R-:W-:Y:S01]  /*1dd80*/  IMAD.SHL.U32 R38, R38, 0x800000, RZ ;  /* 0x0080000026267824 */ /* 0x000fe200078e00ff */
[----:B------:R-:W1:Y:S01]  /*1dd90*/  MUFU.EX2 R44, R44 ;  /* 0x0000002c002c7308 */ /* 0x000e620000000800 */
[----:B--2---:R-:W-:Y:S01]  /*1dda0*/  FFMA R48, R0, R41, 1 ;  /* 0x3f80000000307423 */ /* 0x004fe20000000029 */
[----:B------:R-:W-:Y:S01]  /*1ddb0*/  FFMA R40, -R27, 1.925963033500011079e-08, R40 ;  /* 0x32a570601b287823 */ /* 0x000fe20000000128 */
[----:B------:R-:W-:Y:S01]  /*1ddc0*/  FFMA R39, R20, R3, 1 ;  /* 0x3f80000014277423 */ /* 0x000fe20000000003 */
[----:B------:R-:W-:Y:S01]  /*1ddd0*/  SHF.L.U32 R24, R24, 0x17, RZ ;  /* 0x0000001718187819 */ /* 0x000fe200000006ff */
[----:B------:R-:W-:Y:S01]  /*1dde0*/  FFMA R43, R2, R43, 1 ;  /* 0x3f800000022b7423 */ /* 0x000fe2000000002b */
[----:B------:R-:W-:Y:S01]  /*1ddf0*/  IADD3 R0, R48, 0x1800000, RZ ;  /* 0x0180000030007810 */ /* 0x000fe20007ffe0ff */
[----:B------:R-:W-:Y:S01]  /*1de00*/  FFMA R38, R38, R35, 1 ;  /* 0x3f80000026267423 */ /* 0x000fe20000000023 */
[----:B------:R-:W2:Y:S01]  /*1de10*/  MUFU.EX2 R52, R52 ;  /* 0x0000003400347308 */ /* 0x000ea20000000800 */
[----:B------:R-:W-:Y:S01]  /*1de20*/  SHF.L.U32 R30, R30, 0x17, RZ ;  /* 0x000000171e1e7819 */ /* 0x000fe200000006ff */
[----:B------:R-:W-:Y:S01]  /*1de30*/  FFMA R45, R24, R45, 1 ;  /* 0x3f800000182d7423 */ /* 0x000fe2000000002d */
[----:B------:R-:W-:-:S02]  /*1de40*/  LOP3.LUT R0, R0, 0x7f800000, RZ, 0xc0, !PT ;  /* 0x7f80000000007812 */ /* 0x000fc400078ec0ff */
[----:B------:R-:W-:Y:S01]  /*1de50*/  SHF.L.U32 R36, R36, 0x17, RZ ;  /* 0x0000001724247819 */ /* 0x000fe200000006ff */
[----:B------:R-:W-:Y:S01]  /*1de60*/  FFMA R30, R30, R47, 1 ;  /* 0x3f8000001e1e7423 */ /* 0x000fe2000000002f */
[----:B------:R-:W-:Y:S01]  /*1de70*/  ISETP.GT.U32.AND P2, PT, R0, 0x1ffffff, PT ;  /* 0x01ffffff0000780c */ /* 0x000fe20003f44070 */
[----:B------:R-:W4:Y:S01]  /*1de80*/  MUFU.EX2 R27, R40 ;  /* 0x00000028001b7308 */ /* 0x000f220000000800 */
[----:B------:R-:W-:Y:S01]  /*1de90*/  SHF.L.U32 R34, R34, 0x17, RZ ;  /* 0x0000001722227819 */ /* 0x000fe200000006ff */
[----:B------:R-:W-:Y:S01]  /*1dea0*/  FFMA R33, R36, R33, 1 ;  /* 0x3f80000024217423 */ /* 0x000fe20000000021 */
[----:B------:R-:W-:Y:S02]  /*1deb0*/  SHF.L.U32 R46, R46, 0x17, RZ ;  /* 0x000000172e2e7819 */ /* 0x000fe400000006ff */
[----:B------:R-:W-:Y:S01]  /*1dec0*/  SHF.L.U32 R25, R26, 0x17, RZ ;  /* 0x000000171a197819 */ /* 0x000fe200000006ff */
[----:B------:R-:W-:Y:S01]  /*1ded0*/  FFMA R37, R34, R37, 1 ;  /* 0x3f80000022257423 */ /* 0x000fe20000000025 */
[----:B------:R-:W-:Y:S01]  /*1dee0*/  SHF.L.U32 R23, R50, 0x17, RZ ;  /* 0x0000001732177819 */ /* 0x000fe200000006ff */
[----:B------:R-:W5:Y:S01]  /*1def0*/  MUFU.EX2 R31, R56 ;  /* 0x00000038001f7308 */ /* 0x000f620000000800 */
[----:B------:R-:W-:Y:S01]  /*1df00*/  SHF.L.U32 R22, R53, 0x17, RZ ;  /* 0x0000001735167819 */ /* 0x000fe200000006ff */
[----:B---3--:R-:W-:Y:S01]  /*1df10*/  FFMA R46, R46, R21, 1 ;  /* 0x3f8000002e2e7423 */ /* 0x008fe20000000015 */
[----:B------:R-:W-:Y:S01]  /*1df20*/  SHF.L.U32 R20, R54, 0x17, RZ ;  /* 0x0000001736147819 */ /* 0x000fe200000006ff */
[----:B-1----:R-:W-:Y:S01]  /*1df30*/  FFMA R25, R25, R44, 1 ;  /* 0x3f80000019197423 */ /* 0x002fe2000000002c */
[----:B--2---:R-:W-:Y:S01]  /*1df40*/  FFMA R23, R23, R52, 1 ;  /* 0x3f80000017177423 */ /* 0x004fe20000000034 */
[----:B----4-:R-:W-:-:S02]  /*1df50*/  FFMA R22, R22, R27, 1 ;  /* 0x3f80000016167423 */ /* 0x010fc4000000001b */
[----:B-----5:R-:W-:Y:S01]  /*1df60*/  FFMA R20, R20, R31, 1 ;  /* 0x3f80000014147423 */ /* 0x020fe2000000001f */
[----:B------:R-:W-:Y:S06]  /*1df70*/  @P2 BRA `(.L_x_629) ;  /* 0x0000000000142947 */ /* 0x000fec0003800000 */
[----:B------:R-:W-:Y:S02]  /*1df80*/  MOV R0, R48 ;  /* 0x0000003000007202 */ /* 0x000fe40000000f00 */
[----:B------:R-:W-:-:S07]  /*1df90*/  MOV R2, 0x1dfb0 ;  /* 0x0001dfb000027802 */ /* 0x000fce0000000f00 */
[----:B------:R-:W-:Y:S05]  /*1dfa0*/  CALL.REL.NOINC `($__internal_0_$__cuda_sm20_rcp_rn_f32_slowpath) ;  /* 0x000000fc00407944 */ /* 0x000fea0003c00000 */
[----:B------:R-:W-:Y:S01]  /*1dfb0*/  MOV R21, R0 ;  /* 0x0000000000157202 */ /* 0x000fe20000000f00 */
[----:B------:R-:W-:Y:S06]  /*1dfc0*/  BRA `(.L_x_630) ;  /* 0x0000000000107947 */ /* 0x000fec0003800000 */
.L_x_629:
[----:B------:R-:W1:Y:S02]  /*1dfd0*/  MUFU.RCP R21, R48 ;  /* 0x0000003000157308 */ /* 0x000e640000001000 */
[----:B-1----:R-:W-:-:S04]  /*1dfe0*/  FFMA R0, R48, R21, -1 ;  /* 0xbf80000030007423 */ /* 0x002fc80000000015 */
[----:B------:R-:W-:-:S04]  /*1dff0*/  FADD.FTZ R0, -R0, -RZ ;  /* 0x800000ff00007221 */ /* 0x000fc80000010100 */
[----:B------:R-:W-:-:S07]  /*1e000*/  FFMA R21, R21, R0, R21 ;  /* 0x0000000015157223 */ /* 0x000fce0000000015 */
.L_x_630:
[----:B------:R-:W-:Y:S05]  /*1e010*/  BSYNC B1 ;  /* 0x0000000000017941 */ /* 0x000fea0003800000 */
.L_x_628:
        /* <DEDUP_REMOVED lines=10> */
.L_x_632:
[----:B------:R-:W1:Y:S02]  /*1e0c0*/  MUFU.RCP R24, R43 ;  /* 0x0000002b00187308 */ /* 0x000e640000001000 */
[----:B-1----:R-:W-:-:S04]  /*1e0d0*/  FFMA R0, R43, R24, -1 ;  /* 0xbf8000002b007423 */ /* 0x002fc80000000018 */
[----:B------:R-:W-:-:S04]  /*1e0e0*/  FADD.FTZ R3, -R0, -RZ ;  /* 0x800000ff00037221 */ /* 0x000fc80000010100 */
[----:B------:R-:W-:-:S07]  /*1e0f0*/  FFMA R24, R24, R3, R24 ;  /* 0x0000000318187223 */ /* 0x000fce0000000018 */
.L_x_633:
[----:B------:R-:W-:Y:S05]  /*1e100*/  BSYNC B1 ;  /* 0x0000000000017941 */ /* 0x000fea0003800000 */
.L_x_631:
        /* <DEDUP_REMOVED lines=10> */
.L_x_635:
[----:B------:R-:W1:Y:S02]  /*1e1b0*/  MUFU.RCP R26, R45 ;  /* 0x0000002d001a7308 */ /* 0x000e640000001000 */
[----:B-1----:R-:W-:-:S04]  /*1e1c0*/  FFMA R0, R45, R26, -1 ;  /* 0xbf8000002d007423 */ /* 0x002fc8000000001a */
[----:B------:R-:W-:-:S04]  /*1e1d0*/  FADD.FTZ R3, -R0, -RZ ;  /* 0x800000ff00037221 */ /* 0x000fc80000010100 */
[----:B------:R-:W-:-:S07]  /*1e1e0*/  FFMA R26, R26, R3, R26 ;  /* 0x000000031a1a7223 */ /* 0x000fce000000001a */
.L_x_636:
[----:B------:R-:W-:Y:S05]  /*1e1f0*/  BSYNC B1 ;  /* 0x0000000000017941 */ /* 0x000fea0003800000 */
.L_x_634:
        /* <DEDUP_REMOVED lines=10> */
.L_x_638:
[----:B------:R-:W1:Y:S02]  /*1e2a0*/  MUFU.RCP R27, R30 ;  /* 0x0000001e001b7308 */ /* 0x000e640000001000 */
[----:B-1----:R-:W-:-:S04]  /*1e2b0*/  FFMA R0, R30, R27, -1 ;  /* 0xbf8000001e007423 */ /* 0x002fc8000000001b */
[----:B------:R-:W-:-:S04]  /*1e2c0*/  FADD.FTZ R0, -R0, -RZ ;  /* 0x800000ff00007221 */ /* 0x000fc80000010100 */
[----:B------:R-:W-:-:S07]  /*1e2d0*/  FFMA R27, R27, R0, R27 ;  /* 0x000000001b1b7223 */ /* 0x000fce000000001b */
.L_x_639:
[----:B------:R-:W-:Y:S05]  /*1e2e0*/  BSYNC B1 ;  /* 0x0000000000017941 */ /* 0x000fea0003800000 */
.L_x_637:
        /* <DEDUP_REMOVED lines=10> */
.L_x_641:
[----:B------:R-:W1:Y:S02]  /*1e390*/  MUFU.RCP R30, R49 ;  /* 0x00000031001e7308 */ /* 0x000e640000001000 */
[----:B-1----:R-:W-:-:S04]  /*1e3a0*/  FFMA R0, R49, R30, -1 ;  /* 0xbf80000031007423 */ /* 0x002fc8000000001e */
[----:B------:R-:W-:-:S04]  /*1e3b0*/  FADD.FTZ R3, -R0, -RZ ;  /* 0x800000ff00037221 */ /* 0x000fc80000010100 */
[----:B------:R-:W-:-:S07]  /*1e3c0*/  FFMA R30, R30, R3, R30 ;  /* 0x000000031e1e7223 */ /* 0x000fce000000001e */
.L_x_642:
[----:B------:R-:W-:Y:S05]  /*1e3d0*/  BSYNC B1 ;  /* 0x0000000000017941 */ /* 0x000fea0003800000 */
.L_x_640:
        /* <DEDUP_REMOVED lines=10> */
.L_x_644:
[----:B------:R-:W1:Y:S02]  /*1e480*/  MUFU.RCP R31, R32 ;  /* 0x00000020001f7308 */ /* 0x000e640000001000 */
[----:B-1----:R-:W-:-:S04]  /*1e490*/  FFMA R0, R32, R31, -1 ;  /* 0xbf80000020007423 */ /* 0x002fc8000000001f */
[----:B------:R-:W-:-:S04]  /*1e4a0*/  FADD.FTZ R0, -R0, -RZ ;  /* 0x800000ff00007221 */ /* 0x000fc80000010100 */
[----:B------:R-:W-:-:S07]  /*1e4b0*/  FFMA R31, R31, R0, R31 ;  /* 0x000000001f1f7223 */ /* 0x000fce000000001f */
.L_x_645:
[----:B------:R-:W-:Y:S05]  /*1e4c0*/  BSYNC B1 ;  /* 0x0000000000017941 */ /* 0x000fea0003800000 */
.L_x_643:
        /* <DEDUP_REMOVED lines=10> */
.L_x_647:
[----:B------:R-:W1:Y:S02]  /*1e570*/  MUFU.RCP R32, R33 ;  /* 0x0000002100207308 */ /* 0x000e640000001000 */
[----:B-1----:R-:W-:-:S04]  /*1e580*/  FFMA R0, R33, R32, -1 ;  /* 0xbf80000021007423 */ /* 0x002fc80000000020 */
[----:B------:R-:W-:-:S04]  /*1e590*/  FADD.FTZ R3, -R0, -RZ ;  /* 0x800000ff00037221 */ /* 0x000fc80000010100 */
[----:B------:R-:W-:-:S07]  /*1e5a0*/  FFMA R32, R32, R3, R32 ;  /* 0x0000000320207223 */ /* 0x000fce0000000020 */
.L_x_648:
[----:B------:R-:W-:Y:S05]  /*1e5b0*/  BSYNC B1 ;  /* 0x0000000000017941 */ /* 0x000fea0003800000 */
.L_x_646:
        /* <DEDUP_REMOVED lines=10> */
.L_x_650:
[----:B------:R-:W1:Y:S02]  /*1e660*/  MUFU.RCP R33, R38 ;  /* 0x0000002600217308 */ /* 0x000e640000001000 */
[----:B-1----:R-:W-:-:S04]  /*1e670*/  FFMA R0, R38, R33, -1 ;  /* 0xbf80000026007423 */ /* 0x002fc80000000021 */
[----:B------:R-:W-:-:S04]  /*1e680*/  FADD.FTZ R0, -R0, -RZ ;  /* 0x800000ff00007221 */ /* 0x000fc80000010100 */
[----:B------:R-:W-:-:S07]  /*1e690*/  FFMA R33, R33, R0, R33 ;  /* 0x0000000021217223 */ /* 0x000fce0000000021 */
.L_x_651:
[----:B------:R-:W-:Y:S05]  /*1e6a0*/  BSYNC B1 ;  /* 0x0000000000017941 */ /* 0x000fea0003800000 */
.L_x_649:
        /* <DEDUP_REMOVED lines=10> */
.L_x_653:
[----:B------:R-:W1:Y:S02]  /*1e750*/  MUFU.RCP R34, R37 ;  /* 0x0000002500227308 */ /* 0x000e640000001000 */
[----:B-1----:R-:W-:-:S04]  /*1e760*/  FFMA R0, R37, R34, -1 ;  /* 0xbf80000025007423 */ /* 0x002fc80000000022 */
[----:B------:R-:W-:-:S04]  /*1e770*/  FADD.FTZ R3, -R0, -RZ ;  /* 0x800000ff00037221 */ /* 0x000fc80000010100 */
[----:B------:R-:W-:-:S07]  /*1e780*/  FFMA R34, R34, R3, R34 ;  /* 0x0000000322227223 */ /* 0x000fce0000000022 */
.L_x_654:
[----:B------:R-:W-:Y:S05]  /*1e790*/  BSYNC B1 ;  /* 0x0000000000017941 */ /* 0x000fea0003800000 */
.L_x_652:
        /* <DEDUP_REMOVED lines=10> */
.L_x_656:
[----:B------:R-:W1:Y:S02]  /*1e840*/  MUFU.RCP R35, R42 ;  /* 0x0000002a00237308 */ /* 0x000e640000001000 */
[----:B-1----:R-:W-:-:S04]  /*1e850*/  FFMA R0, R42, R35, -1 ;  /* 0xbf8000002a007423 */ /* 0x002fc80000000023 */
[----:B------:R-:W-:-:S04]  /*1e860*/  FADD.FTZ R0, -R0, -RZ ;  /* 0x800000ff00007221 */ /* 0x000fc80000010100 */
[----:B------:R-:W-:-:S07]  /*1e870*/  FFMA R35, R35, R0, R35 ;  /* 0x0000000023237223 */ /* 0x000fce0000000023 */
.L_x_657:
[----:B------:R-:W-:Y:S05]  /*1e880*/  BSYNC B1 ;  /* 0x0000000000017941 */ /* 0x000fea0003800000 */
.L_x_655:
        /* <DEDUP_REMOVED lines=10> */
.L_x_659:
[----:B------:R-:W1:Y:S02]  /*1e930*/  MUFU.RCP R36, R39 ;  /* 0x0000002700247308 */ /* 0x000e640000001000 */
[----:B-1----:R-:W-:-:S04]  /*1e940*/  FFMA R0, R39, R36, -1 ;  /* 0xbf80000027007423 */ /* 0x002fc80000000024 */
[----:B------:R-:W-:-:S04]  /*1e950*/  FADD.FTZ R3, -R0, -RZ ;  /* 0x800000ff00037221 */ /* 0x000fc80000010100 */
[----:B------:R-:W-:-:S07]  /*1e960*/  FFMA R36, R36, R3, R36 ;  /* 0x0000000324247223 */ /* 0x000fce0000000024 */
.L_x_660:
[----:B------:R-:W-:Y:S05]  /*1e970*/  BSYNC B1 ;  /* 0x0000000000017941 */ /* 0x000fea0003800000 */
.L_x_658:
        /* <DEDUP_REMOVED lines=10> */
.L_x_662:
[----:B------:R-:W1:Y:S02]  /*1ea20*/  MUFU.RCP R37, R46 ;  /* 0x0000002e00257308 */ /* 0x000e640000001000 */
[----:B-1----:R-:W-:-:S04]  /*1ea30*/  FFMA R0, R46, R37, -1 ;  /* 0xbf8000002e007423 */ /* 0x002fc80000000025 */
[----:B------:R-:W-:-:S04]  /*1ea40*/  FADD.FTZ R0, -R0, -RZ ;  /* 0x800000ff00007221 */ /* 0x000fc80000010100 */
[----:B------:R-:W-:-:S07]  /*1ea50*/  FFMA R37, R37, R0, R37 ;  /* 0x0000000025257223 */ /* 0x000fce0000000025 */
.L_x_663:
[----:B------:R-:W-:Y:S05]  /*1ea60*/  BSYNC B1 ;  /* 0x0000000000017941 */ /* 0x000fea0003800000 */
.L_x_661:
        /* <DEDUP_REMOVED lines=10> */
.L_x_665:
[----:B------:R-:W1:Y:S02]  /*1eb10*/  MUFU.RCP R38, R25 ;  /* 0x0000001900267308 */ /* 0x000e640000001000 */
[----:B-1----:R-:W-:-:S04]  /*1eb20*/  FFMA R0, R25, R38, -1 ;  /* 0xbf80000019007423 */ /* 0x002fc80000000026 */
[----:B------:R-:W-:-:S04]  /*1eb30*/  FADD.FTZ R3, -R0, -RZ ;  /* 0x800000ff00037221 */ /* 0x000fc80000010100 */
[----:B------:R-:W-:-:S07]  /*1eb40*/  FFMA R38, R38, R3, R38 ;  /* 0x0000000326267223 */ /* 0x000fce0000000026 */
.L_x_666:
[----:B------:R-:W-:Y:S05]  /*1eb50*/  BSYNC B1 ;  /* 0x0000000000017941 */ /* 0x000fea0003800000 */
.L_x_664:
        /* <DEDUP_REMOVED lines=10> */
.L_x_668:
[----:B------:R-:W1:Y:S02]  /*1ec00*/  MUFU.RCP R0, R23 ;  /* 0x0000001700007308 */ /* 0x000e640000001000 */
[----:B-1----:R-:W-:-:S04]  /*1ec10*/  FFMA R2, R23, R0, -1 ;  /* 0xbf80000017027423 */ /* 0x002fc80000000000 */
[----:B------:R-:W-:-:S04]  /*1ec20*/  FADD.FTZ R25, -R2, -RZ ;  /* 0x800000ff02197221 */ /* 0x000fc80000010100 */
[----:B------:R-:W-:-:S07]  /*1ec30*/  FFMA R25, R0, R25, R0 ;  /* 0x0000001900197223 */ /* 0x000fce0000000000 */
.L_x_669:
[----:B------:R-:W-:Y:S05]  /*1ec40*/  BSYNC B1 ;  /* 0x0000000000017941 */ /* 0x000fea0003800000 */
.L_x_667:
        /* <DEDUP_REMOVED lines=10> */
.L_x_671:
[----:B------:R-:W1:Y:S02]  /*1ecf0*/  MUFU.RCP R23, R22 ;  /* 0x0000001600177308 */ /* 0x000e640000001000 */
[----:B-1----:R-:W-:-:S04]  /*1ed00*/  FFMA R0, R22, R23, -1 ;  /* 0xbf80000016007423 */ /* 0x002fc80000000017 */
[----:B------:R-:W-:-:S04]  /*1ed10*/  FADD.FTZ R0, -R0, -RZ ;  /* 0x800000ff00007221 */ /* 0x000fc80000010100 */
[----:B------:R-:W-:-:S07]  /*1ed20*/  FFMA R23, R23, R0, R23 ;  /* 0x0000000017177223 */ /* 0x000fce0000000017 */
.L_x_672:
[----:B------:R-:W-:Y:S05]  /*1ed30*/  BSYNC B1 ;  /* 0x0000000000017941 */ /* 0x000fea0003800000 */
.L_x_670:
        /* <DEDUP_REMOVED lines=8> */
.L_x_673:
[----:B------:R-:W1:Y:S02]  /*1edc0*/  MUFU.RCP R3, R20 ;  /* 0x0000001400037308 */ /* 0x000e640000001000 */
[----:B-1----:R-:W-:-:S04]  /*1edd0*/  FFMA R0, R20, R3, -1 ;  /* 0xbf80000014007423 */ /* 0x002fc80000000003 */
[----:B------:R-:W-:-:S04]  /*1ede0*/  FADD.FTZ R0, -R0, -RZ ;  /* 0x800000ff00007221 */ /* 0x000fc80000010100 */
[----:B------:R-:W-:-:S07]  /*1edf0*/  FFMA R0, R3, R0, R3 ;  /* 0x0000000003007223 */ /* 0x000fce0000000003 */
.L_x_674:
        /* <DEDUP_REMOVED lines=29> */
.L_x_676:
[----:B------:R-:W-:Y:S05]  /*1efd0*/  BSYNC B0 ;  /* 0x0000000000007941 */ /* 0x000fea0003800000 */
.L_x_675:
[----:B------:R-:W-:Y:S06]  /*1efe0*/  BAR.SYNC.DEFER_BLOCKING 0x1, 0x100 ;  /* 0x0044000000007b1d */ /* 0x000fec0000010000 */
[----:B------:R-:W-:Y:S04]  /*1eff0*/  BSSY B0, `(.L_x_677) ;  /* 0x000000a000007945 */ /* 0x000fe80003800000 */
[----:B------:R-:W-:Y:S05]  /*1f000*/  @P0 BRA `(.L_x_678) ;  /* 0x0000000000200947 */ /* 0x000fea0003800000 */
[----:B------:R-:W-:-:S06]  /*1f010*/  UISETP.NE.AND UP0, UPT, UR43, 0x3, UPT ;  /* 0x000000032b00788c */ /* 0x000fcc000bf05270 */
[----:B------:R-:W-:-:S13]  /*1f020*/  PLOP3.LUT P2, PT, PT, PT, UP0, 0x80, 0x0 ;  /* 0x000000000000781c */ /* 0x000fda0003f4f008 */
[----:B------:R-:W-:Y:S05]  /*1f030*/  @!P2 BRA `(.L_x_679) ;  /* 0x000000000004a947 */ /* 0x000fea0003800000 */
[----:B------:R-:W-:Y:S01]  /*1f040*/  BPT.TRAP 0x1 ;  /* 0x000000040000795c */ /* 0x000fe20000300000 */
.L_x_679:
[----:B------:R-:W-:-:S04]  /*1f050*/  ULEA UR4, UR8, UR46, 0x3 ;  /* 0x0000002e08047291 */ /* 0x000fc8000f8e183f */
[----:B------:R-:W-:-:S04]  /*1f060*/  UIADD3 UR4, UR4, 0x50, URZ ;  /* 0x0000005004047890 */ /* 0x000fc8000fffe03f */
[----:B------:R-:W-:-:S09]  /*1f070*/  UPRMT UR4, UR47, 0x654, UR4 ;  /* 0x000006542f047896 */ /* 0x000fd20008000004 */
[----:B------:R-:W-:Y:S03]  /*1f080*/  SYNCS.ARRIVE.TRANS64.RED.A1T0 RZ, [UR4], RZ ;  /* 0x000000ffffff79a7 */ /* 0x000fe60008100404 */
.L_x_678:
[----:B------:R-:W-:Y:S05]  /*1f090*/  BSYNC B0 ;  /* 0x0000000000007941 */ /* 0x000fea0003800000 */
.L_x_677:
        /* <DEDUP_REMOVED lines=9> */
.L_x_682:
[C---:B------:R-:W-:Y:S01]  /*1f130*/  LEA R0, R12.reuse, UR46, 0x3 ;  /* 0x0000002e0c007c11 */ /* 0x040fe2000f8e18ff */
[----:B------:R-:W-:Y:S01]  /*1f140*/  BSSY B1, `(.L_x_683) ;  /* 0x0000006000017945 */ /* 0x000fe20003800000 */
[----:B------:R-:W-:Y:S02]  /*1f150*/  SHF.L.U32 R3, R13, 0x1f, RZ ;  /* 0x0000001f0d037819 */ /* 0x000fe400000006ff */
[----:B-1----:R-:W-:Y:S02]  /*1f160*/  @!P1 LEA R21, R12, R15, 0xd ;  /* 0x0000000f0c159211 */ /* 0x002fe400078e68ff */
[----:B------:R-:W1:Y:S03]  /*1f170*/  SYNCS.PHASECHK.TRANS64.TRYWAIT P2, [R0+URZ+0x30], R3 ;  /* 0x00003003000075a7 */ /* 0x000e66000804017f */
[----:B------:R-:W-:Y:S01]  /*1f180*/  @!P1 IMAD R2, R18, 0x2, R21 ;  /* 0x0000000212029824 */ /* 0x000fe200078e0215 */
[----:B-1----:R-:W-:Y:S06]  /*1f190*/  @!P2 BRA `(.L_x_684) ;  /* 0x000000e00010a947 */ /* 0x002fec0003800000 */
.L_x_1123:
[----:B------:R-:W-:Y:S05]  /*1f1a0*/  BSYNC B1 ;  /* 0x0000000000017941 */ /* 0x000fea0003800000 */
.L_x_683:
        /* <DEDUP_REMOVED lines=8> */
.L_x_681:
[----:B------:R-:W-:Y:S05]  /*1f230*/  BSYNC B0 ;  /* 0x0000000000007941 */ /* 0x000fea0003800000 */
.L_x_680:
[--C-:B---3--:R-:W-:Y:S02]  /*1f240*/  HADD2.F32 R0, -RZ, R8.reuse.H0_H0 ;  /* 0x20000008ff007230 */ /* 0x108fe40000004100 */
[C---:B------:R-:W-:Y:S01]  /*1f250*/  FMUL R3, R17.reuse, R104 ;  /* 0x0000006811037220 */ /* 0x040fe20000400000 */
[----:B------:R-:W-:Y:S02]  /*1f260*/  HADD2.F32 R2, -RZ, R8.H1_H1 ;  /* 0x30000008ff027230 */ /* 0x000fe40000004100 */
[C---:B------:R-:W-:Y:S01]  /*1f270*/  FMUL R105, R17.reuse, R105 ;  /* 0x0000006911697220 */ /* 0x040fe20000400000 */
[----:B-1----:R-:W-:Y:S01]  /*1f280*/  FMUL R23, R17, R108 ;  /* 0x0000006c11177220 */ /* 0x002fe20000400000 */
[C---:B------:R-:W-:Y:S01]  /*1f290*/  FFMA R3, R16.reuse, R0, R3 ;  /* 0x0000000010037223 */ /* 0x040fe20000000003 */
[--C-:B------:R-:W-:Y:S02]  /*1f2a0*/  HADD2.F32 R0, -RZ, R10.reuse.H0_H0 ;  /* 0x2000000aff007230 */ /* 0x100fe40000004100 */
[----:B------:R-:W-:Y:S01]  /*1f2b0*/  FFMA R105, R16, R2, R105 ;  /* 0x0000000210697223 */ /* 0x000fe20000000069 */
[----:B------:R-:W-:Y:S01]  /*1f2c0*/  MOV R52, 0x3bbb989d ;  /* 0x3bbb989d00347802 */ /* 0x000fe20000000f00 */
[----:B------:R-:W-:-:S02]  /*1f2d0*/  HADD2.F32 R2, -RZ, R10.H1_H1 ;  /* 0x3000000aff027230 */ /* 0x000fc40000004100 */
[----:B------:R-:W-:Y:S01]  /*1f2e0*/  FMUL R109, R17, R109 ;  /* 0x0000006d116d7220 */ /* 0x000fe20000400000 */
[C---:B------:R-:W-:Y:S01]  /*1f2f0*/  FFMA R23, R16.reuse, R0, R23 ;  /* 0x0000000010177223 */ /* 0x040fe20000000017 */
[----:B------:R-:W-:Y:S01]  /*1f300*/  MOV R53, 0x437c0000 ;  /* 0x437c000000357802 */ /* 0x000fe20000000f00 */
[----:B------:R-:W-:Y:S01]  /*1f310*/  FFMA.SAT R0, -R3, R52, 0.5 ;  /* 0x3f00000003007423 */ /* 0x000fe20000002134 */
[----:B------:R-:W-:Y:S01]  /*1f320*/  FFMA R109, R16, R2, R109 ;  /* 0x00000002106d7223 */ /* 0x000fe2000000006d */
[----:B------:R-:W-:Y:S02]  /*1f330*/  HADD2.F32 R2, -RZ, R11.H1_H1 ;  /* 0x3000000bff027230 */ /* 0x000fe40000004100 */
[C---:B------:R-:W-:Y:S01]  /*1f340*/  FMUL R111, R17.reuse, R111 ;  /* 0x0000006f116f7220 */ /* 0x040fe20000400000 */
[--C-:B------:R-:W-:Y:S02]  /*1f350*/  HADD2.F32 R20, -RZ, R9.reuse.H0_H0 ;  /* 0x20000009ff147230 */ /* 0x100fe40000004100 */
[----:B------:R-:W-:Y:S01]  /*1f360*/  FMUL R21, R17, R106 ;  /* 0x0000006a11157220 */ /* 0x000fe20000400000 */
[----:B------:R-:W-:Y:S01]  /*1f370*/  FFMA.RM R0, R0, R53, 12582913 ;  /* 0x4b40000100007423 */ /* 0x000fe20000004035 */
[----:B------:R-:W-:Y:S01]  /*1f380*/  FFMA R111, R16, R2, R111 ;  /* 0x00000002106f7223 */ /* 0x000fe2000000006f */
[----:B------:R-:W-:-:S02]  /*1f390*/  HADD2.F32 R22, -RZ, R9.H1_H1 ;  /* 0x30000009ff167230 */ /* 0x000fc40000004100 */
[----:B------:R-:W-:Y:S01]  /*1f3a0*/  FFMA R21, R16, R20, R21 ;  /* 0x0000001410157223 */ /* 0x000fe20000000015 */
[----:B------:R-:W-:Y:S01]  /*1f3b0*/  FADD R2, R0, -12583039 ;  /* 0xcb40007f00027421 */ /* 0x000fe20000000000 */
[----:B------:R-:W-:Y:S02]  /*1f3c0*/  HADD2.F32 R20, -RZ, R11.H0_H0 ;  /* 0x2000000bff147230 */ /* 0x000fe40000004100 */
[C---:B------:R-:W-:Y:S01]  /*1f3d0*/  FMUL R107, R17.reuse, R107 ;  /* 0x0000006b116b7220 */ /* 0x040fe20000400000 */
[----:B------:R-:W-:Y:S01]  /*1f3e0*/  FMUL R25, R17, R110 ;  /* 0x0000006e11197220 */ /* 0x000fe20000400000 */
[----:B------:R-:W-:Y:S01]  /*1f3f0*/  FFMA R2, -R3, 1.4426950216293334961, -R2 ;  /* 0x3fb8aa3b03027823 */ /* 0x000fe20000000902 */
[----:B------:R-:W-:Y:S01]  /*1f400*/  FFMA.SAT R32, -R23, R52, 0.5 ;  /* 0x3f00000017207423 */ /* 0x000fe20000002134 */
[C---:B------:R-:W-:Y:S01]  /*1f410*/  FFMA R107, R16.reuse, R22, R107 ;  /* 0x00000016106b7223 */ /* 0x040fe2000000006b */
[----:B------:R-:W-:Y:S01]  /*1f420*/  FFMA R25, R16, R20, R25 ;  /* 0x0000001410197223 */ /* 0x000fe20000000019 */
[-C--:B------:R-:W-:Y:S01]  /*1f430*/  FFMA.SAT R20, -R105, R52.reuse, 0.5 ;  /* 0x3f00000069147423 */ /* 0x080fe20000002134 */
[----:B------:R-:W-:Y:S01]  /*1f440*/  FFMA.SAT R24, -R21, R52, 0.5 ;  /* 0x3f00000015187423 */ /* 0x000fe20000002134 */
[----:B------:R-:W-:Y:S01]  /*1f450*/  FFMA R2, -R3, 1.925963033500011079e-08, R2 ;  /* 0x32a5706003027823 */ /* 0x000fe20000000102 */
[----:B----4-:R-:W-:-:S02]  /*1f460*/  HADD2.F32 R34, -RZ, R5.H0_H0 ;  /* 0x20000005ff227230 */ /* 0x010fc40000004100 */
[C---:B------:R-:W-:Y:S01]  /*1f470*/  FMUL R3, R17.reuse, R114 ;  /* 0x0000007211037220 */ /* 0x040fe20000400000 */
[--C-:B------:R-:W-:Y:S02]  /*1f480*/  HADD2.F32 R22, -RZ, R4.reuse.H0_H0 ;  /* 0x20000004ff167230 */ /* 0x100fe40000004100 */
[C---:B------:R-:W-:Y:S01]  /*1f490*/  FMUL R27, R17.reuse, R112 ;  /* 0x00000070111b7220 */ /* 0x040fe20000400000 */
[----:B------:R-:W-:Y:S02]  /*1f4a0*/  HADD2.F32 R26, -RZ, R4.H1_H1 ;  /* 0x30000004ff1a7230 */ /* 0x000fe40000004100 */
[----:B------:R-:W-:Y:S01]  /*1f4b0*/  FMUL R113, R17, R113 ;  /* 0x0000007111717220 */ /* 0x000fe20000400000 */
[----:B------:R-:W-:Y:S01]  /*1f4c0*/  FFMA.SAT R30, -R107, R52, 0.5 ;  /* 0x3f0000006b1e7423 */ /* 0x000fe20000002134 */
[-C--:B------:R-:W-:Y:S01]  /*1f4d0*/  FFMA.RM R32, R32, R53.reuse, 12582913 ;  /* 0x4b40000120207423 */ /* 0x080fe20000004035 */
[-C--:B------:R-:W-:Y:S01]  /*1f4e0*/  FFMA.RM R20, R20, R53.reuse, 12582913 ;  /* 0x4b40000114147423 */ /* 0x080fe20000004035 */
[-C--:B------:R-:W-:Y:S01]  /*1f4f0*/  FFMA.RM R24, R24, R53.reuse, 12582913 ;  /* 0x4b40000118187423 */ /* 0x080fe20000004035 */
[C---:B------:R-:W-:Y:S01]  /*1f500*/  FFMA R3, R16.reuse, R34, R3 ;  /* 0x0000002210037223 */ /* 0x040fe20000000003 */
[C---:B------:R-:W-:Y:S01]  /*1f510*/  FFMA R27, R16.reuse, R22, R27 ;  /* 0x00000016101b7223 */ /* 0x040fe2000000001b */
[----:B------:R-:W-:Y:S01]  /*1f520*/  FFMA R113, R16, R26, R113 ;  /* 0x0000001a10717223 */ /* 0x000fe20000000071 */
[----:B------:R-:W-:Y:S01]  /*1f530*/  FFMA.RM R30, R30, R53, 12582913 ;  /* 0x4b4000011e1e7423 */ /* 0x000fe20000004035 */
[----:B------:R-:W-:Y:S01]  /*1f540*/  FADD R34, R32, -12583039 ;  /* 0xcb40007f20227421 */ /* 0x000fe20000000000 */
[----:B------:R-:W-:Y:S01]  /*1f550*/  FADD R22, R20, -12583039 ;  /* 0xcb40007f14167421 */ /* 0x000fe20000000000 */
[----:B------:R-:W-:Y:S01]  /*1f560*/  FADD R26, R24, -12583039 ;  /* 0xcb40007f181a7421 */ /* 0x000fe20000000000 */
[----:B------:R1:W2:Y:S01]  /*1f570*/  MUFU.EX2 R31, R2 ;  /* 0x00000002001f7308 */ /* 0x0002a20000000800 */
[----:B------:R-:W-:Y:S01]  /*1f580*/  FFMA R34, -R23, 1.4426950216293334961, -R34 ;  /* 0x3fb8aa3b17227823 */ /* 0x000fe20000000922 */
[----:B------:R-:W-:Y:S01]  /*1f590*/  FFMA R22, -R105, 1.4426950216293334961, -R22 ;  /* 0x3fb8aa3b69167823 */ /* 0x000fe20000000916 */
[----:B------:R-:W-:Y:S01]  /*1f5a0*/  FFMA R26, -R21, 1.4426950216293334961, -R26 ;  /* 0x3fb8aa3b151a7823 */ /* 0x000fe2000000091a */
[----:B------:R-:W-:-:S02]  /*1f5b0*/  HADD2.F32 R36, -RZ, R5.H1_H1 ;  /* 0x30000005ff247230 */ /* 0x000fc40000004100 */
[----:B------:R-:W-:Y:S01]  /*1f5c0*/  FMUL R115, R17, R115 ;  /* 0x0000007311737220 */ /* 0x000fe20000400000 */
[----:B------:R-:W-:Y:S01]  /*1f5d0*/  FFMA R34, -R23, 1.925963033500011079e-08, R34 ;  /* 0x32a5706017227823 */ /* 0x000fe20000000122 */
[----:B------:R-:W-:Y:S01]  /*1f5e0*/  FFMA R22, -R105, 1.925963033500011079e-08, R22 ;  /* 0x32a5706069167823 */ /* 0x000fe20000000116 */
[----:B------:R-:W-:Y:S01]  /*1f5f0*/  FFMA R26, -R21, 1.925963033500011079e-08, R26 ;  /* 0x32a57060151a7823 */ /* 0x000fe2000000011a */
[----:B-1----:R-:W-:Y:S01]  /*1f600*/  FADD R2, R30, -12583039 ;  /* 0xcb40007f1e027421 */ /* 0x002fe20000000000 */
[-C--:B------:R-:W-:Y:S01]  /*1f610*/  FFMA.SAT R23, -R25, R52.reuse, 0.5 ;  /* 0x3f00000019177423 */ /* 0x080fe20000002134 */
[----:B------:R-:W-:Y:S01]  /*1f620*/  FFMA.SAT R21, -R109, R52, 0.5 ;  /* 0x3f0000006d157423 */ /* 0x000fe20000002134 */
[----:B------:R-:W-:Y:S01]  /*1f630*/  FFMA R115, R16, R36, R115 ;  /* 0x0000002410737223 */ /* 0x000fe20000000073 */
[----:B------:R-:W-:Y:S01]  /*1f640*/  FFMA R2, -R107, 1.4426950216293334961, -R2 ;  /* 0x3fb8aa3b6b027823 */ /* 0x000fe20000000902 */
[----:B------:R1:W-:Y:S01]  /*1f650*/  MUFU.EX2 R33, R22 ;  /* 0x0000001600217308 */ /* 0x0003e20000000800 */
[----:B------:R-:W-:Y:S01]  /*1f660*/  FFMA.RM R36, R23, R53, 12582913 ;  /* 0x4b40000117247423 */ /* 0x000fe20000004035 */
[----:B------:R-:W-:-:S02]  /*1f670*/  HADD2.F32 R38, -RZ, R6.H0_H0 ;  /* 0x20000006ff267230 */ /* 0x000fc40000004100 */
[----:B------:R-:W-:Y:S01]  /*1f680*/  FFMA R2, -R107, 1.925963033500011079e-08, R2 ;  /* 0x32a570606b027823 */ /* 0x000fe20000000102 */
[----:B------:R-:W-:Y:S01]  /*1f690*/  FFMA.SAT R23, -R111, R52, 0.5 ;  /* 0x3f0000006f177423 */ /* 0x000fe20000002134 */
[----:B------:R-:W-:Y:S02]  /*1f6a0*/  HADD2.F32 R42, -RZ, R6.H1_H1 ;  /* 0x30000006ff2a7230 */ /* 0x000fe40000004100 */
[----:B------:R-:W-:Y:S01]  /*1f6b0*/  FMUL R117, R17, R117 ;  /* 0x0000007511757220 */ /* 0x000fe20000400000 */
[--C-:B------:R-:W-:Y:S01]  /*1f6c0*/  HADD2.F32 R44, -RZ, R7.reuse.H0_H0 ;  /* 0x20000007ff2c7230 */ /* 0x100fe20000004100 */
[----:B------:R3:W-:Y:S01]  /*1f6d0*/  MUFU.EX2 R37, R2 ;  /* 0x0000000200257308 */ /* 0x0007e20000000800 */
[----:B-1----:R-:W-:Y:S01]  /*1f6e0*/  FFMA.RM R22, R21, R53, 12582913 ;  /* 0x4b40000115167423 */ /* 0x002fe20000004035 */
[----:B------:R-:W-:Y:S01]  /*1f6f0*/  FMUL R21, R17, R116 ;  /* 0x0000007411157220 */ /* 0x000fe20000400000 */
[----:B------:R-:W-:Y:S01]  /*1f700*/  FFMA R117, R16, R42, R117 ;  /* 0x0000002a10757223 */ /* 0x000fe20000000075 */
[----:B------:R-:W-:Y:S01]  /*1f710*/  FFMA.SAT R42, -R113, R52, 0.5 ;  /* 0x3f000000712a7423 */ /* 0x000fe20000002134 */
[----:B------:R-:W-:-:S02]  /*1f720*/  HADD2.F32 R47, -RZ, R7.H1_H1 ;  /* 0x30000007ff2f7230 */ /* 0x000fc40000004100 */
[----:B------:R-:W-:Y:S01]  /*1f730*/  FFMA R21, R16, R38, R21 ;  /* 0x0000002610157223 */ /* 0x000fe20000000015 */
[-C--:B------:R-:W-:Y:S01]  /*1f740*/  FFMA.RM R38, R23, R53.reuse, 12582913 ;  /* 0x4b40000117267423 */ /* 0x080fe20000004035 */
[----:B------:R1:W-:Y:S01]  /*1f750*/  MUFU.EX2 R35, R26 ;  /* 0x0000001a00237308 */ /* 0x0003e20000000800 */
[----:B---3--:R-:W-:Y:S01]  /*1f760*/  FADD R2, R36, -12583039 ;  /* 0xcb40007f24027421 */ /* 0x008fe20000000000 */
[-C--:B------:R-:W-:Y:S01]  /*1f770*/  FFMA.SAT R23, -R27, R52.reuse, 0.5 ;  /* 0x3f0000001b177423 */ /* 0x080fe20000002134 */
[----:B------:R-:W-:Y:S01]  /*1f780*/  FADD R40, R38, -12583039 ;  /* 0xcb40007f26287421 */ /* 0x000fe20000000000 */
[----:B------:R-:W-:Y:S01]  /*1f790*/  FFMA.RM R42, R42, R53, 12582913 ;  /* 0x4b4000012a2a7423 */ /* 0x000fe20000004035 */
[----:B------:R-:W-:Y:S01]  /*1f7a0*/  FFMA R2, -R25, 1.4426950216293334961, -R2 ;  /* 0x3fb8aa3b19027823 */ /* 0x000fe20000000902 */
[----:B------:R-:W-:Y:S01]  /*1f7b0*/  FMUL R119, R17, R119 ;  /* 0x0000007711777220 */ /* 0x000fe20000400000 */
[----:B------:R-:W-:Y:S01]  /*1f7c0*/  FFMA R40, -R111, 1.4426950216293334961, -R40 ;  /* 0x3fb8aa3b6f287823 */ /* 0x000fe20000000928 */
[----:B------:R3:W4:Y:S01]  /*1f7d0*/  MUFU.EX2 R39, R34 ;  /* 0x0000002200277308 */ /* 0x0007220000000800 */
[----:B-1----:R-:W-:Y:S01]  /*1f7e0*/  FADD R26, R22, -12583039 ;  /* 0xcb40007f161a7421 */ /* 0x002fe20000000000 */
[----:B------:R-:W-:Y:S01]  /*1f7f0*/  FFMA R2, -R25, 1.925963033500011079e-08, R2 ;  /* 0x32a5706019027823 */ /* 0x000fe20000000102 */
[----:B------:R-:W-:Y:S01]  /*1f800*/  FFMA R40, -R111, 1.925963033500011079e-08, R40 ;  /* 0x32a570606f287823 */ /* 0x000fe20000000128 */
[----:B------:R-:W-:Y:S01]  /*1f810*/  FFMA R119, R16, R47, R119 ;  /* 0x0000002f10777223 */ /* 0x000fe20000000077 */
[----:B------:R-:W-:Y:S01]  /*1f820*/  FFMA R26, -R109, 1.4426950216293334961, -R26 ;  /* 0x3fb8aa3b6d1a7823 */ /* 0x000fe2000000091a */
[-C--:B------:R-:W-:Y:S01]  /*1f830*/  FFMA.SAT R47, -R117, R52.reuse, 0.5 ;  /* 0x3f000000752f7423 */ /* 0x080fe20000002134 */
[----:B------:R-:W-:Y:S01]  /*1f840*/  FFMA.SAT R45, -R115, R52, 0.5 ;  /* 0x3f000000732d7423 */ /* 0x000fe20000002134 */
[----:B------:R1:W-:Y:S01]  /*1f850*/  MUFU.EX2 R25, R2 ;  /* 0x0000000200197308 */ /* 0x0003e20000000800 */
[----:B------:R-:W-:Y:S01]  /*1f860*/  FFMA R26, -R109, 1.925963033500011079e-08, R26 ;  /* 0x32a570606d1a7823 */ /* 0x000fe2000000011a */
[-C--:B---3--:R-:W-:Y:S01]  /*1f870*/  FFMA.RM R34, R23, R53.reuse, 12582913 ;  /* 0x4b40000117227423 */ /* 0x088fe20000004035 */
[----:B------:R-:W-:Y:S01]  /*1f880*/  FMUL R23, R17, R118 ;  /* 0x0000007611177220 */ /* 0x000fe20000400000 */
[-C--:B------:R-:W-:Y:S01]  /*1f890*/  FFMA.RM R49, R47, R53.reuse, 12582913 ;  /* 0x4b4000012f317423 */ /* 0x080fe20000004035 */
[-C--:B------:R-:W-:Y:S01]  /*1f8a0*/  FFMA.RM R46, R45, R53.reuse, 12582913 ;  /* 0x4b4000012d2e7423 */ /* 0x080fe20000004035 */
[----:B------:R-:W-:Y:S01]  /*1f8b0*/  SHF.L.U32 R0, R0, 0x17, RZ ;  /* 0x0000001700007819 */ /* 0x000fe200000006ff */
[----:B------:R-:W-:Y:S01]  /*1f8c0*/  FFMA R23, R16, R44, R23 ;  /* 0x0000002c10177223 */ /* 0x000fe20000000017 */
[----:B------:R3:W5:Y:S01]  /*1f8d0*/  MUFU.EX2 R41, R26 ;  /* 0x0000001a00297308 */ /* 0x0007620000000800 */
[-C--:B-1----:R-:W-:Y:S01]  /*1f8e0*/  FFMA.SAT R2, -R3, R52.reuse, 0.5 ;  /* 0x3f00000003027423 */ /* 0x082fe20000002134 */
[----:B------:R-:W-:Y:S01]  /*1f8f0*/  FADD R44, R42, -12583039 ;  /* 0xcb40007f2a2c7421 */ /* 0x000fe20000000000 */
[----:B------:R-:W-:Y:S01]  /*1f900*/  FFMA.SAT R50, -R23, R52, 0.5 ;  /* 0x3f00000017327423 */ /* 0x000fe20000002134 */
[----:B------:R-:W-:Y:S01]  /*1f910*/  FADD R48, R46, -12583039 ;  /* 0xcb40007f2e307421 */ /* 0x000fe20000000000 */
[-C--:B------:R-:W-:Y:S01]  /*1f920*/  FFMA.RM R2, R2, R53.reuse, 12582913 ;  /* 0x4b40000102027423 */ /* 0x080fe20000004035 */
[C---:B------:R-:W-:Y:S01]  /*1f930*/  FFMA R44, -R113.reuse, 1.4426950216293334961, -R44 ;  /* 0x3fb8aa3b712c7823 */ /* 0x040fe2000000092c */
[----:B------:R-:W-:Y:S01]  /*1f940*/  FFMA.RM R51, R50, R53, 12582913 ;  /* 0x4b40000132337423 */ /* 0x000fe20000004035 */
[----:B------:R1:W5:Y:S01]  /*1f950*/  MUFU.EX2 R43, R40 ;  /* 0x00000028002b7308 */ /* 0x0003620000000800 */
[----:B---3--:R-:W-:Y:S01]  /*1f960*/  FADD R26, R34, -12583039 ;  /* 0xcb40007f221a7421 */ /* 0x008fe20000000000 */
[----:B------:R-:W-:Y:S01]  /*1f970*/  FFMA R44, -R113, 1.925963033500011079e-08, R44 ;  /* 0x32a57060712c7823 */ /* 0x000fe2000000012c */
[----:B------:R-:W-:Y:S01]  /*1f980*/  FADD R50, R49, -12583039 ;  /* 0xcb40007f31327421 */ /* 0x000fe20000000000 */
[----:B--2---:R-:W-:Y:S01]  /*1f990*/  FFMA R31, R0, R31, 1 ;  /* 0x3f800000001f7423 */ /* 0x004fe2000000001f */
[----:B------:R-:W-:Y:S01]  /*1f9a0*/  FFMA R26, -R27, 1.4426950216293334961, -R26 ;  /* 0x3fb8aa3b1b1a7823 */ /* 0x000fe2000000091a */
[----:B------:R-:W-:Y:S01]  /*1f9b0*/  FFMA R48, -R115, 1.4426950216293334961, -R48 ;  /* 0x3fb8aa3b73307823 */ /* 0x000fe20000000930 */
[----:B------:R-:W-:Y:S01]  /*1f9c0*/  FFMA R50, -R117, 1.4426950216293334961, -R50 ;  /* 0x3fb8aa3b75327823 */ /* 0x000fe20000000932 */
[----:B------:R-:W2:Y:S01]  /*1f9d0*/  MUFU.EX2 R45, R44 ;  /* 0x0000002c002d7308 */ /* 0x000ea20000000800 */
[----:B-1----:R-:W-:Y:S01]  /*1f9e0*/  FADD R40, R2, -12583039 ;  /* 0xcb40007f02287421 */ /* 0x002fe20000000000 */
[----:B------:R-:W-:Y:S01]  /*1f9f0*/  FFMA R26, -R27, 1.925963033500011079e-08, R26 ;  /* 0x32a570601b1a7823 */ /* 0x000fe2000000011a */
[----:B------:R-:W-:Y:S01]  /*1fa00*/  FFMA R50, -R117, 1.925963033500011079e-08, R50 ;  /* 0x32a5706075327823 */ /* 0x000fe20000000132 */
[----:B------:R-:W-:Y:S01]  /*1fa10*/  IADD3 R0, R31, 0x1800000, RZ ;  /* 0x018000001f007810 */ /* 0x000fe20007ffe0ff */
[----:B------:R-:W-:Y:S01]  /*1fa20*/  FFMA R40, -R3, 1.4426950216293334961, -R40 ;  /* 0x3fb8aa3b03287823 */ /* 0x000fe20000000928 */
[----:B------:R-:W-:Y:S01]  /*1fa30*/  FFMA R48, -R115, 1.925963033500011079e-08, R48 ;  /* 0x32a5706073307823 */ /* 0x000fe20000000130 */
[----:B------:R-:W-:Y:S01]  /*1fa40*/  SHF.L.U32 R32, R32, 0x17, RZ ;  /* 0x0000001720207819 */ /* 0x000fe200000006ff */
[----:B------:R1:W3:Y:S01]  /*1fa50*/  MUFU.EX2 R27, R26 ;  /* 0x0000001a001b7308 */ /* 0x0002e20000000800 */
[----:B------:R-:W-:Y:S01]  /*1fa60*/  FFMA R40, -R3, 1.925963033500011079e-08, R40 ;  /* 0x32a5706003287823 */ /* 0x000fe20000000128 */
[----:B------:R-:W-:Y:S01]  /*1fa70*/  LOP3.LUT R0, R0, 0x7f800000, RZ, 0xc0, !PT ;  /* 0x7f80000000007812 */ /* 0x000fe200078ec0ff */
[----:B------:R-:W-:Y:S01]  /*1fa80*/  BSSY B1, `(.L_x_685) ;  /* 0x000003c000017945 */ /* 0x000fe20003800000 */
[----:B------:R-:W-:Y:S01]  /*1fa90*/  SHF.L.U32 R20, R20, 0x17, RZ ;  /* 0x0000001714147819 */ /* 0x000fe200000006ff */
[----:B----4-:R-:W-:Y:S01]  /*1faa0*/  FFMA R39, R32, R39, 1 ;  /* 0x3f80000020277423 */ /* 0x010fe20000000027 */
[----:B------:R-:W-:-:S02]  /*1fab0*/  ISETP.GT.U32.AND P2, PT, R0, 0x1ffffff, PT ;  /* 0x01ffffff0000780c */ /* 0x000fc40003f44070 */
[----:B------:R4:W3:Y:S01]  /*1fac0*/  MUFU.EX2 R3, R40 ;  /* 0x0000002800037308 */ /* 0x0008e20000000800 */
[-C--:B-1----:R-:W-:Y:S01]  /*1fad0*/  FFMA.SAT R26, -R21, R52.reuse, 0.5 ;  /* 0x3f000000151a7423 */ /* 0x082fe20000002134 */
[----:B------:R-:W-:Y:S01]  /*1fae0*/  FFMA.SAT R52, -R119, R52, 0.5 ;  /* 0x3f00000077347423 */ /* 0x000fe20000002134 */
[----:B------:R-:W-:Y:S02]  /*1faf0*/  SHF.L.U32 R30, R30, 0x17, RZ ;  /* 0x000000171e1e7819 */ /* 0x000fe400000006ff */
[-C--:B------:R-:W-:Y:S01]  /*1fb00*/  FFMA.RM R26, R26, R53.reuse, 12582913 ;  /* 0x4b4000011a1a7423 */ /* 0x080fe20000004035 */
[----:B------:R-:W-:Y:S01]  /*1fb10*/  FFMA.RM R52, R52, R53, 12582913 ;  /* 0x4b40000134347423 */ /* 0x000fe20000004035 */
[----:B------:R-:W-:Y:S01]  /*1fb20*/  SHF.L.U32 R22, R22, 0x17, RZ ;  /* 0x0000001716167819 */ /* 0x000fe200000006ff */
[----:B------:R1:W3:Y:S01]  /*1fb30*/  MUFU.EX2 R47, R48 ;  /* 0x00000030002f7308 */ /* 0x0002e20000000800 */
[----:B----4-:R-:W-:Y:S01]  /*1fb40*/  FADD R40, R51, -12583039 ;  /* 0xcb40007f33287421 */ /* 0x010fe20000000000 */
[----:B------:R-:W-:Y:S01]  /*1fb50*/  FADD R44, R26, -12583039 ;  /* 0xcb40007f1a2c7421 */ /* 0x000fe20000000000 */
[----:B------:R-:W-:Y:S01]  /*1fb60*/  FADD R54, R52, -12583039 ;  /* 0xcb40007f34367421 */ /* 0x000fe20000000000 */
[----:B------:R-:W-:Y:S01]  /*1fb70*/  SHF.L.U32 R38, R38, 0x17, RZ ;  /* 0x0000001726267819 */ /* 0x000fe200000006ff */
[----:B------:R-:W-:Y:S01]  /*1fb80*/  FFMA R40, -R23, 1.4426950216293334961, -R40 ;  /* 0x3fb8aa3b17287823 */ /* 0x000fe20000000928 */
[----:B------:R-:W-:Y:S01]  /*1fb90*/  FFMA R44, -R21, 1.4426950216293334961, -R44 ;  /* 0x3fb8aa3b152c7823 */ /* 0x000fe2000000092c */
[----:B------:R-:W-:Y:S01]  /*1fba0*/  FFMA R54, -R119, 1.4426950216293334961, -R54 ;  /* 0x3fb8aa3b77367823 */ /* 0x000fe20000000936 */
[----:B------:R-:W-:Y:S01]  /*1fbb0*/  MUFU.EX2 R50, R50 ;  /* 0x0000003200327308 */ /* 0x000fe20000000800 */
[----:B------:R-:W-:Y:S01]  /*1fbc0*/  FFMA R40, -R23, 1.925963033500011079e-08, R40 ;  /* 0x32a5706017287823 */ /* 0x000fe20000000128 */
[----:B------:R-:W-:Y:S01]  /*1fbd0*/  FFMA R44, -R21, 1.925963033500011079e-08, R44 ;  /* 0x32a57060152c7823 */ /* 0x000fe2000000012c */
[----:B------:R-:W-:Y:S01]  /*1fbe0*/  FFMA R54, -R119, 1.925963033500011079e-08, R54 ;  /* 0x32a5706077367823 */ /* 0x000fe20000000136 */
[----:B------:R-:W-:Y:S01]  /*1fbf0*/  SHF.L.U32 R42, R42, 0x17, RZ ;  /* 0x000000172a2a7819 */ /* 0x000fe200000006ff */
[----:B------:R-:W-:Y:S01]  /*1fc00*/  IMAD.SHL.U32 R51, R51, 0x800000, RZ ;  /* 0x0080000033337824 */ /* 0x000fe200078e00ff */
[----:B------:R-:W-:Y:S01]  /*1fc10*/  SHF.L.U32 R24, R24, 0x17, RZ ;  /* 0x0000001718187819 */ /* 0x000fe200000006ff */
[----:B-1----:R-:W-:Y:S01]  /*1fc20*/  FFMA R48, R20, R33, 1 ;  /* 0x3f80000014307423 */ /* 0x002fe20000000021 */
[----:B------:R-:W1:Y:S01]  /*1fc30*/  MUFU.EX2 R21, R44 ;  /* 0x0000002c00157308 */ /* 0x000e620000000800 */
[----:B------:R-:W-:Y:S01]  /*1fc40*/  SHF.L.U32 R36, R36, 0x17, RZ ;  /* 0x0000001724247819 */ /* 0x000fe200000006ff */
[----:B------:R-:W-:Y:S01]  /*1fc50*/  FFMA R30, R30, R37, 1 ;  /* 0x3f8000001e1e7423 */ /* 0x000fe20000000025 */
[----:B------:R-:W-:Y:S01]  /*1fc60*/  SHF.L.U32 R34, R34, 0x17, RZ ;  /* 0x0000001722227819 */ /* 0x000fe200000006ff */
[----:B-----5:R-:W-:Y:S01]  /*1fc70*/  FFMA R32, R22, R41, 1 ;  /* 0x3f80000016207423 */ /* 0x020fe20000000029 */
[----:B------:R-:W-:Y:S01]  /*1fc80*/  SHF.L.U32 R2, R2, 0x17, RZ ;  /* 0x0000001702027819 */ /* 0x000fe200000006ff */
[----:B------:R-:W-:Y:S01]  /*1fc90*/  FFMA R38, R38, R43, 1 ;  /* 0x3f80000026267423 */ /* 0x000fe2000000002b */
[----:B------:R-:W-:Y:S01]  /*1fca0*/  SHF.L.U32 R46, R46, 0x17, RZ ;  /* 0x000000172e2e7819 */ /* 0x000fe200000006ff */
[----:B------:R-:W4:Y:S01]  /*1fcb0*/  MUFU.EX2 R40, R40 ;  /* 0x0000002800287308 */ /* 0x000f220000000800 */
[----:B------:R-:W-:Y:S01]  /*1fcc0*/  SHF.L.U32 R26, R26, 0x17, RZ ;  /* 0x000000171a1a7819 */ /* 0x000fe200000006ff */
[----:B--2---:R-:W-:Y:S01]  /*1fcd0*/  FFMA R42, R42, R45, 1 ;  /* 0x3f8000002a2a7423 */ /* 0x004fe2000000002d */
[----:B------:R-:W-:Y:S01]  /*1fce0*/  SHF.L.U32 R49, R49, 0x17, RZ ;  /* 0x0000001731317819 */ /* 0x000fe200000006ff */
[----:B------:R-:W-:Y:S01]  /*1fcf0*/  FFMA R35, R24, R35, 1 ;  /* 0x3f80000018237423 */ /* 0x000fe20000000023 */
[----:B------:R-:W-:Y:S01]  /*1fd00*/  SHF.L.U32 R52, R52, 0x17, RZ ;  /* 0x0000001734347819 */ /* 0x000fe200000006ff */
[----:B------:R-:W-:Y:S01]  /*1fd10*/  FFMA R33, R36, R25, 1 ;  /* 0x3f80000024217423 */ /* 0x000fe20000000019 */
[----:B---3--:R-:W-:Y:S01]  /*1fd20*/  FFMA R37, R34, R27, 1 ;  /* 0x3f80000022257423 */ /* 0x008fe2000000001b */
[----:B------:R-:W2:Y:S01]  /*1fd30*/  MUFU.EX2 R23, R54 ;  /* 0x0000003600177308 */ /* 0x000ea20000000800 */
[----:B------:R-:W-:Y:S01]  /*1fd40*/  FFMA R41, R2, R3, 1 ;  /* 0x3f80000002297423 */ /* 0x000fe20000000003 */
[----:B------:R-:W-:Y:S01]  /*1fd50*/  FFMA R46, R46, R47, 1 ;  /* 0x3f8000002e2e7423 */ /* 0x000fe2000000002f */
[----:B-1----:R-:W-:Y:S01]  /*1fd60*/  FFMA R43, R26, R21, 1 ;  /* 0x3f8000001a2b7423 */ /* 0x002fe20000000015 */
[----:B------:R-:W-:Y:S01]  /*1fd70*/  FFMA R50, R49, R50, 1 ;  /* 0x3f80000031327423 */ /* 0x000fe20000000032 */
        /* <DEDUP_REMOVED lines=8> */
.L_x_686:
[----:B------:R-:W1:Y:S02]  /*1fe00*/  MUFU.RCP R20, R31 ;  /* 0x0000001f00147308 */ /* 0x000e640000001000 */
[----:B-1----:R-:W-:-:S04]  /*1fe10*/  FFMA R0, R31, R20, -1 ;  /* 0xbf8000001f007423 */ /* 0x002fc80000000014 */
[----:B------:R-:W-:-:S04]  /*1fe20*/  FADD.FTZ R3, -R0, -RZ ;  /* 0x800000ff00037221 */ /* 0x000fc80000010100 */
[----:B------:R-:W-:-:S07]  /*1fe30*/  FFMA R20, R20, R3, R20 ;  /* 0x0000000314147223 */ /* 0x000fce0000000014 */
.L_x_687:
[----:B------:R-:W-:Y:S05]  /*1fe40*/  BSYNC B1 ;  /* 0x0000000000017941 */ /* 0x000fea0003800000 */
.L_x_685:
        /* <DEDUP_REMOVED lines=10> */
.L_x_689:
[----:B------:R-:W1:Y:S02]  /*1fef0*/  MUFU.RCP R21, R48 ;  /* 0x0000003000157308 */ /* 0x000e640000001000 */
[----:B-1----:R-:W-:-:S04]  /*1ff00*/  FFMA R0, R48, R21, -1 ;  /* 0xbf80000030007423 */ /* 0x002fc80000000015 */
[----:B------:R-:W-:-:S04]  /*1ff10*/  FADD.FTZ R0, -R0, -RZ ;  /* 0x800000ff00007221 */ /* 0x000fc80000010100 */
[----:B------:R-:W-:-:S07]  /*1ff20*/  FFMA R21, R21, R0, R21 ;  /* 0x0000000015157223 */ /* 0x000fce0000000015 */
.L_x_690:
[----:B------:R-:W-:Y:S05]  /*1ff30*/  BSYNC B1 ;  /* 0x0000000000017941 */ /* 0x000fea0003800000 */
.L_x_688:
        /* <DEDUP_REMOVED lines=10> */
.L_x_692:
[----:B------:R-:W1:Y:S02]  /*1ffe0*/  MUFU.RCP R22, R35 ;  /* 0x0000002300167308 */ /* 0x000e640000001000 */
[----:B-1----:R-:W-:-:S04]  /*1fff0*/  FFMA R0, R35, R22, -1 ;  /* 0xbf80000023007423 */ /* 0x002fc80000000016 */
[----:B------:R-:W-:-:S04]  /*20000*/  FADD.FTZ R3, -R0, -RZ ;  /* 0x800000ff00037221 */ /* 0x000fc80000010100 */
[----:B------:R-:W-:-:S07]  /*20010*/  FFMA R22, R22, R3, R22 ;  /* 0x0000000316167223 */ /* 0x000fce0000000016 */
.L_x_693:
[----:B------:R-:W-:Y:S05]  /*20020*/  BSYNC B1 ;  /* 0x0000000000017941 */ /* 0x000fea0003800000 */
.L_x_691:
        /* <DEDUP_REMOVED lines=10> */
.L_x_695:
[----:B------:R-:W1:Y:S02]  /*200d0*/  MUFU.RCP R23, R30 ;  /* 0x0000001e00177308 */ /* 0x000e640000001000 */
[----:B-1----:R-:W-:-:S04]  /*200e0*/  FFMA R0, R30, R23, -1 ;  /* 0xbf8000001e007423 */ /* 0x002fc80000000017 */
[----:B------:R-:W-:-:S04]  /*200f0*/  FADD.FTZ R0, -R0, -RZ ;  /* 0x800000ff00007221 */ /* 0x000fc80000010100 */
[----:B------:R-:W-:-:S07]  /*20100*/  FFMA R23, R23, R0, R23 ;  /* 0x0000000017177223 */ /* 0x000fce0000000017 */
.L_x_696:
[----:B------:R-:W-:Y:S05]  /*20110*/  BSYNC B1 ;  /* 0x0000000000017941 */ /* 0x000fea0003800000 */
.L_x_694:
        /* <DEDUP_REMOVED lines=10> */
.L_x_698:
[----:B------:R-:W1:Y:S02]  /*201c0*/  MUFU.RCP R24, R39 ;  /* 0x0000002700187308 */ /* 0x000e640000001000 */
[----:B-1----:R-:W-:-:S04]  /*201d0*/  FFMA R0, R39, R24, -1 ;  /* 0xbf80000027007423 */ /* 0x002fc80000000018 */
[----:B------:R-:W-:-:S04]  /*201e0*/  FADD.FTZ R3, -R0, -RZ ;  /* 0x800000ff00037221 */ /* 0x000fc80000010100 */
[----:B------:R-:W-:-:S07]  /*201f0*/  FFMA R24, R24, R3, R24 ;  /* 0x0000000318187223 */ /* 0x000fce0000000018 */
.L_x_699:
[----:B------:R-:W-:Y:S05]  /*20200*/  BSYNC B1 ;  /* 0x0000000000017941 */ /* 0x000fea0003800000 */
.L_x_697:
        /* <DEDUP_REMOVED lines=10> */
.L_x_701:
[----:B------:R-:W1:Y:S02]  /*202b0*/  MUFU.RCP R25, R32 ;  /* 0x0000002000197308 */ /* 0x000e640000001000 */
[----:B-1----:R-:W-:-:S04]  /*202c0*/  FFMA R0, R32, R25, -1 ;  /* 0xbf80000020007423 */ /* 0x002fc80000000019 */
[----:B------:R-:W-:-:S04]  /*202d0*/  FADD.FTZ R0, -R0, -RZ ;  /* 0x800000ff00007221 */ /* 0x000fc80000010100 */
[----:B------:R-:W-:-:S07]  /*202e0*/  FFMA R25, R25, R0, R25 ;  /* 0x0000000019197223 */ /* 0x000fce0000000019 */
.L_x_702:
[----:B------:R-:W-:Y:S05]  /*202f0*/  BSYNC B1 ;  /* 0x0000000000017941 */ /* 0x000fea0003800000 */
.L_x_700:
        /* <DEDUP_REMOVED lines=10> */
.L_x_704:
[----:B------:R-:W1:Y:S02]  /*203a0*/  MUFU.RCP R26, R33 ;  /* 0x00000021001a7308 */ /* 0x000e640000001000 */
[----:B-1----:R-:W-:-:S04]  /*203b0*/  FFMA R0, R33, R26, -1 ;  /* 0xbf80000021007423 */ /* 0x002fc8000000001a */
[----:B------:R-:W-:-:S04]  /*203c0*/  FADD.FTZ R3, -R0, -RZ ;  /* 0x800000ff00037221 */ /* 0x000fc80000010100 */
[----:B------:R-:W-:-:S07]  /*203d0*/  FFMA R26, R26, R3, R26 ;  /* 0x000000031a1a7223 */ /* 0x000fce000000001a */
.L_x_705:
[----:B------:R-:W-:Y:S05]  /*203e0*/  BSYNC B1 ;  /* 0x0000000000017941 */ /* 0x000fea0003800000 */
.L_x_703:
        /* <DEDUP_REMOVED lines=10> */
.L_x_707:
[----:B------:R-:W1:Y:S02]  /*20490*/  MUFU.RCP R27, R38 ;  /* 0x00000026001b7308 */ /* 0x000e640000001000 */
[----:B-1----:R-:W-:-:S04]  /*204a0*/  FFMA R0, R38, R27, -1 ;  /* 0xbf80000026007423 */ /* 0x002fc8000000001b */
[----:B------:R-:W-:-:S04]  /*204b0*/  FADD.FTZ R0, -R0, -RZ ;  /* 0x800000ff00007221 */ /* 0x000fc80000010100 */
[----:B------:R-:W-:-:S07]  /*204c0*/  FFMA R27, R27, R0, R27 ;  /* 0x000000001b1b7223 */ /* 0x000fce000000001b */
.L_x_708:
[----:B------:R-:W-:Y:S05]  /*204d0*/  BSYNC B1 ;  /* 0x0000000000017941 */ /* 0x000fea0003800000 */
.L_x_706:
        /* <DEDUP_REMOVED lines=10> */
.L_x_710:
[----:B------:R-:W1:Y:S02]  /*20580*/  MUFU.RCP R30, R37 ;  /* 0x00000025001e7308 */ /* 0x000e640000001000 */
[----:B-1----:R-:W-:-:S04]  /*20590*/  FFMA R0, R37, R30, -1 ;  /* 0xbf80000025007423 */ /* 0x002fc8000000001e */
[----:B------:R-:W-:-:S04]  /*205a0*/  FADD.FTZ R3, -R0, -RZ ;  /* 0x800000ff00037221 */ /* 0x000fc80000010100 */
[----:B------:R-:W-:-:S07]  /*205b0*/  FFMA R30, R30, R3, R30 ;  /* 0x000000031e1e7223 */ /* 0x000fce000000001e */
.L_x_711:
[----:B------:R-:W-:Y:S05]  /*205c0*/  BSYNC B1 ;  /* 0x0000000000017941 */ /* 0x000fea0003800000 */
.L_x_709:
        /* <DEDUP_REMOVED lines=10> */
.L_x_713:
[----:B------:R-:W1:Y:S02]  /*20670*/  MUFU.RCP R31, R42 ;  /* 0x0000002a001f7308 */ /* 0x000e640000001000 */
[----:B-1----:R-:W-:-:S04]  /*20680*/  FFMA R0, R42, R31, -1 ;  /* 0xbf8000002a007423 */ /* 0x002fc8000000001f */
[----:B------:R-:W-:-:S04]  /*20690*/  FADD.FTZ R0, -R0, -RZ ;  /* 0x800000ff00007221 */ /* 0x000fc80000010100 */
[----:B------:R-:W-:-:S07]  /*206a0*/  FFMA R31, R31, R0, R31 ;  /* 0x000000001f1f7223 */ /* 0x000fce000000001f */
.L_x_714:
[----:B------:R-:W-:Y:S05]  /*206b0*/  BSYNC B1 ;  /* 0x0000000000017941 */ /* 0x000fea0003800000 */
.L_x_712:
        /* <DEDUP_REMOVED lines=10> */
.L_x_716:
[----:B------:R-:W1:Y:S02]  /*20760*/  MUFU.RCP R32, R41 ;  /* 0x0000002900207308 */ /* 0x000e640000001000 */
[----:B-1----:R-:W-:-:S04]  /*20770*/  FFMA R0, R41, R32, -1 ;  /* 0xbf80000029007423 */ /* 0x002fc80000000020 */
[----:B------:R-:W-:-:S04]  /*20780*/  FADD.FTZ R3, -R0, -RZ ;  /* 0x800000ff00037221 */ /* 0x000fc80000010100 */
[----:B------:R-:W-:-:S07]  /*20790*/  FFMA R32, R32, R3, R32 ;  /* 0x0000000320207223 */ /* 0x000fce0000000020 */
.L_x_717:
[----:B------:R-:W-:Y:S05]  /*207a0*/  BSYNC B1 ;  /* 0x0000000000017941 */ /* 0x000fea0003800000 */
.L_x_715:
        /* <DEDUP_REMOVED lines=10> */
.L_x_719:
[----:B------:R-:W1:Y:S02]  /*20850*/  MUFU.RCP R33, R46 ;  /* 0x0000002e00217308 */ /* 0x000e640000001000 */
[----:B-1----:R-:W-:-:S04]  /*20860*/  FFMA R0, R46, R33, -1 ;  /* 0xbf8000002e007423 */ /* 0x002fc80000000021 */
[----:B------:R-:W-:-:S04]  /*20870*/  FADD.FTZ R0, -R0, -RZ ;  /* 0x800000ff00007221 */ /* 0x000fc80000010100 */
[----:B------:R-:W-:-:S07]  /*20880*/  FFMA R33, R33, R0, R33 ;  /* 0x0000000021217223 */ /* 0x000fce0000000021 */
.L_x_720:
[----:B------:R-:W-:Y:S05]  /*20890*/  BSYNC B1 ;  /* 0x0000000000017941 */ /* 0x000fea0003800000 */
.L_x_718:
        /* <DEDUP_REMOVED lines=10> */
.L_x_722:
[----:B------:R-:W1:Y:S02]  /*20940*/  MUFU.RCP R34, R43 ;  /* 0x0000002b00227308 */ /* 0x000e640000001000 */
[----:B-1----:R-:W-:-:S04]  /*20950*/  FFMA R0, R43, R34, -1 ;  /* 0xbf8000002b007423 */ /* 0x002fc80000000022 */
[----:B------:R-:W-:-:S04]  /*20960*/  FADD.FTZ R3, -R0, -RZ ;  /* 0x800000ff00037221 */ /* 0x000fc80000010100 */
[----:B------:R-:W-:-:S07]  /*20970*/  FFMA R34, R34, R3, R34 ;  /* 0x0000000322227223 */ /* 0x000fce0000000022 */
.L_x_723:
[----:B------:R-:W-:Y:S05]  /*20980*/  BSYNC B1 ;  /* 0x0000000000017941 */ /* 0x000fea0003800000 */
.L_x_721:
        /* <DEDUP_REMOVED lines=10> */
.L_x_725:
[----:B------:R-:W1:Y:S02]  /*20a30*/  MUFU.RCP R35, R50 ;  /* 0x0000003200237308 */ /* 0x000e640000001000 */
[----:B-1----:R-:W-:-:S04]  /*20a40*/  FFMA R0, R50, R35, -1 ;  /* 0xbf80000032007423 */ /* 0x002fc80000000023 */
[----:B------:R-:W-:-:S04]  /*20a50*/  FADD.FTZ R0, -R0, -RZ ;  /* 0x800000ff00007221 */ /* 0x000fc80000010100 */
[----:B------:R-:W-:-:S07]  /*20a60*/  FFMA R35, R35, R0, R35 ;  /* 0x0000000023237223 */ /* 0x000fce0000000023 */
.L_x_726:
[----:B------:R-:W-:Y:S05]  /*20a70*/  BSYNC B1 ;  /* 0x0000000000017941 */ /* 0x000fea0003800000 */
.L_x_724:
        /* <DEDUP_REMOVED lines=10> */
.L_x_728:
[----:B------:R-:W1:Y:S02]  /*20b20*/  MUFU.RCP R36, R51 ;  /* 0x0000003300247308 */ /* 0x000e640000001000 */
[----:B-1----:R-:W-:-:S04]  /*20b30*/  FFMA R0, R51, R36, -1 ;  /* 0xbf80000033007423 */ /* 0x002fc80000000024 */
[----:B------:R-:W-:-:S04]  /*20b40*/  FADD.FTZ R3, -R0, -RZ ;  /* 0x800000ff00037221 */ /* 0x000fc80000010100 */
[----:B------:R-:W-:-:S07]  /*20b50*/  FFMA R36, R36, R3, R36 ;  /* 0x0000000324247223 */ /* 0x000fce0000000024 */
.L_x_729:
[----:B------:R-:W-:Y:S05]  /*20b60*/  BSYNC B1 ;  /* 0x0000000000017941 */ /* 0x000fea0003800000 */
.L_x_727:
        /* <DEDUP_REMOVED lines=8> */
.L_x_730:
[----:B------:R-:W1:Y:S02]  /*20bf0*/  MUFU.RCP R0, R45 ;  /* 0x0000002d00007308 */ /* 0x000e640000001000 */
[----:B-1----:R-:W-:-:S04]  /*20c00*/  FFMA R2, R45, R0, -1 ;  /* 0xbf8000002d027423 */ /* 0x002fc80000000000 */
[----:B------:R-:W-:-:S04]  /*20c10*/  FADD.FTZ R3, -R2, -RZ ;  /* 0x800000ff02037221 */ /* 0x000fc80000010100 */
[----:B------:R-:W-:-:S07]  /*20c20*/  FFMA R0, R0, R3, R0 ;  /* 0x0000000300007223 */ /* 0x000fce0000000000 */
.L_x_731:
        /* <DEDUP_REMOVED lines=29> */
.L_x_733:
[----:B------:R-:W-:Y:S05]  /*20e00*/  BSYNC B0 ;  /* 0x0000000000007941 */ /* 0x000fea0003800000 */
.L_x_732:
[----:B------:R-:W-:Y:S06]  /*20e10*/  BAR.SYNC.DEFER_BLOCKING 0x1, 0x100 ;  /* 0x0044000000007b1d */ /* 0x000fec0000010000 */
[----:B------:R-:W-:Y:S04]  /*20e20*/  BSSY B0, `(.L_x_734) ;  /* 0x000000a000007945 */ /* 0x000fe80003800000 */
[----:B------:R-:W-:Y:S05]  /*20e30*/  @P0 BRA `(.L_x_735) ;  /* 0x0000000000200947 */ /* 0x000fea0003800000 */
[----:B------:R-:W-:-:S06]  /*20e40*/  UISETP.NE.AND UP0, UPT, UR43, 0x3, UPT ;  /* 0x000000032b00788c */ /* 0x000fcc000bf05270 */
[----:B------:R-:W-:-:S13]  /*20e50*/  PLOP3.LUT P2, PT, PT, PT, UP0, 0x80, 0x0 ;  /* 0x000000000000781c */ /* 0x000fda0003f4f008 */
[----:B------:R-:W-:Y:S05]  /*20e60*/  @!P2 BRA `(.L_x_736) ;  /* 0x000000000004a947 */ /* 0x000fea0003800000 */
[----:B------:R-:W-:Y:S01]  /*20e70*/  BPT.TRAP 0x1 ;  /* 0x000000040000795c */ /* 0x000fe20000300000 */
.L_x_736:
[----:B------:R-:W-:-:S04]  /*20e80*/  ULEA UR4, UR8, UR46, 0x3 ;  /* 0x0000002e08047291 */ /* 0x000fc8000f8e183f */
[----:B------:R-:W-:-:S04]  /*20e90*/  UIADD3 UR4, UR4, 0x50, URZ ;  /* 0x0000005004047890 */ /* 0x000fc8000fffe03f */
[----:B------:R-:W-:-:S09]  /*20ea0*/  UPRMT UR4, UR47, 0x654, UR4 ;  /* 0x000006542f047896 */ /* 0x000fd20008000004 */
[----:B------:R-:W-:Y:S03]  /*20eb0*/  SYNCS.ARRIVE.TRANS64.RED.A1T0 RZ, [UR4], RZ ;  /* 0x000000ffffff79a7 */ /* 0x000fe60008100404 */
.L_x_735:
[----:B------:R-:W-:Y:S05]  /*20ec0*/  BSYNC B0 ;  /* 0x0000000000007941 */ /* 0x000fea0003800000 */
.L_x_734:
        /* <DEDUP_REMOVED lines=9> */
.L_x_739:
[C---:B------:R-:W-:Y:S01]  /*20f60*/  LEA R0, R12.reuse, UR46, 0x3 ;  /* 0x0000002e0c007c11 */ /* 0x040fe2000f8e18ff */
[----:B------:R-:W-:Y:S01]  /*20f70*/  BSSY B1, `(.L_x_740) ;  /* 0x0000006000017945 */ /* 0x000fe20003800000 */
[----:B------:R-:W-:Y:S02]  /*20f80*/  SHF.L.U32 R3, R13, 0x1f, RZ ;  /* 0x0000001f0d037819 */ /* 0x000fe400000006ff */
[----:B-1----:R-:W-:Y:S02]  /*20f90*/  @!P1 LEA R21, R12, R15, 0xd ;  /* 0x0000000f0c159211 */ /* 0x002fe400078e68ff */
[----:B------:R-:W1:Y:S02]  /*20fa0*/  SYNCS.PHASECHK.TRANS64.TRYWAIT P2, [R0+URZ+0x30], R3 ;  /* 0x00003003000075a7 */ /* 0x000e64000804017f */
[----:B------:R-:W-:Y:S01]  /*20fb0*/  @!P1 LEA R2, R18, R21, 0x1 ;  /* 0x0000001512029211 */ /* 0x000fe200078e08ff */
[----:B-1----:R-:W-:Y:S06]  /*20fc0*/  @!P2 BRA `(.L_x_741) ;  /* 0x000000c00098a947 */ /* 0x002fec0003800000 */
.L_x_1124:
[----:B------:R-:W-:Y:S05]  /*20fd0*/  BSYNC B1 ;  /* 0x0000000000017941 */ /* 0x000fea0003800000 */
.L_x_740:
        /* <DEDUP_REMOVED lines=8> */
.L_x_738:
[----:B------:R-:W-:Y:S05]  /*21060*/  BSYNC B0 ;  /* 0x0000000000007941 */ /* 0x000fea0003800000 */
.L_x_737:
        /* <DEDUP_REMOVED lines=29> */
[C---:B------:R-:W-:Y:S01]  /*21240*/  FFMA R23, R16.reuse, R20, R23 ;  /* 0x0000001410177223 */ /* 0x040fe20000000017 */
[----:B------:R-:W-:Y:S02]  /*21250*/  HADD2.F32 R20, -RZ, R11.H0_H0 ;  /* 0x2000000bff147230 */ /* 0x000fe40000004100 */
[----:B------:R-:W-:Y:S01]  /*21260*/  FFMA R3, R16, R0, R3 ;  /* 0x0000000010037223 */ /* 0x000fe20000000003 */
[----:B------:R-:W-:Y:S01]  /*21270*/  FMUL R25, R17, R25 ;  /* 0x0000001911197220 */ /* 0x000fe20000400000 */
[----:B------:R-:W-:-:S02]  /*21280*/  HADD2.F32 R0, -RZ, R10.H0_H0 ;  /* 0x2000000aff007230 */ /* 0x000fc40000004100 */
[C---:B------:R-:W-:Y:S01]  /*21290*/  FMUL R27, R17.reuse, R27 ;  /* 0x0000001b111b7220 */ /* 0x040fe20000400000 */
[C---:B------:R-:W-:Y:S01]  /*212a0*/  FFMA R25, R16.reuse, R22, R25 ;  /* 0x0000001610197223 */ /* 0x040fe20000000019 */
[----:B------:R-:W-:Y:S02]  /*212b0*/  FMUL R31, R17, R31 ;  /* 0x0000001f111f7220 */ /* 0x000fe40000400000 */
[C---:B------:R-:W-:Y:S01]  /*212c0*/  FFMA R27, R16.reuse, R0, R27 ;  /* 0x00000000101b7223 */ /* 0x040fe2000000001b */
[----:B------:R-:W-:Y:S02]  /*212d0*/  HADD2.F32 R22, -RZ, R4.H0_H0 ;  /* 0x20000004ff167230 */ /* 0x000fe40000004100 */
[----:B------:R-:W-:Y:S01]  /*212e0*/  FFMA.SAT R0, -R3, R54, 0.5 ;  /* 0x3f00000003007423 */ /* 0x000fe20000002136 */
[----:B------:R-:W-:Y:S01]  /*212f0*/  FMUL R33, R17, R33 ;  /* 0x0000002111217220 */ /* 0x000fe20000400000 */
[----:B------:R-:W-:Y:S01]  /*21300*/  FFMA R31, R16, R2, R31 ;  /* 0x00000002101f7223 */ /* 0x000fe2000000001f */
[----:B------:R-:W-:-:S02]  /*21310*/  HADD2.F32 R2, -RZ, R11.H1_H1 ;  /* 0x3000000bff027230 */ /* 0x000fc40000004100 */
[-C--:B------:R-:W-:Y:S01]  /*21320*/  FFMA.RM R0, R0, R55.reuse, 12582913 ;  /* 0x4b40000100007423 */ /* 0x080fe20000004037 */
[----:B------:R-:W-:Y:S01]  /*21330*/  FFMA R33, R16, R20, R33 ;  /* 0x0000001410217223 */ /* 0x000fe20000000021 */
[----:B------:R-:W-:Y:S01]  /*21340*/  FFMA.SAT R20, -R21, R54, 0.5 ;  /* 0x3f00000015147423 */ /* 0x000fe20000002136 */
[C---:B------:R-:W-:Y:S01]  /*21350*/  FMUL R35, R17.reuse, R32 ;  /* 0x0000002011237220 */ /* 0x040fe20000400000 */
[----:B------:R-:W-:Y:S02]  /*21360*/  HADD2.F32 R32, -RZ, R5.H0_H0 ;  /* 0x20000005ff207230 */ /* 0x000fe40000004100 */
[C---:B------:R-:W-:Y:S01]  /*21370*/  FMUL R37, R17.reuse, R26 ;  /* 0x0000001a11257220 */ /* 0x040fe20000400000 */
[----:B------:R-:W-:Y:S01]  /*21380*/  FFMA.RM R20, R20, R55, 12582913 ;  /* 0x4b40000114147423 */ /* 0x000fe20000004037 */
[----:B------:R-:W-:Y:S01]  /*21390*/  FFMA R35, R16, R2, R35 ;  /* 0x0000000210237223 */ /* 0x000fe20000000023 */
[----:B------:R-:W-:Y:S01]  /*213a0*/  FADD R2, R0, -12583039 ;  /* 0xcb40007f00027421 */ /* 0x000fe20000000000 */
[----:B------:R-:W-:Y:S01]  /*213b0*/  FFMA R37, R16, R22, R37 ;  /* 0x0000001610257223 */ /* 0x000fe20000000025 */
[----:B------:R-:W-:Y:S01]  /*213c0*/  FADD R22, R20, -12583039 ;  /* 0xcb40007f14167421 */ /* 0x000fe20000000000 */
[----:B------:R-:W-:Y:S01]  /*213d0*/  FMUL R39, R17, R24 ;  /* 0x0000001811277220 */ /* 0x000fe20000400000 */
[----:B------:R-:W-:Y:S01]  /*213e0*/  FFMA.SAT R24, -R23, R54, 0.5 ;  /* 0x3f00000017187423 */ /* 0x000fe20000002136 */
[----:B------:R-:W-:-:S02]  /*213f0*/  HADD2.F32 R26, -RZ, R4.H1_H1 ;  /* 0x30000004ff1a7230 */ /* 0x000fc40000004100 */
[----:B------:R-:W-:Y:S01]  /*21400*/  FFMA R22, -R21, 1.4426950216293334961, -R22 ;  /* 0x3fb8aa3b15167823 */ /* 0x000fe20000000916 */
[----:B------:R-:W-:Y:S01]  /*21410*/  FFMA R2, -R3, 1.4426950216293334961, -R2 ;  /* 0x3fb8aa3b03027823 */ /* 0x000fe20000000902 */
[-C--:B------:R-:W-:Y:S01]  /*21420*/  FFMA.RM R24, R24, R55.reuse, 12582913 ;  /* 0x4b40000118187423 */ /* 0x080fe20000004037 */
[----:B------:R-:W-:Y:S01]  /*21430*/  SHF.L.U32 R0, R0, 0x17, RZ ;  /* 0x0000001700007819 */ /* 0x000fe200000006ff */
[----:B------:R-:W-:Y:S01]  /*21440*/  FFMA R22, -R21, 1.925963033500011079e-08, R22 ;  /* 0x32a5706015167823 */ /* 0x000fe20000000116 */
[----:B------:R-:W-:Y:S01]  /*21450*/  FFMA.SAT R21, -R25, R54, 0.5 ;  /* 0x3f00000019157423 */ /* 0x000fe20000002136 */
[----:B------:R-:W-:Y:S01]  /*21460*/  FFMA R2, -R3, 1.925963033500011079e-08, R2 ;  /* 0x32a5706003027823 */ /* 0x000fe20000000102 */
[----:B------:R-:W-:Y:S01]  /*21470*/  FFMA R39, R16, R26, R39 ;  /* 0x0000001a10277223 */ /* 0x000fe20000000027 */
[----:B------:R-:W-:Y:S01]  /*21480*/  FMUL R3, R17, R30 ;  /* 0x0000001e11037220 */ /* 0x000fe20000400000 */
[----:B------:R-:W-:Y:S01]  /*21490*/  FADD R26, R24, -12583039 ;  /* 0xcb40007f181a7421 */ /* 0x000fe20000000000 */
[-C--:B------:R-:W-:Y:S01]  /*214a0*/  FFMA.RM R30, R21, R55.reuse, 12582913 ;  /* 0x4b400001151e7423 */ /* 0x080fe20000004037 */
[----:B------:R1:W2:Y:S01]  /*214b0*/  MUFU.EX2 R41, R2 ;  /* 0x0000000200297308 */ /* 0x0002a20000000800 */
[----:B------:R-:W-:Y:S01]  /*214c0*/  FFMA.SAT R21, -R27, R54, 0.5 ;  /* 0x3f0000001b157423 */ /* 0x000fe20000002136 */
[----:B------:R-:W-:Y:S01]  /*214d0*/  FFMA R26, -R23, 1.4426950216293334961, -R26 ;  /* 0x3fb8aa3b171a7823 */ /* 0x000fe2000000091a */
[----:B------:R-:W-:Y:S01]  /*214e0*/  FFMA R3, R16, R32, R3 ;  /* 0x0000002010037223 */ /* 0x000fe20000000003 */
[----:B------:R-:W-:Y:S01]  /*214f0*/  SHF.L.U32 R20, R20, 0x17, RZ ;  /* 0x0000001714147819 */ /* 0x000fe200000006ff */
[----:B------:R-:W-:Y:S01]  /*21500*/  FFMA.RM R32, R21, R55, 12582913 ;  /* 0x4b40000115207423 */ /* 0x000fe20000004037 */
[----:B------:R-:W-:Y:S01]  /*21510*/  FFMA R26, -R23, 1.925963033500011079e-08, R26 ;  /* 0x32a57060171a7823 */ /* 0x000fe2000000011a */
[----:B------:R-:W-:Y:S01]  /*21520*/  HADD2.F32 R23, -RZ, R5.H1_H1 ;  /* 0x30000005ff177230 */ /* 0x000fe20000004100 */
[----:B------:R3:W4:Y:S01]  /*21530*/  MUFU.EX2 R43, R22 ;  /* 0x00000016002b7308 */ /* 0x0007220000000800 */
[----:B-1----:R-:W-:Y:S01]  /*21540*/  FADD R2, R30, -12583039 ;  /* 0xcb40007f1e027421 */ /* 0x002fe20000000000 */
[----:B------:R-:W-:Y:S01]  /*21550*/  FADD R34, R32, -12583039 ;  /* 0xcb40007f20227421 */ /* 0x000fe20000000000 */
[----:B------:R-:W-:Y:S01]  /*21560*/  FMUL R21, R17, R38 ;  /* 0x0000002611157220 */ /* 0x000fe20000400000 */
[----:B------:R-:W-:Y:S01]  /*21570*/  SHF.L.U32 R24, R24, 0x17, RZ ;  /* 0x0000001718187819 */ /* 0x000fe200000006ff */
[----:B------:R-:W-:Y:S01]  /*21580*/  FFMA R2, -R25, 1.4426950216293334961, -R2 ;  /* 0x3fb8aa3b19027823 */ /* 0x000fe20000000902 */
[----:B------:R-:W-:Y:S01]  /*21590*/  FFMA R34, -R27, 1.4426950216293334961, -R34 ;  /* 0x3fb8aa3b1b227823 */ /* 0x000fe20000000922 */
[----:B------:R-:W-:Y:S01]  /*215a0*/  FFMA R21, R16, R23, R21 ;  /* 0x0000001710157223 */ /* 0x000fe20000000015 */
[----:B------:R1:W-:Y:S01]  /*215b0*/  MUFU.EX2 R45, R26 ;  /* 0x0000001a002d7308 */ /* 0x0003e20000000800 */
[-C--:B---3--:R-:W-:Y:S01]  /*215c0*/  FFMA.SAT R22, -R31, R54.reuse, 0.5 ;  /* 0x3f0000001f167423 */ /* 0x088fe20000002136 */
        /* <DEDUP_REMOVED lines=17> */
[----:B------:R3:W5:Y:S01]  /*216e0*/  MUFU.EX2 R49, R34 ;  /* 0x0000002200317308 */ /* 0x0007620000000800 */
[----:B-1----:R-:W-:Y:S01]  /*216f0*/  FADD R2, R36, -12583039 ;  /* 0xcb40007f24027421 */ /* 0x002fe20000000000 */
[----:B------:R-:W-:Y:S01]  /*21700*/  FADD R40, R38, -12583039 ;  /* 0xcb40007f26287421 */ /* 0x000fe20000000000 */
[----:B------:R-:W-:-:S02]  /*21710*/  HADD2.F32 R44, -RZ, R7.H0_H0 ;  /* 0x20000007ff2c7230 */ /* 0x000fc40000004100 */
[C---:B------:R-:W-:Y:S01]  /*21720*/  FFMA R25, R16.reuse, R31, R25 ;  /* 0x0000001f10197223 */ /* 0x040fe20000000019 */
[----:B------:R-:W-:Y:S01]  /*21730*/  FFMA R2, -R33, 1.4426950216293334961, -R2 ;  /* 0x3fb8aa3b21027823 */ /* 0x000fe20000000902 */
[----:B------:R-:W-:Y:S01]  /*21740*/  FFMA.SAT R31, -R39, R54, 0.5 ;  /* 0x3f000000271f7423 */ /* 0x000fe20000002136 */
[----:B------:R-:W-:Y:S01]  /*21750*/  FFMA R40, -R35, 1.4426950216293334961, -R40 ;  /* 0x3fb8aa3b23287823 */ /* 0x000fe20000000928 */
[----:B------:R1:W-:Y:S01]  /*21760*/  MUFU.EX2 R51, R26 ;  /* 0x0000001a00337308 */ /* 0x0003e20000000800 */
[-C--:B---3--:R-:W-:Y:S01]  /*21770*/  FFMA.RM R34, R27, R55.reuse, 12582913 ;  /* 0x4b4000011b227423 */ /* 0x088fe20000004037 */
[----:B------:R-:W-:Y:S01]  /*21780*/  FFMA R2, -R33, 1.925963033500011079e-08, R2 ;  /* 0x32a5706021027823 */ /* 0x000fe20000000102 */
[----:B------:R-:W-:Y:S01]  /*21790*/  FMUL R27, R17, R42 ;  /* 0x0000002a111b7220 */ /* 0x000fe20000400000 */
[-C--:B------:R-:W-:Y:S01]  /*217a0*/  FFMA.RM R42, R31, R55.reuse, 12582913 ;  /* 0x4b4000011f2a7423 */ /* 0x080fe20000004037 */
[----:B------:R-:W-:Y:S01]  /*217b0*/  FFMA.SAT R31, -R21, R54, 0.5 ;  /* 0x3f000000151f7423 */ /* 0x000fe20000002136 */
[----:B------:R-:W-:Y:S01]  /*217c0*/  FFMA R40, -R35, 1.925963033500011079e-08, R40 ;  /* 0x32a5706023287823 */ /* 0x000fe20000000128 */
[----:B------:R-:W-:Y:S01]  /*217d0*/  FFMA R27, R16, R44, R27 ;  /* 0x0000002c101b7223 */ /* 0x000fe2000000001b */
[----:B------:R3:W-:Y:S01]  /*217e0*/  MUFU.EX2 R33, R2 ;  /* 0x0000000200217308 */ /* 0x0007e20000000800 */
[----:B-1----:R-:W-:Y:S01]  /*217f0*/  FADD R26, R34, -12583039 ;  /* 0xcb40007f221a7421 */ /* 0x002fe20000000000 */
[-C--:B------:R-:W-:Y:S01]  /*21800*/  FFMA.RM R46, R31, R55.reuse, 12582913 ;  /* 0x4b4000011f2e7423 */ /* 0x080fe20000004037 */
[----:B------:R-:W-:Y:S01]  /*21810*/  FMUL R31, R17, R52 ;  /* 0x00000034111f7220 */ /* 0x000fe20000400000 */
[----:B------:R-:W-:Y:S01]  /*21820*/  FADD R44, R42, -12583039 ;  /* 0xcb40007f2a2c7421 */ /* 0x000fe20000000000 */
[----:B------:R-:W-:Y:S01]  /*21830*/  FFMA R26, -R37, 1.4426950216293334961, -R26 ;  /* 0x3fb8aa3b251a7823 */ /* 0x000fe2000000091a */
[----:B------:R-:W-:Y:S01]  /*21840*/  FADD R48, R46, -12583039 ;  /* 0xcb40007f2e307421 */ /* 0x000fe20000000000 */
[----:B------:R-:W-:Y:S01]  /*21850*/  FFMA R31, R16, R50, R31 ;  /* 0x00000032101f7223 */ /* 0x000fe2000000001f */
[----:B------:R1:W5:Y:S01]  /*21860*/  MUFU.EX2 R35, R40 ;  /* 0x0000002800237308 */ /* 0x0003620000000800 */
[-C--:B---3--:R-:W-:Y:S01]  /*21870*/  FFMA.SAT R2, -R3, R54.reuse, 0.5 ;  /* 0x3f00000003027423 */ /* 0x088fe20000002136 */
[----:B------:R-:W-:Y:S01]  /*21880*/  FFMA R26, -R37, 1.925963033500011079e-08, R26 ;  /* 0x32a57060251a7823 */ /* 0x000fe2000000011a */
[----:B------:R-:W-:Y:S01]  /*21890*/  FFMA R48, -R21, 1.4426950216293334961, -R48 ;  /* 0x3fb8aa3b15307823 */ /* 0x000fe20000000930 */
[-C--:B------:R-:W-:Y:S01]  /*218a0*/  FFMA.SAT R52, -R27, R54.reuse, 0.5 ;  /* 0x3f0000001b347423 */ /* 0x080fe20000002136 */
[-C--:B------:R-:W-:Y:S01]  /*218b0*/  FFMA.RM R2, R2, R55.reuse, 12582913 ;  /* 0x4b40000102027423 */ /* 0x080fe20000004037 */
[----:B------:R-:W-:Y:S01]  /*218c0*/  FFMA R44, -R39, 1.4426950216293334961, -R44 ;  /* 0x3fb8aa3b272c7823 */ /* 0x000fe2000000092c */
[----:B------:R-:W-:Y:S01]  /*218d0*/  FFMA R48, -R21, 1.925963033500011079e-08, R48 ;  /* 0x32a5706015307823 */ /* 0x000fe20000000130 */
[----:B------:R3:W-:Y:S01]  /*218e0*/  MUFU.EX2 R37, R26 ;  /* 0x0000001a00257308 */ /* 0x0007e20000000800 */
[----:B-1----:R-:W-:Y:S01]  /*218f0*/  FADD R40, R2, -12583039 ;  /* 0xcb40007f02287421 */ /* 0x002fe20000000000 */
[-C--:B------:R-:W-:Y:S01]  /*21900*/  FFMA.SAT R21, -R25, R54.reuse, 0.5 ;  /* 0x3f00000019157423 */ /* 0x080fe20000002136 */
[-C--:B------:R-:W-:Y:S01]  /*21910*/  FFMA.RM R53, R52, R55.reuse, 12582913 ;  /* 0x4b40000134357423 */ /* 0x080fe20000004037 */
[----:B------:R-:W-:Y:S01]  /*21920*/  FFMA R44, -R39, 1.925963033500011079e-08, R44 ;  /* 0x32a57060272c7823 */ /* 0x000fe2000000012c */
[----:B------:R-:W-:Y:S01]  /*21930*/  FFMA R40, -R3, 1.4426950216293334961, -R40 ;  /* 0x3fb8aa3b03287823 */ /* 0x000fe20000000928 */
[----:B------:R-:W-:Y:S01]  /*21940*/  FFMA.RM R50, R21, R55, 12582913 ;  /* 0x4b40000115327423 */ /* 0x000fe20000004037 */
[----:B--2---:R-:W-:Y:S01]  /*21950*/  FFMA R41, R0, R41, 1 ;  /* 0x3f80000000297423 */ /* 0x004fe20000000029 */
[----:B------:R1:W2:Y:S01]  /*21960*/  MUFU.EX2 R39, R44 ;  /* 0x0000002c00277308 */ /* 0x0002a20000000800 */
[-C--:B---3--:R-:W-:Y:S01]  /*21970*/  FFMA.SAT R26, -R23, R54.reuse, 0.5 ;  /* 0x3f000000171a7423 */ /* 0x088fe20000002136 */
[----:B------:R-:W-:Y:S01]  /*21980*/  FFMA.SAT R54, -R31, R54, 0.5 ;  /* 0x3f0000001f367423 */ /* 0x000fe20000002136 */
[----:B------:R-:W-:Y:S01]  /*21990*/  FFMA R40, -R3, 1.925963033500011079e-08, R40 ;  /* 0x32a5706003287823 */ /* 0x000fe20000000128 */
[----:B------:R-:W-:Y:S01]  /*219a0*/  FADD R52, R50, -12583039 ;  /* 0xcb40007f32347421 */ /* 0x000fe20000000000 */
[-C--:B------:R-:W-:Y:S01]  /*219b0*/  FFMA.RM R26, R26, R55.reuse, 12582913 ;  /* 0x4b4000011a1a7423 */ /* 0x080fe20000004037 */
[----:B------:R-:W-:Y:S01]  /*219c0*/  FFMA.RM R54, R54, R55, 12582913 ;  /* 0x4b40000136367423 */ /* 0x000fe20000004037 */
[----:B------:R-:W-:Y:S01]  /*219d0*/  IADD3 R0, R41, 0x1800000, RZ ;  /* 0x0180000029007810 */ /* 0x000fe20007ffe0ff */
[----:B------:R3:W2:Y:S01]  /*219e0*/  MUFU.EX2 R3, R40 ;  /* 0x0000002800037308 */ /* 0x0006a20000000800 */
[----:B-1----:R-:W-:Y:S01]  /*219f0*/  FADD R44, R26, -12583039 ;  /* 0xcb40007f1a2c7421 */ /* 0x002fe20000000000 */
[----:B------:R-:W-:Y:S01]  /*21a00*/  FADD R56, R54, -12583039 ;  /* 0xcb40007f36387421 */ /* 0x000fe20000000000 */
[----:B------:R-:W-:Y:S01]  /*21a10*/  FFMA R52, -R25, 1.4426950216293334961, -R52 ;  /* 0x3fb8aa3b19347823 */ /* 0x000fe20000000934 */
[----:B------:R-:W-:Y:S01]  /*21a20*/  LOP3.LUT R0, R0, 0x7f800000, RZ, 0xc0, !PT ;  /* 0x7f80000000007812 */ /* 0x000fe200078ec0ff */
[----:B------:R-:W-:Y:S01]  /*21a30*/  FFMA R44, -R23, 1.4426950216293334961, -R44 ;  /* 0x3fb8aa3b172c7823 */ /* 0x000fe2000000092c */
[----:B------:R-:W-:Y:S01]  /*21a40*/  FFMA R56, -R31, 1.4426950216293334961, -R56 ;  /* 0x3fb8aa3b1f387823 */ /* 0x000fe20000000938 */
[----:B------:R-:W-:Y:S01]  /*21a50*/  FFMA R52, -R25, 1.925963033500011079e-08, R52 ;  /* 0x32a5706019347823 */ /* 0x000fe20000000134 */
[----:B------:R4:W1:Y:S01]  /*21a60*/  MUFU.EX2 R21, R48 ;  /* 0x0000003000157308 */ /* 0x0008620000000800 */
[----:B---3--:R-:W-:Y:S01]  /*21a70*/  FADD R40, R53, -12583039 ;  /* 0xcb40007f35287421 */ /* 0x008fe20000000000 */
[----:B------:R-:W-:Y:S01]  /*21a80*/  FFMA R44, -R23, 1.925963033500011079e-08, R44 ;  /* 0x32a57060172c7823 */ /* 0x000fe2000000012c */
[----:B------:R-:W-:Y:S01]  /*21a90*/  FFMA R56, -R31, 1.925963033500011079e-08, R56 ;  /* 0x32a570601f387823 */ /* 0x000fe20000000138 */
[----:B------:R-:W-:Y:S01]  /*21aa0*/  ISETP.GT.U32.AND P2, PT, R0, 0x1ffffff, PT ;  /* 0x01ffffff0000780c */ /* 0x000fe20003f44070 */
[C---:B------:R-:W-:Y:S01]  /*21ab0*/  FFMA R40, -R27.reuse, 1.4426950216293334961, -R40 ;  /* 0x3fb8aa3b1b287823 */ /* 0x040fe20000000928 */
[----:B------:R-:W-:Y:S01]  /*21ac0*/  SHF.L.U32 R38, R38, 0x17, RZ ;  /* 0x0000001726267819 */ /* 0x000fe200000006ff */
[----:B------:R-:W-:Y:S01]  /*21ad0*/  IMAD.SHL.U32 R32, R32, 0x800000, RZ ;  /* 0x0080000020207824 */ /* 0x000fe200078e00ff */
[----:B------:R-:W3:Y:S01]  /*21ae0*/  MUFU.EX2 R23, R44 ;  /* 0x0000002c00177308 */ /* 0x000ee20000000800 */
[----:B------:R-:W-:Y:S01]  /*21af0*/  FFMA R40, -R27, 1.925963033500011079e-08, R40 ;  /* 0x32a570601b287823 */ /* 0x000fe20000000128 */
[----:B------:R-:W-:Y:S01]  /*21b00*/  SHF.L.U32 R42, R42, 0x17, RZ ;  /* 0x000000172a2a7819 */ /* 0x000fe200000006ff */
[----:B----4-:R-:W-:Y:S01]  /*21b10*/  FFMA R48, R20, R43, 1 ;  /* 0x3f80000014307423 */ /* 0x010fe2000000002b */
[----:B------:R-:W-:Y:S01]  /*21b20*/  SHF.L.U32 R30, R30, 0x17, RZ ;  /* 0x000000171e1e7819 */ /* 0x000fe200000006ff */
[----:B-----5:R-:W-:Y:S01]  /*21b30*/  FFMA R49, R32, R49, 1 ;  /* 0x3f80000020317423 */ /* 0x020fe20000000031 */
[----:B------:R-:W-:Y:S01]  /*21b40*/  SHF.L.U32 R22, R22, 0x17, RZ ;  /* 0x0000001716167819 */ /* 0x000fe200000006ff */
[----:B------:R-:W-:Y:S01]  /*21b50*/  FFMA R38, R38, R35, 1 ;  /* 0x3f80000026267423 */ /* 0x000fe20000000023 */
[----:B------:R-:W4:Y:S01]  /*21b60*/  MUFU.EX2 R25, R52 ;  /* 0x0000003400197308 */ /* 0x000f220000000800 */
[----:B------:R-:W-:Y:S01]  /*21b70*/  SHF.L.U32 R36, R36, 0x17, RZ ;  /* 0x0000001724247819 */ /* 0x000fe200000006ff */
[----:B--2---:R-:W-:Y:S01]  /*21b80*/  FFMA R42, R42, R39, 1 ;  /* 0x3f8000002a2a7423 */ /* 0x004fe20000000027 */
[----:B------:R-:W-:Y:S01]  /*21b90*/  SHF.L.U32 R34, R34, 0x17, RZ ;  /* 0x0000001722227819 */ /* 0x000fe200000006ff */
[----:B------:R-:W-:Y:S01]  /*21ba0*/  FFMA R45, R24, R45, 1 ;  /* 0x3f800000182d7423 */ /* 0x000fe2000000002d */
[----:B------:R-:W-:Y:S01]  /*21bb0*/  SHF.L.U32 R2, R2, 0x17, RZ ;  /* 0x0000001702027819 */ /* 0x000fe200000006ff */
[----:B------:R-:W-:Y:S01]  /*21bc0*/  FFMA R30, R30, R47, 1 ;  /* 0x3f8000001e1e7423 */ /* 0x000fe2000000002f */
[----:B------:R-:W-:Y:S01]  /*21bd0*/  SHF.L.U32 R46, R46, 0x17, RZ ;  /* 0x000000172e2e7819 */ /* 0x000fe200000006ff */
[----:B------:R-:W2:Y:S01]  /*21be0*/  MUFU.EX2 R40, R40 ;  /* 0x0000002800287308 */ /* 0x000ea20000000800 */
[----:B------:R-:W-:Y:S01]  /*21bf0*/  SHF.L.U32 R26, R26, 0x17, RZ ;  /* 0x000000171a1a7819 */ /* 0x000fe200000006ff */
[----:B------:R-:W-:Y:S01]  /*21c00*/  FFMA R32, R22, R51, 1 ;  /* 0x3f80000016207423 */ /* 0x000fe20000000033 */
[----:B------:R-:W-:Y:S01]  /*21c10*/  SHF.L.U32 R50, R50, 0x17, RZ ;  /* 0x0000001732327819 */ /* 0x000fe200000006ff */
[----:B------:R-:W-:Y:S01]  /*21c20*/  FFMA R33, R36, R33, 1 ;  /* 0x3f80000024217423 */ /* 0x000fe20000000021 */
[----:B------:R-:W-:Y:S01]  /*21c30*/  SHF.L.U32 R53, R53, 0x17, RZ ;  /* 0x0000001735357819 */ /* 0x000fe200000006ff */
[----:B------:R-:W-:Y:S01]  /*21c40*/  FFMA R37, R34, R37, 1 ;  /* 0x3f80000022257423 */ /* 0x000fe20000000025 */
[----:B------:R-:W-:Y:S01]  /*21c50*/  SHF.L.U32 R54, R54, 0x17, RZ ;  /* 0x0000001736367819 */ /* 0x000fe200000006ff */
[----:B------:R-:W5:Y:S01]  /*21c60*/  MUFU.EX2 R27, R56 ;  /* 0x00000038001b7308 */ /* 0x000f620000000800 */
[----:B------:R-:W-:Y:S01]  /*21c70*/  FFMA R35, R2, R3, 1 ;  /* 0x3f80000002237423 */ /* 0x000fe20000000003 */
[----:B-1----:R-:W-:Y:S01]  /*21c80*/  FFMA R46, R46, R21, 1 ;  /* 0x3f8000002e2e7423 */ /* 0x002fe20000000015 */
[----:B---3--:R-:W-:Y:S01]  /*21c90*/  FFMA R39, R26, R23, 1 ;  /* 0x3f8000001a277423 */ /* 0x008fe20000000017 */
[----:B----4-:R-:W-:Y:S01]  /*21ca0*/  FFMA R50, R50, R25, 1 ;  /* 0x3f80000032327423 */ /* 0x010fe20000000019 */
[----:B--2---:R-:W-:Y:S01]  /*21cb0*/  FFMA R53, R53, R40, 1 ;  /* 0x3f80000035357423 */ /* 0x004fe20000000028 */
[----:B-----5:R-:W-:Y:S01]  /*21cc0*/  FFMA R43, R54, R27, 1 ;  /* 0x3f800000362b7423 */ /* 0x020fe2000000001b */
[----:B------:R-:W-:Y:S06]  /*21cd0*/  @P2 BRA `(.L_x_743) ;  /* 0x0000000000142947 */ /* 0x000fec0003800000 */
[----:B------:R-:W-:Y:S02]  /*21ce0*/  MOV R0, R41 ;  /* 0x0000002900007202 */ /* 0x000fe40000000f00 */
[----:B------:R-:W-:-:S07]  /*21cf0*/  MOV R2, 0x21d10 ;  /* 0x00021d1000027802 */ /* 0x000fce0000000f00 */
[----:B------:R-:W-:Y:S05]  /*21d00*/  CALL.REL.NOINC `($__internal_0_$__cuda_sm20_rcp_rn_f32_slowpath) ;  /* 0x000000bc00e87944 */ /* 0x000fea0003c00000 */
[----:B------:R-:W-:Y:S01]  /*21d10*/  MOV R20, R0 ;  /* 0x0000000000147202 */ /* 0x000fe20000000f00 */
[----:B------:R-:W-:Y:S06]  /*21d20*/  BRA `(.L_x_744) ;  /* 0x0000000000107947 */ /* 0x000fec0003800000 */
.L_x_743:
[----:B------:R-:W1:Y:S02]  /*21d30*/  MUFU.RCP R20, R41 ;  /* 0x0000002900147308 */ /* 0x000e640000001000 */
[----:B-1----:R-:W-:-:S04]  /*21d40*/  FFMA R0, R41, R20, -1 ;  /* 0xbf80000029007423 */ /* 0x002fc80000000014 */
[----:B------:R-:W-:-:S04]  /*21d50*/  FADD.FTZ R3, -R0, -RZ ;  /* 0x800000ff00037221 */ /* 0x000fc80000010100 */
[----:B------:R-:W-:-:S07]  /*21d60*/  FFMA R20, R20, R3, R20 ;  /* 0x0000000314147223 */ /* 0x000fce0000000014 */
.L_x_744:
[----:B------:R-:W-:Y:S05]  /*21d70*/  BSYNC B1 ;  /* 0x0000000000017941 */ /* 0x000fea0003800000 */
.L_x_742:
        /* <DEDUP_REMOVED lines=10> */
.L_x_746:
[----:B------:R-:W1:Y:S02]  /*21e20*/  MUFU.RCP R21, R48 ;  /* 0x0000003000157308 */ /* 0x000e640000001000 */
[----:B-1----:R-:W-:-:S04]  /*21e30*/  FFMA R0, R48, R21, -1 ;  /* 0xbf80000030007423 */ /* 0x002fc80000000015 */
[----:B------:R-:W-:-:S04]  /*21e40*/  FADD.FTZ R0, -R0, -RZ ;  /* 0x800000ff00007221 */ /* 0x000fc80000010100 */
[----:B------:R-:W-:-:S07]  /*21e50*/  FFMA R21, R21, R0, R21 ;  /* 0x0000000015157223 */ /* 0x000fce0000000015 */
.L_x_747:
[----:B------:R-:W-:Y:S05]  /*21e60*/  BSYNC B1 ;  /* 0x0000000000017941 */ /* 0x000fea0003800000 */
.L_x_745:
        /* <DEDUP_REMOVED lines=10> */
.L_x_749:
[----:B------:R-:W1:Y:S02]  /*21f10*/  MUFU.RCP R22, R45 ;  /* 0x0000002d00167308 */ /* 0x000e640000001000 */
[----:B-1----:R-:W-:-:S04]  /*21f20*/  FFMA R0, R45, R22, -1 ;  /* 0xbf8000002d007423 */ /* 0x002fc80000000016 */
[----:B------:R-:W-:-:S04]  /*21f30*/  FADD.FTZ R3, -R0, -RZ ;  /* 0x800000ff00037221 */ /* 0x000fc80000010100 */
[----:B------:R-:W-:-:S07]  /*21f40*/  FFMA R22, R22, R3, R22 ;  /* 0x0000000316167223 */ /* 0x000fce0000000016 */
.L_x_750:
[----:B------:R-:W-:Y:S05]  /*21f50*/  BSYNC B1 ;  /* 0x0000000000017941 */ /* 0x000fea0003800000 */
.L_x_748:
        /* <DEDUP_REMOVED lines=10> */
.L_x_752:
[----:B------:R-:W1:Y:S02]  /*22000*/  MUFU.RCP R23, R30 ;  /* 0x0000001e00177308 */ /* 0x000e640000001000 */
[----:B-1----:R-:W-:-:S04]  /*22010*/  FFMA R0, R30, R23, -1 ;  /* 0xbf8000001e007423 */ /* 0x002fc80000000017 */
[----:B------:R-:W-:-:S04]  /*22020*/  FADD.FTZ R0, -R0, -RZ ;  /* 0x800000ff00007221 */ /* 0x000fc80000010100 */
[----:B------:R-:W-:-:S07]  /*22030*/  FFMA R23, R23, R0, R23 ;  /* 0x0000000017177223 */ /* 0x000fce0000000017 */
.L_x_753:
[----:B------:R-:W-:Y:S05]  /*22040*/  BSYNC B1 ;  /* 0x0000000000017941 */ /* 0x000fea0003800000 */
.L_x_751:
        /* <DEDUP_REMOVED lines=10> */
.L_x_755:
[----:B------:R-:W1:Y:S02]  /*220f0*/  MUFU.RCP R24, R49 ;  /* 0x0000003100187308 */ /* 0x000e640000001000 */
[----:B-1----:R-:W-:-:S04]  /*22100*/  FFMA R0, R49, R24, -1 ;  /* 0xbf80000031007423 */ /* 0x002fc80000000018 */
[----:B------:R-:W-:-:S04]  /*22110*/  FADD.FTZ R3, -R0, -RZ ;  /* 0x800000ff00037221 */ /* 0x000fc80000010100 */
[----:B------:R-:W-:-:S07]  /*22120*/  FFMA R24, R24, R3, R24 ;  /* 0x0000000318187223 */ /* 0x000fce0000000018 */
.L_x_756:
[----:B------:R-:W-:Y:S05]  /*22130*/  BSYNC B1 ;  /* 0x0000000000017941 */ /* 0x000fea0003800000 */
.L_x_754:
        /* <DEDUP_REMOVED lines=10> */
.L_x_758:
[----:B------:R-:W1:Y:S02]  /*221e0*/  MUFU.RCP R25, R32 ;  /* 0x0000002000197308 */ /* 0x000e640000001000 */
[----:B-1----:R-:W-:-:S04]  /*221f0*/  FFMA R0, R32, R25, -1 ;  /* 0xbf80000020007423 */ /* 0x002fc80000000019 */
[----:B------:R-:W-:-:S04]  /*22200*/  FADD.FTZ R0, -R0, -RZ ;  /* 0x800000ff00007221 */ /* 0x000fc80000010100 */
[----:B------:R-:W-:-:S07]  /*22210*/  FFMA R25, R25, R0, R25 ;  /* 0x0000000019197223 */ /* 0x000fce0000000019 */
.L_x_759:
[----:B------:R-:W-:Y:S05]  /*22220*/  BSYNC B1 ;  /* 0x0000000000017941 */ /* 0x000fea0003800000 */
.L_x_757:
        /* <DEDUP_REMOVED lines=10> */
.L_x_761:
[----:B------:R-:W1:Y:S02]  /*222d0*/  MUFU.RCP R26, R33 ;  /* 0x00000021001a7308 */ /* 0x000e640000001000 */
[----:B-1----:R-:W-:-:S04]  /*222e0*/  FFMA R0, R33, R26, -1 ;  /* 0xbf80000021007423 */ /* 0x002fc8000000001a */
[----:B------:R-:W-:-:S04]  /*222f0*/  FADD.FTZ R3, -R0, -RZ ;  /* 0x800000ff00037221 */ /* 0x000fc80000010100 */
[----:B------:R-:W-:-:S07]  /*22300*/  FFMA R26, R26, R3, R26 ;  /* 0x000000031a1a7223 */ /* 0x000fce000000001a */
.L_x_762:
[----:B------:R-:W-:Y:S05]  /*22310*/  BSYNC B1 ;  /* 0x0000000000017941 */ /* 0x000fea0003800000 */
.L_x_760:
        /* <DEDUP_REMOVED lines=10> */
.L_x_764:
[----:B------:R-:W1:Y:S02]  /*223c0*/  MUFU.RCP R27, R38 ;  /* 0x00000026001b7308 */ /* 0x000e640000001000 */
[----:B-1----:R-:W-:-:S04]  /*223d0*/  FFMA R0, R38, R27, -1 ;  /* 0xbf80000026007423 */ /* 0x002fc8000000001b */
[----:B------:R-:W-:-:S04]  /*223e0*/  FADD.FTZ R0, -R0, -RZ ;  /* 0x800000ff00007221 */ /* 0x000fc80000010100 */
[----:B------:R-:W-:-:S07]  /*223f0*/  FFMA R27, R27, R0, R27 ;  /* 0x000000001b1b7223 */ /* 0x000fce000000001b */
.L_x_765:
[----:B------:R-:W-:Y:S05]  /*22400*/  BSYNC B1 ;  /* 0x0000000000017941 */ /* 0x000fea0003800000 */
.L_x_763:
        /* <DEDUP_REMOVED lines=10> */
.L_x_767:
[----:B------:R-:W1:Y:S02]  /*224b0*/  MUFU.RCP R30, R37 ;  /* 0x00000025001e7308 */ /* 0x000e640000001000 */
[----:B-1----:R-:W-:-:S04]  /*224c0*/  FFMA R0, R37, R30, -1 ;  /* 0xbf80000025007423 */ /* 0x002fc8000000001e */
[----:B------:R-:W-:-:S04]  /*224d0*/  FADD.FTZ R3, -R0, -RZ ;  /* 0x800000ff00037221 */ /* 0x000fc80000010100 */
[----:B------:R-:W-:-:S07]  /*224e0*/  FFMA R30, R30, R3, R30 ;  /* 0x000000031e1e7223 */ /* 0x000fce000000001e */
.L_x_768:
[----:B------:R-:W-:Y:S05]  /*224f0*/  BSYNC B1 ;  /* 0x0000000000017941 */ /* 0x000fea0003800000 */
.L_x_766:
        /* <DEDUP_REMOVED lines=10> */
.L_x_770:
[----:B------:R-:W1:Y:S02]  /*225a0*/  MUFU.RCP R31, R42 ;  /* 0x0000002a001f7308 */ /* 0x000e640000001000 */
[----:B-1----:R-:W-:-:S04]  /*225b0*/  FFMA R0, R42, R31, -1 ;  /* 0xbf8000002a007423 */ /* 0x002fc8000000001f */
[----:B------:R-:W-:-:S04]  /*225c0*/  FADD.FTZ R0, -R0, -RZ ;  /* 0x800000ff00007221 */ /* 0x000fc80000010100 */
[----:B------:R-:W-:-:S07]  /*225d0*/  FFMA R31, R31, R0, R31 ;  /* 0x000000001f1f7223 */ /* 0x000fce000000001f */
.L_x_771:
[----:B------:R-:W-:Y:S05]  /*225e0*/  BSYNC B1 ;  /* 0x0000000000017941 */ /* 0x000fea0003800000 */
.L_x_769:
        /* <DEDUP_REMOVED lines=10> */
.L_x_773:
[----:B------:R-:W1:Y:S02]  /*22690*/  MUFU.RCP R32, R35 ;  /* 0x0000002300207308 */ /* 0x000e640000001000 */
[----:B-1----:R-:W-:-:S04]  /*226a0*/  FFMA R0, R35, R32, -1 ;  /* 0xbf80000023007423 */ /* 0x002fc80000000020 */
[----:B------:R-:W-:-:S04]  /*226b0*/  FADD.FTZ R3, -R0, -RZ ;  /* 0x800000ff00037221 */ /* 0x000fc80000010100 */
[----:B------:R-:W-:-:S07]  /*226c0*/  FFMA R32, R32, R3, R32 ;  /* 0x0000000320207223 */ /* 0x000fce0000000020 */
.L_x_774:
[----:B------:R-:W-:Y:S05]  /*226d0*/  BSYNC B1 ;  /* 0x0000000000017941 */ /* 0x000fea0003800000 */
.L_x_772:
        /* <DEDUP_REMOVED lines=10> */
.L_x_776:
[----:B------:R-:W1:Y:S02]  /*22780*/  MUFU.RCP R33, R46 ;  /* 0x0000002e00217308 */ /* 0x000e640000001000 */
[----:B-1----:R-:W-:-:S04]  /*22790*/  FFMA R0, R46, R33, -1 ;  /* 0xbf8000002e007423 */ /* 0x002fc80000000021 */
[----:B------:R-:W-:-:S04]  /*227a0*/  FADD.FTZ R0, -R0, -RZ ;  /* 0x800000ff00007221 */ /* 0x000fc80000010100 */
[----:B------:R-:W-:-:S07]  /*227b0*/  FFMA R33, R33, R0, R33 ;  /* 0x0000000021217223 */ /* 0x000fce0000000021 */
.L_x_777:
[----:B------:R-:W-:Y:S05]  /*227c0*/  BSYNC B1 ;  /* 0x0000000000017941 */ /* 0x000fea0003800000 */
.L_x_775:
        /* <DEDUP_REMOVED lines=10> */
.L_x_779:
[----:B------:R-:W1:Y:S02]  /*22870*/  MUFU.RCP R34, R39 ;  /* 0x0000002700227308 */ /* 0x000e640000001000 */
[----:B-1----:R-:W-:-:S04]  /*22880*/  FFMA R0, R39, R34, -1 ;  /* 0xbf80000027007423 */ /* 0x002fc80000000022 */
[----:B------:R-:W-:-:S04]  /*22890*/  FADD.FTZ R3, -R0, -RZ ;  /* 0x800000ff00037221 */ /* 0x000fc80000010100 */
[----:B------:R-:W-:-:S07]  /*228a0*/  FFMA R34, R34, R3, R34 ;  /* 0x0000000322227223 */ /* 0x000fce0000000022 */
.L_x_780:
[----:B------:R-:W-:Y:S05]  /*228b0*/  BSYNC B1 ;  /* 0x0000000000017941 */ /* 0x000fea0003800000 */
.L_x_778:
        /* <DEDUP_REMOVED lines=10> */
.L_x_782:
[----:B------:R-:W1:Y:S02]  /*22960*/  MUFU.RCP R35, R50 ;  /* 0x0000003200237308 */ /* 0x000e640000001000 */
[----:B-1----:R-:W-:-:S04]  /*22970*/  FFMA R0, R50, R35, -1 ;  /* 0xbf80000032007423 */ /* 0x002fc80000000023 */
[----:B------:R-:W-:-:S04]  /*22980*/  FADD.FTZ R0, -R0, -RZ ;  /* 0x800000ff00007221 */ /* 0x000fc80000010100 */
[----:B------:R-:W-:-:S07]  /*22990*/  FFMA R35, R35, R0, R35 ;  /* 0x0000000023237223 */ /* 0x000fce0000000023 */
.L_x_783:
[----:B------:R-:W-:Y:S05]  /*229a0*/  BSYNC B1 ;  /* 0x0000000000017941 */ /* 0x000fea0003800000 */
.L_x_781:
        /* <DEDUP_REMOVED lines=10> */
.L_x_785:
[----:B------:R-:W1:Y:S02]  /*22a50*/  MUFU.RCP R36, R53 ;  /* 0x0000003500247308 */ /* 0x000e640000001000 */
[----:B-1----:R-:W-:-:S04]  /*22a60*/  FFMA R0, R53, R36, -1 ;  /* 0xbf80000035007423 */ /* 0x002fc80000000024 */
[----:B------:R-:W-:-:S04]  /*22a70*/  FADD.FTZ R3, -R0, -RZ ;  /* 0x800000ff00037221 */ /* 0x000fc80000010100 */
[----:B------:R-:W-:-:S07]  /*22a80*/  FFMA R36, R36, R3, R36 ;  /* 0x0000000324247223 */ /* 0x000fce0000000024 */
.L_x_786:
[----:B------:R-:W-:Y:S05]  /*22a90*/  BSYNC B1 ;  /* 0x0000000000017941 */ /* 0x000fea0003800000 */
.L_x_784:
[----:B------:R-:W-:-:S05]  /*22aa0*/  VIADD R0, R43, 0x1800000 ;  /* 0x018000002b007836 */ /* 0x000fca0000000000 */
[----:B------:R-:W-:-:S04]  /*22ab0*/  LOP3.LUT R0, R0, 0x7f800000, RZ, 0xc0, !PT ;  /* 0x7f80000000007812 */ /* 0x000fc800078ec0ff */
[----:B------:R-:W-:-:S13]  /*22ac0*/  ISETP.GT.U32.AND P2, PT, R0, 0x1ffffff, PT ;  /* 0x01ffffff0000780c */ /* 0x000fda0003f44070 */
[----:B------:R-:W-:Y:S05]  /*22ad0*/  @P2 BRA `(.L_x_787) ;  /* 0x0000000000102947 */ /* 0x000fea0003800000 */
[----:B------:R-:W-:Y:S02]  /*22ae0*/  MOV R0, R43 ;  /* 0x0000002b00007202 */ /* 0x000fe40000000f00 */
[----:B------:R-:W-:-:S07]  /*22af0*/  MOV R2, 0x22b10 ;  /* 0x00022b1000027802 */ /* 0x000fce0000000f00 */
[----:B------:R-:W-:Y:S05]  /*22b00*/  CALL.REL.NOINC `($__internal_0_$__cuda_sm20_rcp_rn_f32_slowpath) ;  /* 0x000000b000687944 */ /* 0x000fea0003c00000 */
[----:B------:R-:W-:Y:S05]  /*22b10*/  BRA `(.L_x_788) ;  /* 0x0000000000107947 */ /* 0x000fea0003800000 */
.L_x_787:
[----:B------:R-:W1:Y:S02]  /*22b20*/  MUFU.RCP R0, R43 ;  /* 0x0000002b00007308 */ /* 0x000e640000001000 */
[----:B-1----:R-:W-:-:S04]  /*22b30*/  FFMA R2, R43, R0, -1 ;  /* 0xbf8000002b027423 */ /* 0x002fc80000000000 */
[----:B------:R-:W-:-:S04]  /*22b40*/  FADD.FTZ R3, -R2, -RZ ;  /* 0x800000ff02037221 */ /* 0x000fc80000010100 */
[----:B------:R-:W-:-:S07]  /*22b50*/  FFMA R0, R0, R3, R0 ;  /* 0x0000000300007223 */ /* 0x000fce0000000000 */
.L_x_788:
        /* <DEDUP_REMOVED lines=29> */
.L_x_790:
[----:B------:R-:W-:Y:S05]  /*22d30*/  BSYNC B0 ;  /* 0x0000000000007941 */ /* 0x000fea0003800000 */
.L_x_789:
[----:B------:R-:W-:Y:S06]  /*22d40*/  BAR.SYNC.DEFER_BLOCKING 0x1, 0x100 ;  /* 0x0044000000007b1d */ /* 0x000fec0000010000 */
[----:B------:R-:W-:Y:S04]  /*22d50*/  BSSY B0, `(.L_x_791) ;  /* 0x000000a000007945 */ /* 0x000fe80003800000 */
[----:B------:R-:W-:Y:S05]  /*22d60*/  @P0 BRA `(.L_x_792) ;  /* 0x0000000000200947 */ /* 0x000fea0003800000 */
[----:B------:R-:W-:-:S06]  /*22d70*/  UISETP.NE.AND UP0, UPT, UR43, 0x3, UPT ;  /* 0x000000032b00788c */ /* 0x000fcc000bf05270 */
[----:B------:R-:W-:-:S13]  /*22d80*/  PLOP3.LUT P2, PT, PT, PT, UP0, 0x80, 0x0 ;  /* 0x000000000000781c */ /* 0x000fda0003f4f008 */
[----:B------:R-:W-:Y:S05]  /*22d90*/  @!P2 BRA `(.L_x_793) ;  /* 0x000000000004a947 */ /* 0x000fea0003800000 */
[----:B------:R-:W-:Y:S01]  /*22da0*/  BPT.TRAP 0x1 ;  /* 0x000000040000795c */ /* 0x000fe20000300000 */
.L_x_793:
[----:B------:R-:W-:-:S04]  /*22db0*/  ULEA UR4, UR8, UR46, 0x3 ;  /* 0x0000002e08047291 */ /* 0x000fc8000f8e183f */
[----:B------:R-:W-:-:S04]  /*22dc0*/  UIADD3 UR4, UR4, 0x50, URZ ;  /* 0x0000005004047890 */ /* 0x000fc8000fffe03f */
[----:B------:R-:W-:-:S09]  /*22dd0*/  UPRMT UR4, UR47, 0x654, UR4 ;  /* 0x000006542f047896 */ /* 0x000fd20008000004 */
[----:B------:R-:W-:Y:S03]  /*22de0*/  SYNCS.ARRIVE.TRANS64.RED.A1T0 RZ, [UR4], RZ ;  /* 0x000000ffffff79a7 */ /* 0x000fe60008100404 */
.L_x_792:
[----:B------:R-:W-:Y:S05]  /*22df0*/  BSYNC B0 ;  /* 0x0000000000007941 */ /* 0x000fea0003800000 */
.L_x_791:
        /* <DEDUP_REMOVED lines=9> */
.L_x_796:
[C---:B------:R-:W-:Y:S01]  /*22e90*/  LEA R0, R12.reuse, UR46, 0x3 ;  /* 0x0000002e0c007c11 */ /* 0x040fe2000f8e18ff */
[----:B------:R-:W-:Y:S01]  /*22ea0*/  BSSY B1, `(.L_x_797) ;  /* 0x0000006000017945 */ /* 0x000fe20003800000 */
[----:B------:R-:W-:Y:S02]  /*22eb0*/  SHF.L.U32 R3, R13, 0x1f, RZ ;  /* 0x0000001f0d037819 */ /* 0x000fe400000006ff */
[----:B-1----:R-:W-:Y:S02]  /*22ec0*/  @!P1 LEA R21, R12, R15, 0xd ;  /* 0x0000000f0c159211 */ /* 0x002fe400078e68ff */
[----:B------:R-:W1:Y:S02]  /*22ed0*/  SYNCS.PHASECHK.TRANS64.TRYWAIT P2, [R0+URZ+0x30], R3 ;  /* 0x00003003000075a7 */ /* 0x000e64000804017f */
[----:B------:R-:W-:Y:S01]  /*22ee0*/  @!P1 LEA R2, R18, R21, 0x1 ;  /* 0x0000001512029211 */ /* 0x000fe200078e08ff */
[----:B-1----:R-:W-:Y:S06]  /*22ef0*/  @!P2 BRA `(.L_x_798) ;  /* 0x000000a000e0a947 */ /* 0x002fec0003800000 */
.L_x_1125:
[----:B------:R-:W-:Y:S05]  /*22f00*/  BSYNC B1 ;  /* 0x0000000000017941 */ /* 0x000fea0003800000 */
.L_x_797:
        /* <DEDUP_REMOVED lines=8> */
.L_x_795:
[----:B------:R-:W-:Y:S05]  /*22f90*/  BSYNC B0 ;  /* 0x0000000000007941 */ /* 0x000fea0003800000 */
.L_x_794:
        /* <DEDUP_REMOVED lines=108> */
[-C--:B------:R-:W-:Y:S01]  /*23660*/  FFMA.SAT R50, -R23, R52.reuse, 0.5 ;  /* 0x3f00000017327423 */ /* 0x080fe20000002134 */
        /* <DEDUP_REMOVED lines=23> */
[----:B------:R-:W-:Y:S01]  /*237e0*/  IMAD.SHL.U32 R46, R46, 0x800000, RZ ;  /* 0x008000002e2e7824 */ /* 0x000fe200078e00ff */
[----:B------:R-:W-:Y:S01]  /*237f0*/  SHF.L.U32 R20, R20, 0x17, RZ ;  /* 0x0000001714147819 */ /* 0x000fe200000006ff */
[----:B------:R-:W-:Y:S01]  /*23800*/  BSSY B1, `(.L_x_799) ;  /* 0x000003a000017945 */ /* 0x000fe20003800000 */
[----:B------:R-:W-:Y:S01]  /*23810*/  ISETP.GT.U32.AND P2, PT, R0, 0x1ffffff, PT ;  /* 0x01ffffff0000780c */ /* 0x000fe20003f44070 */
[----:B----4-:R-:W-:Y:S01]  /*23820*/  FFMA R39, R32, R39, 1 ;  /* 0x3f80000020277423 */ /* 0x010fe20000000027 */
[----:B------:R4:W3:Y:S01]  /*23830*/  MUFU.EX2 R3, R40 ;  /* 0x0000002800037308 */ /* 0x0008e20000000800 */
[-C--:B-1----:R-:W-:Y:S01]  /*23840*/  FFMA.SAT R26, -R21, R52.reuse, 0.5 ;  /* 0x3f000000151a7423 */ /* 0x082fe20000002134 */
[----:B------:R-:W-:Y:S01]  /*23850*/  FFMA.SAT R52, -R135, R52, 0.5 ;  /* 0x3f00000087347423 */ /* 0x000fe20000002134 */
[----:B------:R-:W-:-:S02]  /*23860*/  SHF.L.U32 R30, R30, 0x17, RZ ;  /* 0x000000171e1e7819 */ /* 0x000fc400000006ff */
        /* <DEDUP_REMOVED lines=16> */
[----:B-1----:R-:W-:Y:S01]  /*23970*/  FFMA R48, R20, R33, 1 ;  /* 0x3f80000014307423 */ /* 0x002fe20000000021 */
[----:B------:R-:W-:Y:S01]  /*23980*/  SHF.L.U32 R24, R24, 0x17, RZ ;  /* 0x0000001718187819 */ /* 0x000fe200000006ff */
[----:B------:R-:W-:Y:S01]  /*23990*/  FFMA R30, R30, R37, 1 ;  /* 0x3f8000001e1e7423 */ /* 0x000fe20000000025 */
[----:B------:R-:W1:Y:S01]  /*239a0*/  MUFU.EX2 R21, R44 ;  /* 0x0000002c00157308 */ /* 0x000e620000000800 */
[----:B------:R-:W-:Y:S01]  /*239b0*/  SHF.L.U32 R36, R36, 0x17, RZ ;  /* 0x0000001724247819 */ /* 0x000fe200000006ff */
[----:B-----5:R-:W-:Y:S01]  /*239c0*/  FFMA R32, R22, R41, 1 ;  /* 0x3f80000016207423 */ /* 0x020fe20000000029 */
[----:B------:R-:W-:Y:S01]  /*239d0*/  SHF.L.U32 R34, R34, 0x17, RZ ;  /* 0x0000001722227819 */ /* 0x000fe200000006ff */
[----:B------:R-:W-:Y:S01]  /*239e0*/  FFMA R38, R38, R43, 1 ;  /* 0x3f80000026267423 */ /* 0x000fe2000000002b */
[----:B------:R-:W-:Y:S01]  /*239f0*/  SHF.L.U32 R2, R2, 0x17, RZ ;  /* 0x0000001702027819 */ /* 0x000fe200000006ff */
[----:B--2---:R-:W-:Y:S01]  /*23a00*/  FFMA R42, R42, R45, 1 ;  /* 0x3f8000002a2a7423 */ /* 0x004fe2000000002d */
[----:B------:R-:W-:Y:S01]  /*23a10*/  SHF.L.U32 R26, R26, 0x17, RZ ;  /* 0x000000171a1a7819 */ /* 0x000fe200000006ff */
[----:B------:R-:W2:Y:S01]  /*23a20*/  MUFU.EX2 R40, R40 ;  /* 0x0000002800287308 */ /* 0x000ea20000000800 */
[----:B------:R-:W-:Y:S01]  /*23a30*/  SHF.L.U32 R49, R49, 0x17, RZ ;  /* 0x0000001731317819 */ /* 0x000fe200000006ff */
[----:B------:R-:W-:Y:S01]  /*23a40*/  FFMA R35, R24, R35, 1 ;  /* 0x3f80000018237423 */ /* 0x000fe20000000023 */
[----:B------:R-:W-:Y:S01]  /*23a50*/  SHF.L.U32 R51, R51, 0x17, RZ ;  /* 0x0000001733337819 */ /* 0x000fe200000006ff */
[----:B------:R-:W-:Y:S01]  /*23a60*/  FFMA R33, R36, R25, 1 ;  /* 0x3f80000024217423 */ /* 0x000fe20000000019 */
[----:B------:R-:W-:Y:S01]  /*23a70*/  SHF.L.U32 R52, R52, 0x17, RZ ;  /* 0x0000001734347819 */ /* 0x000fe200000006ff */
[----:B---3--:R-:W-:Y:S01]  /*23a80*/  FFMA R37, R34, R27, 1 ;  /* 0x3f80000022257423 */ /* 0x008fe2000000001b */
[----:B------:R-:W-:Y:S01]  /*23a90*/  FFMA R41, R2, R3, 1 ;  /* 0x3f80000002297423 */ /* 0x000fe20000000003 */
[----:B------:R-:W3:Y:S01]  /*23aa0*/  MUFU.EX2 R23, R54 ;  /* 0x0000003600177308 */ /* 0x000ee20000000800 */
[----:B------:R-:W-:Y:S01]  /*23ab0*/  FFMA R46, R46, R47, 1 ;  /* 0x3f8000002e2e7423 */ /* 0x000fe2000000002f */
[----:B-1----:R-:W-:Y:S01]  /*23ac0*/  FFMA R43, R26, R21, 1 ;  /* 0x3f8000001a2b7423 */ /* 0x002fe20000000015 */
[----:B------:R-:W-:Y:S01]  /*23ad0*/  FFMA R50, R49, R50, 1 ;  /* 0x3f80000031327423 */ /* 0x000fe20000000032 */
[----:B--2---:R-:W-:Y:S01]  /*23ae0*/  FFMA R51, R51, R40, 1 ;  /* 0x3f80000033337423 */ /* 0x004fe20000000028 */
[----:B---3--:R-:W-:Y:S01]  /*23af0*/  FFMA R45, R52, R23, 1 ;  /* 0x3f800000342d7423 */ /* 0x008fe20000000017 */
[----:B------:R-:W-:Y:S06]  /*23b00*/  @P2 BRA `(.L_x_800) ;  /* 0x0000000000142947 */ /* 0x000fec0003800000 */
[----:B------:R-:W-:Y:S02]  /*23b10*/  MOV R0, R31 ;  /* 0x0000001f00007202 */ /* 0x000fe40000000f00 */
[----:B------:R-:W-:-:S07]  /*23b20*/  MOV R2, 0x23b40 ;  /* 0x00023b4000027802 */ /* 0x000fce0000000f00 */
[----:B------:R-:W-:Y:S05]  /*23b30*/  CALL.REL.NOINC `($__internal_0_$__cuda_sm20_rcp_rn_f32_slowpath) ;  /* 0x000000a0005c7944 */ /* 0x000fea0003c00000 */
[----:B------:R-:W-:Y:S01]  /*23b40*/  MOV R20, R0 ;  /* 0x0000000000147202 */ /* 0x000fe20000000f00 */
[----:B------:R-:W-:Y:S06]  /*23b50*/  BRA `(.L_x_801) ;  /* 0x0000000000107947 */ /* 0x000fec0003800000 */
.L_x_800:
[----:B------:R-:W1:Y:S02]  /*23b60*/  MUFU.RCP R20, R31 ;  /* 0x0000001f00147308 */ /* 0x000e640000001000 */
[----:B-1----:R-:W-:-:S04]  /*23b70*/  FFMA R0, R31, R20, -1 ;  /* 0xbf8000001f007423 */ /* 0x002fc80000000014 */
[----:B------:R-:W-:-:S04]  /*23b80*/  FADD.FTZ R3, -R0, -RZ ;  /* 0x800000ff00037221 */ /* 0x000fc80000010100 */
[----:B------:R-:W-:-:S07]  /*23b90*/  FFMA R20, R20, R3, R20 ;  /* 0x0000000314147223 */ /* 0x000fce0000000014 */
.L_x_801:
[----:B------:R-:W-:Y:S05]  /*23ba0*/  BSYNC B1 ;  /* 0x0000000000017941 */ /* 0x000fea0003800000 */
.L_x_799:
        /* <DEDUP_REMOVED lines=10> */
.L_x_803:
[----:B------:R-:W1:Y:S02]  /*23c50*/  MUFU.RCP R21, R48 ;  /* 0x0000003000157308 */ /* 0x000e640000001000 */
[----:B-1----:R-:W-:-:S04]  /*23c60*/  FFMA R0, R48, R21, -1 ;  /* 0xbf80000030007423 */ /* 0x002fc80000000015 */
[----:B------:R-:W-:-:S04]  /*23c70*/  FADD.FTZ R0, -R0, -RZ ;  /* 0x800000ff00007221 */ /* 0x000fc80000010100 */
[----:B------:R-:W-:-:S07]  /*23c80*/  FFMA R21, R21, R0, R21 ;  /* 0x0000000015157223 */ /* 0x000fce0000000015 */
.L_x_804:
[----:B------:R-:W-:Y:S05]  /*23c90*/  BSYNC B1 ;  /* 0x0000000000017941 */ /* 0x000fea0003800000 */
.L_x_802:
        /* <DEDUP_REMOVED lines=10> */
.L_x_806:
[----:B------:R-:W1:Y:S02]  /*23d40*/  MUFU.RCP R22, R35 ;  /* 0x0000002300167308 */ /* 0x000e640000001000 */
[----:B-1----:R-:W-:-:S04]  /*23d50*/  FFMA R0, R35, R22, -1 ;  /* 0xbf80000023007423 */ /* 0x002fc80000000016 */
[----:B------:R-:W-:-:S04]  /*23d60*/  FADD.FTZ R3, -R0, -RZ ;  /* 0x800000ff00037221 */ /* 0x000fc80000010100 */
[----:B------:R-:W-:-:S07]  /*23d70*/  FFMA R22, R22, R3, R22 ;  /* 0x0000000316167223 */ /* 0x000fce0000000016 */
.L_x_807:
[----:B------:R-:W-:Y:S05]  /*23d80*/  BSYNC B1 ;  /* 0x0000000000017941 */ /* 0x000fea0003800000 */
.L_x_805:
        /* <DEDUP_REMOVED lines=10> */
.L_x_809:
[----:B------:R-:W1:Y:S02]  /*23e30*/  MUFU.RCP R23, R30 ;  /* 0x0000001e00177308 */ /* 0x000e640000001000 */
[----:B-1----:R-:W-:-:S04]  /*23e40*/  FFMA R0, R30, R23, -1 ;  /* 0xbf8000001e007423 */ /* 0x002fc80000000017 */
[----:B------:R-:W-:-:S04]  /*23e50*/  FADD.FTZ R0, -R0, -RZ ;  /* 0x800000ff00007221 */ /* 0x000fc80000010100 */
[----:B------:R-:W-:-:S07]  /*23e60*/  FFMA R23, R23, R0, R23 ;  /* 0x0000000017177223 */ /* 0x000fce0000000017 */
.L_x_810:
[----:B------:R-:W-:Y:S05]  /*23e70*/  BSYNC B1 ;  /* 0x0000000000017941 */ /* 0x000fea0003800000 */
.L_x_808:
        /* <DEDUP_REMOVED lines=10> */
.L_x_812:
[----:B------:R-:W1:Y:S02]  /*23f20*/  MUFU.RCP R24, R39 ;  /* 0x0000002700187308 */ /* 0x000e640000001000 */
[----:B-1----:R-:W-:-:S04]  /*23f30*/  FFMA R0, R39, R24, -1 ;  /* 0xbf80000027007423 */ /* 0x002fc80000000018 */
[----:B------:R-:W-:-:S04]  /*23f40*/  FADD.FTZ R3, -R0, -RZ ;  /* 0x800000ff00037221 */ /* 0x000fc80000010100 */
[----:B------:R-:W-:-:S07]  /*23f50*/  FFMA R24, R24, R3, R24 ;  /* 0x0000000318187223 */ /* 0x000fce0000000018 */
.L_x_813:
[----:B------:R-:W-:Y:S05]  /*23f60*/  BSYNC B1 ;  /* 0x0000000000017941 */ /* 0x000fea0003800000 */
.L_x_811:
        /* <DEDUP_REMOVED lines=10> */
.L_x_815:
[----:B------:R-:W1:Y:S02]  /*24010*/  MUFU.RCP R25, R32 ;  /* 0x0000002000197308 */ /* 0x000e640000001000 */
[----:B-1----:R-:W-:-:S04]  /*24020*/  FFMA R0, R32, R25, -1 ;  /* 0xbf80000020007423 */ /* 0x002fc80000000019 */
[----:B------:R-:W-:-:S04]  /*24030*/  FADD.FTZ R0, -R0, -RZ ;  /* 0x800000ff00007221 */ /* 0x000fc80000010100 */
[----:B------:R-:W-:-:S07]  /*24040*/  FFMA R25, R25, R0, R25 ;  /* 0x0000000019197223 */ /* 0x000fce0000000019 */
.L_x_816:
[----:B------:R-:W-:Y:S05]  /*24050*/  BSYNC B1 ;  /* 0x0000000000017941 */ /* 0x000fea0003800000 */
.L_x_814:
        /* <DEDUP_REMOVED lines=10> */
.L_x_818:
[----:B------:R-:W1:Y:S02]  /*24100*/  MUFU.RCP R26, R33 ;  /* 0x00000021001a7308 */ /* 0x000e640000001000 */
[----:B-1----:R-:W-:-:S04]  /*24110*/  FFMA R0, R33, R26, -1 ;  /* 0xbf80000021007423 */ /* 0x002fc8000000001a */
[----:B------:R-:W-:-:S04]  /*24120*/  FADD.FTZ R3, -R0, -RZ ;  /* 0x800000ff00037221 */ /* 0x000fc80000010100 */
[----:B------:R-:W-:-:S07]  /*24130*/  FFMA R26, R26, R3, R26 ;  /* 0x000000031a1a7223 */ /* 0x000fce000000001a */
.L_x_819:
[----:B------:R-:W-:Y:S05]  /*24140*/  BSYNC B1 ;  /* 0x0000000000017941 */ /* 0x000fea0003800000 */
.L_x_817:
        /* <DEDUP_REMOVED lines=10> */
.L_x_821:
[----:B------:R-:W1:Y:S02]  /*241f0*/  MUFU.RCP R27, R38 ;  /* 0x00000026001b7308 */ /* 0x000e640000001000 */
[----:B-1----:R-:W-:-:S04]  /*24200*/  FFMA R0, R38, R27, -1 ;  /* 0xbf80000026007423 */ /* 0x002fc8000000001b */
[----:B------:R-:W-:-:S04]  /*24210*/  FADD.FTZ R0, -R0, -RZ ;  /* 0x800000ff00007221 */ /* 0x000fc80000010100 */
[----:B------:R-:W-:-:S07]  /*24220*/  FFMA R27, R27, R0, R27 ;  /* 0x000000001b1b7223 */ /* 0x000fce000000001b */
.L_x_822:
[----:B------:R-:W-:Y:S05]  /*24230*/  BSYNC B1 ;  /* 0x0000000000017941 */ /* 0x000fea0003800000 */
.L_x_820:
        /* <DEDUP_REMOVED lines=10> */
.L_x_824:
[----:B------:R-:W1:Y:S02]  /*242e0*/  MUFU.RCP R30, R37 ;  /* 0x00000025001e7308 */ /* 0x000e640000001000 */
[----:B-1----:R-:W-:-:S04]  /*242f0*/  FFMA R0, R37, R30, -1 ;  /* 0xbf80000025007423 */ /* 0x002fc8000000001e */
[----:B------:R-:W-:-:S04]  /*24300*/  FADD.FTZ R3, -R0, -RZ ;  /* 0x800000ff00037221 */ /* 0x000fc80000010100 */
[----:B------:R-:W-:-:S07]  /*24310*/  FFMA R30, R30, R3, R30 ;  /* 0x000000031e1e7223 */ /* 0x000fce000000001e */
.L_x_825:
[----:B------:R-:W-:Y:S05]  /*24320*/  BSYNC B1 ;  /* 0x0000000000017941 */ /* 0x000fea0003800000 */
.L_x_823:
        /* <DEDUP_REMOVED lines=10> */
.L_x_827:
[----:B------:R-:W1:Y:S02]  /*243d0*/  MUFU.RCP R31, R42 ;  /* 0x0000002a001f7308 */ /* 0x000e640000001000 */
[----:B-1----:R-:W-:-:S04]  /*243e0*/  FFMA R0, R42, R31, -1 ;  /* 0xbf8000002a007423 */ /* 0x002fc8000000001f */
[----:B------:R-:W-:-:S04]  /*243f0*/  FADD.FTZ R0, -R0, -RZ ;  /* 0x800000ff00007221 */ /* 0x000fc80000010100 */
[----:B------:R-:W-:-:S07]  /*24400*/  FFMA R31, R31, R0, R31 ;  /* 0x000000001f1f7223 */ /* 0x000fce000000001f */
.L_x_828:
[----:B------:R-:W-:Y:S05]  /*24410*/  BSYNC B1 ;  /* 0x0000000000017941 */ /* 0x000fea0003800000 */
.L_x_826:
        /* <DEDUP_REMOVED lines=10> */
.L_x_830:
[----:B------:R-:W1:Y:S02]  /*244c0*/  MUFU.RCP R32, R41 ;  /* 0x0000002900207308 */ /* 0x000e640000001000 */
[----:B-1----:R-:W-:-:S04]  /*244d0*/  FFMA R0, R41, R32, -1 ;  /* 0xbf80000029007423 */ /* 0x002fc80000000020 */
[----:B------:R-:W-:-:S04]  /*244e0*/  FADD.FTZ R3, -R0, -RZ ;  /* 0x800000ff00037221 */ /* 0x000fc80000010100 */
[----:B------:R-:W-:-:S07]  /*244f0*/  FFMA R32, R32, R3, R32 ;  /* 0x0000000320207223 */ /* 0x000fce0000000020 */
.L_x_831:
[----:B------:R-:W-:Y:S05]  /*24500*/  BSYNC B1 ;  /* 0x0000000000017941 */ /* 0x000fea0003800000 */
.L_x_829:
        /* <DEDUP_REMOVED lines=10> */
.L_x_833:
[----:B------:R-:W1:Y:S02]  /*245b0*/  MUFU.RCP R33, R46 ;  /* 0x0000002e00217308 */ /* 0x000e640000001000 */
[----:B-1----:R-:W-:-:S04]  /*245c0*/  FFMA R0, R46, R33, -1 ;  /* 0xbf8000002e007423 */ /* 0x002fc80000000021 */
[----:B------:R-:W-:-:S04]  /*245d0*/  FADD.FTZ R0, -R0, -RZ ;  /* 0x800000ff00007221 */ /* 0x000fc80000010100 */
[----:B------:R-:W-:-:S07]  /*245e0*/  FFMA R33, R33, R0, R33 ;  /* 0x0000000021217223 */ /* 0x000fce0000000021 */
.L_x_834:
[----:B------:R-:W-:Y:S05]  /*245f0*/  BSYNC B1 ;  /* 0x0000000000017941 */ /* 0x000fea0003800000 */
.L_x_832:
        /* <DEDUP_REMOVED lines=10> */
.L_x_836:
[----:B------:R-:W1:Y:S02]  /*246a0*/  MUFU.RCP R34, R43 ;  /* 0x0000002b00227308 */ /* 0x000e640000001000 */
[----:B-1----:R-:W-:-:S04]  /*246b0*/  FFMA R0, R43, R34, -1 ;  /* 0xbf8000002b007423 */ /* 0x002fc80000000022 */
[----:B------:R-:W-:-:S04]  /*246c0*/  FADD.FTZ R3, -R0, -RZ ;  /* 0x800000ff00037221 */ /* 0x000fc80000010100 */
[----:B------:R-:W-:-:S07]  /*246d0*/  FFMA R34, R34, R3, R34 ;  /* 0x0000000322227223 */ /* 0x000fce0000000022 */
.L_x_837:
[----:B------:R-:W-:Y:S05]  /*246e0*/  BSYNC B1 ;  /* 0x0000000000017941 */ /* 0x000fea0003800000 */
.L_x_835:
        /* <DEDUP_REMOVED lines=10> */
.L_x_839:
[----:B------:R-:W1:Y:S02]  /*24790*/  MUFU.RCP R35, R50 ;  /* 0x0000003200237308 */ /* 0x000e640000001000 */
[----:B-1----:R-:W-:-:S04]  /*247a0*/  FFMA R0, R50, R35, -1 ;  /* 0xbf80000032007423 */ /* 0x002fc80000000023 */
[----:B------:R-:W-:-:S04]  /*247b0*/  FADD.FTZ R0, -R0, -RZ ;  /* 0x800000ff00007221 */ /* 0x000fc80000010100 */
[----:B------:R-:W-:-:S07]  /*247c0*/  FFMA R35, R35, R0, R35 ;  /* 0x0000000023237223 */ /* 0x000fce0000000023 */
.L_x_840:
[----:B------:R-:W-:Y:S05]  /*247d0*/  BSYNC B1 ;  /* 0x0000000000017941 */ /* 0x000fea0003800000 */
.L_x_838:
        /* <DEDUP_REMOVED lines=10> */
.L_x_842:
[----:B------:R-:W1:Y:S02]  /*24880*/  MUFU.RCP R36, R51 ;  /* 0x0000003300247308 */ /* 0x000e640000001000 */
[----:B-1----:R-:W-:-:S04]  /*24890*/  FFMA R0, R51, R36, -1 ;  /* 0xbf80000033007423 */ /* 0x002fc80000000024 */
[----:B------:R-:W-:-:S04]  /*248a0*/  FADD.FTZ R3, -R0, -RZ ;  /* 0x800000ff00037221 */ /* 0x000fc80000010100 */
[----:B------:R-:W-:-:S07]  /*248b0*/  FFMA R36, R36, R3, R36 ;  /* 0x0000000324247223 */ /* 0x000fce0000000024 */
.L_x_843:
[----:B------:R-:W-:Y:S05]  /*248c0*/  BSYNC B1 ;  /* 0x0000000000017941 */ /* 0x000fea0003800000 */
.L_x_841:
        /* <DEDUP_REMOVED lines=8> */
.L_x_844:
[----:B------:R-:W1:Y:S02]  /*24950*/  MUFU.RCP R0, R45 ;  /* 0x0000002d00007308 */ /* 0x000e640000001000 */
[----:B-1----:R-:W-:-:S04]  /*24960*/  FFMA R2, R45, R0, -1 ;  /* 0xbf8000002d027423 */ /* 0x002fc80000000000 */
[----:B------:R-:W-:-:S04]  /*24970*/  FADD.FTZ R3, -R2, -RZ ;  /* 0x800000ff02037221 */ /* 0x000fc80000010100 */
[----:B------:R-:W-:-:S07]  /*24980*/  FFMA R0, R0, R3, R0 ;  /* 0x0000000300007223 */ /* 0x000fce0000000000 */
.L_x_845:
        /* <DEDUP_REMOVED lines=29> */
.L_x_847:
[----:B------:R-:W-:Y:S05]  /*24b60*/  BSYNC B0 ;  /* 0x0000000000007941 */ /* 0x000fea0003800000 */
.L_x_846:
[----:B------:R-:W-:Y:S06]  /*24b70*/  BAR.SYNC.DEFER_BLOCKING 0x1, 0x100 ;  /* 0x0044000000007b1d */ /* 0x000fec0000010000 */
[----:B------:R-:W-:Y:S04]  /*24b80*/  BSSY B0, `(.L_x_848) ;  /* 0x000000a000007945 */ /* 0x000fe80003800000 */
[----:B------:R-:W-:Y:S05]  /*24b90*/  @P0 BRA `(.L_x_849) ;  /* 0x0000000000200947 */ /* 0x000fea0003800000 */
[----:B------:R-:W-:-:S06]  /*24ba0*/  UISETP.NE.AND UP0, UPT, UR43, 0x3, UPT ;  /* 0x000000032b00788c */ /* 0x000fcc000bf05270 */
[----:B------:R-:W-:-:S13]  /*24bb0*/  PLOP3.LUT P2, PT, PT, PT, UP0, 0x80, 0x0 ;  /* 0x000000000000781c */ /* 0x000fda0003f4f008 */
[----:B------:R-:W-:Y:S05]  /*24bc0*/  @!P2 BRA `(.L_x_850) ;  /* 0x000000000004a947 */ /* 0x000fea0003800000 */
[----:B------:R-:W-:Y:S01]  /*24bd0*/  BPT.TRAP 0x1 ;  /* 0x000000040000795c */ /* 0x000fe20000300000 */
.L_x_850:
[----:B------:R-:W-:-:S04]  /*24be0*/  ULEA UR4, UR8, UR46, 0x3 ;  /* 0x0000002e08047291 */ /* 0x000fc8000f8e183f */
[----:B------:R-:W-:-:S04]  /*24bf0*/  UIADD3 UR4, UR4, 0x50, URZ ;  /* 0x0000005004047890 */ /* 0x000fc8000fffe03f */
[----:B------:R-:W-:-:S09]  /*24c00*/  UPRMT UR4, UR47, 0x654, UR4 ;  /* 0x000006542f047896 */ /* 0x000fd20008000004 */
[----:B------:R-:W-:Y:S03]  /*24c10*/  SYNCS.ARRIVE.TRANS64.RED.A1T0 RZ, [UR4], RZ ;  /* 0x000000ffffff79a7 */ /* 0x000fe60008100404 */
.L_x_849:
[----:B------:R-:W-:Y:S05]  /*24c20*/  BSYNC B0 ;  /* 0x0000000000007941 */ /* 0x000fea0003800000 */
.L_x_848:
        /* <DEDUP_REMOVED lines=9> */
.L_x_853:
[C---:B------:R-:W-:Y:S01]  /*24cc0*/  LEA R0, R12.reuse, UR46, 0x3 ;  /* 0x0000002e0c007c11 */ /* 0x040fe2000f8e18ff */
[----:B------:R-:W-:Y:S01]  /*24cd0*/  BSSY B1, `(.L_x_854) ;  /* 0x0000006000017945 */ /* 0x000fe20003800000 */
[----:B------:R-:W-:Y:S02]  /*24ce0*/  SHF.L.U32 R3, R13, 0x1f, RZ ;  /* 0x0000001f0d037819 */ /* 0x000fe400000006ff */
[----:B-1----:R-:W-:Y:S02]  /*24cf0*/  @!P1 LEA R21, R12, R15, 0xd ;  /* 0x0000000f0c159211 */ /* 0x002fe400078e68ff */
[----:B------:R-:W1:Y:S02]  /*24d00*/  SYNCS.PHASECHK.TRANS64.TRYWAIT P2, [R0+URZ+0x30], R3 ;  /* 0x00003003000075a7 */ /* 0x000e64000804017f */
[----:B------:R-:W-:Y:S01]  /*24d10*/  @!P1 LEA R2, R18, R21, 0x1 ;  /* 0x0000001512029211 */ /* 0x000fe200078e08ff */
[----:B-1----:R-:W-:Y:S06]  /*24d20*/  @!P2 BRA `(.L_x_855) ;  /* 0x000000840068a947 */ /* 0x002fec0003800000 */
.L_x_1126:
[----:B------:R-:W-:Y:S05]  /*24d30*/  BSYNC B1 ;  /* 0x0000000000017941 */ /* 0x000fea0003800000 */
.L_x_854:
        /* <DEDUP_REMOVED lines=8> */
.L_x_852:
[----:B------:R-:W-:Y:S05]  /*24dc0*/  BSYNC B0 ;  /* 0x0000000000007941 */ /* 0x000fea0003800000 */
.L_x_851:
[----:B------:R-:W2:Y:S04]  /*24dd0*/  LDL.LU R3, [R1+0x1c0] ;  /* 0x0001c00001037983 */ /* 0x000ea80000300800 */
        /* <DEDUP_REMOVED lines=16> */
[----:B------:R-:W-:Y:S01]  /*24ee0*/  MOV R54, 0x3bbb989d ;  /* 0x3bbb989d00367802 */ /* 0x000fe20000000f00 */
[--C-:B----4-:R-:W-:Y:S01]  /*24ef0*/  HADD2.F32 R36, -RZ, R4.reuse.H0_H0 ;  /* 0x20000004ff247230 */ /* 0x110fe20000004100 */
[----:B------:R-:W-:Y:S01]  /*24f00*/  MOV R55, 0x437c0000 ;  /* 0x437c000000377802 */ /* 0x000fe20000000f00 */
[----:B------:R-:W-:Y:S01]  /*24f10*/  HADD2.F32 R40, -RZ, R5.H1_H1 ;  /* 0x30000005ff287230 */ /* 0x000fe20000004100 */
[----:B------:R-:W-:Y:S01]  /*24f20*/  BSSY B1, `(.L_x_856) ;  /* 0x00000bb000017945 */ /* 0x000fe20003800000 */
[----:B------:R-:W-:-:S02]  /*24f30*/  HADD2.F32 R38, -RZ, R4.H1_H1 ;  /* 0x30000004ff267230 */ /* 0x000fc40000004100 */
[--C-:B------:R-:W-:Y:S02]  /*24f40*/  HADD2.F32 R46, -RZ, R6.reuse.H0_H0 ;  /* 0x20000006ff2e7230 */ /* 0x100fe40000004100 */
[----:B------:R-:W-:Y:S02]  /*24f50*/  HADD2.F32 R48, -RZ, R6.H1_H1 ;  /* 0x30000006ff307230 */ /* 0x000fe40000004100 */
[--C-:B------:R-:W-:Y:S02]  /*24f60*/  HADD2.F32 R50, -RZ, R7.reuse.H0_H0 ;  /* 0x20000007ff327230 */ /* 0x100fe40000004100 */
[----:B------:R-:W-:Y:S02]  /*24f70*/  HADD2.F32 R52, -RZ, R7.H1_H1 ;  /* 0x30000007ff347230 */ /* 0x000fe40000004100 */
[----:B--2---:R-:W-:-:S04]  /*24f80*/  FMUL R3, R17, R3 ;  /* 0x0000000311037220 */ /* 0x004fc80000400000 */
[----:B------:R-:W-:Y:S01]  /*24f90*/  FFMA R3, R16, R0, R3 ;  /* 0x0000000010037223 */ /* 0x000fe20000000003 */
[----:B-----5:R-:W-:-:S03]  /*24fa0*/  FMUL R21, R17, R21 ;  /* 0x0000001511157220 */ /* 0x020fc60000400000 */
[----:B------:R-:W-:Y:S01]  /*24fb0*/  FFMA.SAT R0, -R3, R54, 0.5 ;  /* 0x3f00000003007423 */ /* 0x000fe20000002136 */
[----:B------:R-:W-:-:S03]  /*24fc0*/  FMUL R23, R17, R23 ;  /* 0x0000001711177220 */ /* 0x000fc60000400000 */
[----:B------:R-:W-:Y:S01]  /*24fd0*/  FFMA.RM R0, R0, R55, 12582913 ;  /* 0x4b40000100007423 */ /* 0x000fe20000004037 */
[C---:B------:R-:W-:Y:S01]  /*24fe0*/  FMUL R25, R17.reuse, R25 ;  /* 0x0000001911197220 */ /* 0x040fe20000400000 */
[C---:B------:R-:W-:Y:S01]  /*24ff0*/  FMUL R27, R17.reuse, R27 ;  /* 0x0000001b111b7220 */ /* 0x040fe20000400000 */
[C---:B------:R-:W-:Y:S01]  /*25000*/  FMUL R31, R17.reuse, R31 ;  /* 0x0000001f111f7220 */ /* 0x040fe20000400000 */
[C---:B------:R-:W-:Y:S01]  /*25010*/  FMUL R33, R17.reuse, R33 ;  /* 0x0000002111217220 */ /* 0x040fe20000400000 */
[C---:B------:R-:W-:Y:S01]  /*25020*/  FMUL R35, R17.reuse, R35 ;  /* 0x0000002311237220 */ /* 0x040fe20000400000 */
[C---:B------:R-:W-:Y:S01]  /*25030*/  FMUL R37, R17.reuse, R34 ;  /* 0x0000002211257220 */ /* 0x040fe20000400000 */
[C---:B------:R-:W-:Y:S01]  /*25040*/  FMUL R39, R17.reuse, R32 ;  /* 0x0000002011277220 */ /* 0x040fe20000400000 */
[----:B------:R-:W-:Y:S02]  /*25050*/  HADD2.F32 R32, -RZ, R11.H1_H1 ;  /* 0x3000000bff207230 */ /* 0x000fe40000004100 */
[C---:B------:R-:W-:Y:S01]  /*25060*/  FFMA R37, R16.reuse, R36, R37 ;  /* 0x0000002410257223 */ /* 0x040fe20000000025 */
[----:B------:R-:W-:Y:S01]  /*25070*/  FMUL R41, R17, R30 ;  /* 0x0000001e11297220 */ /* 0x000fe20000400000 */
[C---:B------:R-:W-:Y:S01]  /*25080*/  FFMA R39, R16.reuse, R38, R39 ;  /* 0x0000002610277223 */ /* 0x040fe20000000027 */
[----:B------:R-:W-:Y:S01]  /*25090*/  FFMA R35, R16, R32, R35 ;  /* 0x0000002010237223 */ /* 0x000fe20000000023 */
[----:B------:R-:W-:-:S02]  /*250a0*/  HADD2.F32 R38, -RZ, R5.H0_H0 ;  /* 0x20000005ff267230 */ /* 0x000fc40000004100 */
[----:B------:R-:W-:Y:S01]  /*250b0*/  FMUL R43, R17, R26 ;  /* 0x0000001a112b7220 */ /* 0x000fe20000400000 */
[----:B------:R-:W-:Y:S02]  /*250c0*/  HADD2.F32 R26, -RZ, R10.H1_H1 ;  /* 0x3000000aff1a7230 */ /* 0x000fe40000004100 */
[----:B------:R-:W-:Y:S01]  /*250d0*/  FFMA.SAT R44, -R39, R54, 0.5 ;  /* 0x3f000000272c7423 */ /* 0x000fe20000002136 */
[C---:B------:R-:W-:Y:S01]  /*250e0*/  FMUL R45, R17.reuse, R20 ;  /* 0x00000014112d7220 */ /* 0x040fe20000400000 */
[----:B------:R-:W-:Y:S02]  /*250f0*/  HADD2.F32 R20, -RZ, R9.H0_H0 ;  /* 0x20000009ff147230 */ /* 0x000fe40000004100 */
[----:B------:R-:W-:Y:S01]  /*25100*/  FFMA R31, R16, R26, R31 ;  /* 0x0000001a101f7223 */ /* 0x000fe2000000001f */
[----:B------:R-:W-:Y:S02]  /*25110*/  HADD2.F32 R26, -RZ, R11.H0_H0 ;  /* 0x2000000bff1a7230 */ /* 0x000fe40000004100 */
[----:B------:R-:W-:Y:S01]  /*25120*/  FMUL R47, R17, R2 ;  /* 0x00000002112f7220 */ /* 0x000fe20000400000 */
[----:B------:R-:W-:-:S02]  /*25130*/  HADD2.F32 R2, -RZ, R8.H1_H1 ;  /* 0x30000008ff027230 */ /* 0x000fc40000004100 */
[C---:B------:R-:W-:Y:S01]  /*25140*/  FFMA R23, R16.reuse, R20, R23 ;  /* 0x0000001410177223 */ /* 0x040fe20000000017 */
[C---:B------:R-:W-:Y:S01]  /*25150*/  FFMA R43, R16.reuse, R40, R43 ;  /* 0x00000028102b7223 */ /* 0x040fe2000000002b */
[C---:B------:R-:W-:Y:S01]  /*25160*/  FMUL R49, R17.reuse, R24 ;  /* 0x0000001811317220 */ /* 0x040fe20000400000 */
[----:B------:R-:W-:Y:S02]  /*25170*/  HADD2.F32 R24, -RZ, R10.H0_H0 ;  /* 0x2000000aff187230 */ /* 0x000fe40000004100 */
[----:B------:R-:W-:Y:S01]  /*25180*/  FFMA R21, R16, R2, R21 ;  /* 0x0000000210157223 */ /* 0x000fe20000000015 */
[----:B------:R-:W-:Y:S01]  /*25190*/  FADD R2, R0, -12583039 ;  /* 0xcb40007f00027421 */ /* 0x000fe20000000000 */
[----:B------:R-:W-:Y:S01]  /*251a0*/  FMUL R51, R17, R22 ;  /* 0x0000001611337220 */ /* 0x000fe20000400000 */
[----:B------:R-:W-:Y:S02]  /*251b0*/  HADD2.F32 R22, -RZ, R9.H1_H1 ;  /* 0x30000009ff167230 */ /* 0x000fe40000004100 */
[C---:B------:R-:W-:Y:S01]  /*251c0*/  FFMA R27, R16.reuse, R24, R27 ;  /* 0x00000018101b7223 */ /* 0x040fe2000000001b */
[----:B------:R-:W-:Y:S01]  /*251d0*/  FFMA R2, -R3, 1.4426950216293334961, -R2 ;  /* 0x3fb8aa3b03027823 */ /* 0x000fe20000000902 */
[----:B------:R-:W-:Y:S01]  /*251e0*/  FFMA.SAT R20, -R21, R54, 0.5 ;  /* 0x3f00000015147423 */ /* 0x000fe20000002136 */
[C---:B------:R-:W-:Y:S01]  /*251f0*/  FFMA R33, R16.reuse, R26, R33 ;  /* 0x0000001a10217223 */ /* 0x040fe20000000021 */
[----:B------:R-:W-:Y:S01]  /*25200*/  FFMA R25, R16, R22, R25 ;  /* 0x0000001610197223 */ /* 0x000fe20000000019 */
[----:B------:R-:W-:Y:S01]  /*25210*/  FFMA R2, -R3, 1.925963033500011079e-08, R2 ;  /* 0x32a5706003027823 */ /* 0x000fe20000000102 */
[-C--:B------:R-:W-:Y:S01]  /*25220*/  FFMA.SAT R32, -R27, R54.reuse, 0.5 ;  /* 0x3f0000001b207423 */ /* 0x080fe20000002136 */
[-C--:B------:R-:W-:Y:S01]  /*25230*/  FFMA.SAT R3, -R23, R54.reuse, 0.5 ;  /* 0x3f00000017037423 */ /* 0x080fe20000002136 */
[-C--:B------:R-:W-:Y:S01]  /*25240*/  FFMA.SAT R30, -R25, R54.reuse, 0.5 ;  /* 0x3f000000191e7423 */ /* 0x080fe20000002136 */
[-C--:B------:R-:W-:Y:S01]  /*25250*/  FFMA.RM R20, R20, R55.reuse, 12582913 ;  /* 0x4b40000114147423 */ /* 0x080fe20000004037 */
[-C--:B------:R-:W-:Y:S01]  /*25260*/  FFMA.RM R32, R32, R55.reuse, 12582913 ;  /* 0x4b40000120207423 */ /* 0x080fe20000004037 */
[-C--:B------:R-:W-:Y:S01]  /*25270*/  FFMA.RM R24, R3, R55.reuse, 12582913 ;  /* 0x4b40000103187423 */ /* 0x080fe20000004037 */
[-C--:B------:R-:W-:Y:S01]  /*25280*/  FFMA.RM R30, R30, R55.reuse, 12582913 ;  /* 0x4b4000011e1e7423 */ /* 0x080fe20000004037 */
[----:B------:R1:W2:Y:S01]  /*25290*/  MUFU.EX2 R3, R2 ;  /* 0x0000000200037308 */ /* 0x0002a20000000800 */
[----:B------:R-:W-:Y:S01]  /*252a0*/  FADD R34, R32, -12583039 ;  /* 0xcb40007f20227421 */ /* 0x000fe20000000000 */
[----:B------:R-:W-:Y:S01]  /*252b0*/  FADD R22, R20, -12583039 ;  /* 0xcb40007f14167421 */ /* 0x000fe20000000000 */
[-C--:B------:R-:W-:Y:S01]  /*252c0*/  FFMA.SAT R40, -R37, R54.reuse, 0.5 ;  /* 0x3f00000025287423 */ /* 0x080fe20000002136 */
[----:B------:R-:W-:Y:S01]  /*252d0*/  FADD R26, R24, -12583039 ;  /* 0xcb40007f181a7421 */ /* 0x000fe20000000000 */
[----:B------:R-:W-:Y:S01]  /*252e0*/  FFMA R34, -R27, 1.4426950216293334961, -R34 ;  /* 0x3fb8aa3b1b227823 */ /* 0x000fe20000000922 */
[----:B------:R-:W-:Y:S01]  /*252f0*/  FFMA R22, -R21, 1.4426950216293334961, -R22 ;  /* 0x3fb8aa3b15167823 */ /* 0x000fe20000000916 */
[-C--:B------:R-:W-:Y:S01]  /*25300*/  FFMA.RM R40, R40, R55.reuse, 12582913 ;  /* 0x4b40000128287423 */ /* 0x080fe20000004037 */
[----:B------:R-:W-:Y:S01]  /*25310*/  FFMA R26, -R23, 1.4426950216293334961, -R26 ;  /* 0x3fb8aa3b171a7823 */ /* 0x000fe2000000091a */
[----:B-1----:R-:W-:Y:S01]  /*25320*/  FADD R2, R30, -12583039 ;  /* 0xcb40007f1e027421 */ /* 0x002fe20000000000 */
[----:B------:R-:W-:Y:S01]  /*25330*/  FFMA R34, -R27, 1.925963033500011079e-08, R34 ;  /* 0x32a570601b227823 */ /* 0x000fe20000000122 */
[----:B------:R-:W-:Y:S01]  /*25340*/  FFMA.SAT R27, -R33, R54, 0.5 ;  /* 0x3f000000211b7423 */ /* 0x000fe20000002136 */
[----:B------:R-:W-:Y:S01]  /*25350*/  FFMA R22, -R21, 1.925963033500011079e-08, R22 ;  /* 0x32a5706015167823 */ /* 0x000fe20000000116 */
[----:B------:R-:W-:Y:S01]  /*25360*/  FFMA R2, -R25, 1.4426950216293334961, -R2 ;  /* 0x3fb8aa3b19027823 */ /* 0x000fe20000000902 */
[C---:B------:R-:W-:Y:S01]  /*25370*/  FFMA R45, R16.reuse, R46, R45 ;  /* 0x0000002e102d7223 */ /* 0x040fe2000000002d */
[-C--:B------:R-:W-:Y:S01]  /*25380*/  FFMA.RM R36, R27, R55.reuse, 12582913 ;  /* 0x4b4000011b247423 */ /* 0x080fe20000004037 */
[----:B------:R1:W-:Y:S01]  /*25390*/  MUFU.EX2 R21, R22 ;  /* 0x0000001600157308 */ /* 0x0003e20000000800 */
[----:B------:R-:W-:Y:S01]  /*253a0*/  FFMA R2, -R25, 1.925963033500011079e-08, R2 ;  /* 0x32a5706019027823 */ /* 0x000fe20000000102 */
[----:B------:R-:W-:Y:S01]  /*253b0*/  FFMA R41, R16, R38, R41 ;  /* 0x0000002610297223 */ /* 0x000fe20000000029 */
[-C--:B------:R-:W-:Y:S01]  /*253c0*/  FFMA.SAT R46, -R43, R54.reuse, 0.5 ;  /* 0x3f0000002b2e7423 */ /* 0x080fe20000002136 */
[----:B------:R-:W-:Y:S01]  /*253d0*/  FADD R38, R36, -12583039 ;  /* 0xcb40007f24267421 */ /* 0x000fe20000000000 */
[----:B------:R-:W-:Y:S01]  /*253e0*/  FADD R42, R40, -12583039 ;  /* 0xcb40007f282a7421 */ /* 0x000fe20000000000 */
[----:B------:R-:W-:Y:S01]  /*253f0*/  FFMA R26, -R23, 1.925963033500011079e-08, R26 ;  /* 0x32a57060171a7823 */ /* 0x000fe2000000011a */
[-C--:B------:R-:W-:Y:S01]  /*25400*/  FFMA.RM R46, R46, R55.reuse, 12582913 ;  /* 0x4b4000012e2e7423 */ /* 0x080fe20000004037 */
[----:B------:R3:W-:Y:S01]  /*25410*/  MUFU.EX2 R25, R2 ;  /* 0x0000000200197308 */ /* 0x0007e20000000800 */
[----:B-1----:R-:W-:Y:S01]  /*25420*/  FFMA.SAT R22, -R31, R54, 0.5 ;  /* 0x3f0000001f167423 */ /* 0x002fe20000002136 */
[----:B------:R-:W-:Y:S01]  /*25430*/  FFMA R38, -R33, 1.4426950216293334961, -R38 ;  /* 0x3fb8aa3b21267823 */ /* 0x000fe20000000926 */
[----:B------:R-:W-:Y:S01]  /*25440*/  FFMA R42, -R37, 1.4426950216293334961, -R42 ;  /* 0x3fb8aa3b252a7823 */ /* 0x000fe2000000092a */
[----:B------:R-:W-:Y:S01]  /*25450*/  FFMA R47, R16, R48, R47 ;  /* 0x00000030102f7223 */ /* 0x000fe2000000002f */
[-C--:B------:R-:W-:Y:S01]  /*25460*/  FFMA.RM R22, R22, R55.reuse, 12582913 ;  /* 0x4b40000116167423 */ /* 0x080fe20000004037 */
[----:B------:R-:W-:Y:S01]  /*25470*/  FADD R48, R46, -12583039 ;  /* 0xcb40007f2e307421 */ /* 0x000fe20000000000 */
[----:B------:R-:W-:Y:S01]  /*25480*/  FFMA R38, -R33, 1.925963033500011079e-08, R38 ;  /* 0x32a5706021267823 */ /* 0x000fe20000000126 */
[----:B------:R1:W4:Y:S01]  /*25490*/  MUFU.EX2 R27, R34 ;  /* 0x00000022001b7308 */ /* 0x0003220000000800 */
[-C--:B---3--:R-:W-:Y:S01]  /*254a0*/  FFMA.SAT R2, -R35, R54.reuse, 0.5 ;  /* 0x3f00000023027423 */ /* 0x088fe20000002136 */
[----:B------:R-:W-:Y:S01]  /*254b0*/  FFMA R42, -R37, 1.925963033500011079e-08, R42 ;  /* 0x32a57060252a7823 */ /* 0x000fe2000000012a */
[----:B------:R-:W-:Y:S01]  /*254c0*/  FFMA.SAT R37, -R41, R54, 0.5 ;  /* 0x3f00000029257423 */ /* 0x000fe20000002136 */
[C---:B------:R-:W-:Y:S01]  /*254d0*/  FFMA R48, -R43.reuse, 1.4426950216293334961, -R48 ;  /* 0x3fb8aa3b2b307823 */ /* 0x040fe20000000930 */
[-C--:B------:R-:W-:Y:S01]  /*254e0*/  FFMA.RM R2, R2, R55.reuse, 12582913 ;  /* 0x4b40000102027423 */ /* 0x080fe20000004037 */
[-C--:B------:R-:W-:Y:S01]  /*254f0*/  FFMA.RM R44, R44, R55.reuse, 12582913 ;  /* 0x4b4000012c2c7423 */ /* 0x080fe20000004037 */
[----:B------:R-:W-:Y:S01]  /*25500*/  FFMA R49, R16, R50, R49 ;  /* 0x0000003210317223 */ /* 0x000fe20000000031 */
[----:B------:R3:W5:Y:S01]  /*25510*/  MUFU.EX2 R23, R26 ;  /* 0x0000001a00177308 */ /* 0x0007620000000800 */
[----:B-1----:R-:W-:Y:S01]  /*25520*/  FADD R34, R2, -12583039 ;  /* 0xcb40007f02227421 */ /* 0x002fe20000000000 */
[----:B------:R-:W-:Y:S01]  /*25530*/  FFMA R48, -R43, 1.925963033500011079e-08, R48 ;  /* 0x32a570602b307823 */ /* 0x000fe20000000130 */
[----:B------:R-:W-:Y:S01]  /*25540*/  FFMA.SAT R43, -R47, R54, 0.5 ;  /* 0x3f0000002f2b7423 */ /* 0x000fe20000002136 */
[----:B------:R-:W-:Y:S01]  /*25550*/  FFMA R51, R16, R52, R51 ;  /* 0x0000003410337223 */ /* 0x000fe20000000033 */
[----:B------:R-:W-:Y:S01]  /*25560*/  FFMA R34, -R35, 1.4426950216293334961, -R34 ;  /* 0x3fb8aa3b23227823 */ /* 0x000fe20000000922 */
[----:B------:R-:W-:Y:S01]  /*25570*/  FFMA.SAT R52, -R49, R54, 0.5 ;  /* 0x3f00000031347423 */ /* 0x000fe20000002136 */
[-C--:B------:R-:W-:Y:S01]  /*25580*/  FFMA.RM R50, R43, R55.reuse, 12582913 ;  /* 0x4b4000012b327423 */ /* 0x080fe20000004037 */
[----:B------:R1:W5:Y:S01]  /*25590*/  MUFU.EX2 R33, R38 ;  /* 0x0000002600217308 */ /* 0x0003620000000800 */
[----:B---3--:R-:W-:Y:S01]  /*255a0*/  FADD R26, R22, -12583039 ;  /* 0xcb40007f161a7421 */ /* 0x008fe20000000000 */
[----:B------:R-:W-:Y:S01]  /*255b0*/  FFMA R34, -R35, 1.925963033500011079e-08, R34 ;  /* 0x32a5706023227823 */ /* 0x000fe20000000122 */
[-C--:B------:R-:W-:Y:S01]  /*255c0*/  FFMA.RM R53, R52, R55.reuse, 12582913 ;  /* 0x4b40000134357423 */ /* 0x080fe20000004037 */
[----:B------:R-:W-:Y:S01]  /*255d0*/  FADD R52, R50, -12583039 ;  /* 0xcb40007f32347421 */ /* 0x000fe20000000000 */
[----:B------:R-:W-:Y:S01]  /*255e0*/  FFMA R26, -R31, 1.4426950216293334961, -R26 ;  /* 0x3fb8aa3b1f1a7823 */ /* 0x000fe2000000091a */
[----:B------:R-:W-:Y:S01]  /*255f0*/  SHF.L.U32 R0, R0, 0x17, RZ ;  /* 0x0000001700007819 */ /* 0x000fe200000006ff */
[----:B------:R-:W-:Y:S01]  /*25600*/  IMAD.SHL.U32 R20, R20, 0x800000, RZ ;  /* 0x0080000014147824 */ /* 0x000fe200078e00ff */
[----:B------:R3:W5:Y:S01]  /*25610*/  MUFU.EX2 R35, R34 ;  /* 0x0000002200237308 */ /* 0x0007620000000800 */
[----:B-1----:R-:W-:Y:S01]  /*25620*/  FFMA.RM R38, R37, R55, 12582913 ;  /* 0x4b40000125267423 */ /* 0x002fe20000004037 */
[----:B------:R-:W-:Y:S01]  /*25630*/  FFMA R26, -R31, 1.925963033500011079e-08, R26 ;  /* 0x32a570601f1a7823 */ /* 0x000fe2000000011a */
[----:B------:R-:W-:Y:S01]  /*25640*/  FFMA R52, -R47, 1.4426950216293334961, -R52 ;  /* 0x3fb8aa3b2f347823 */ /* 0x000fe20000000934 */
[----:B------:R-:W-:-:S02]  /*25650*/  SHF.L.U32 R32, R32, 0x17, RZ ;  /* 0x0000001720207819 */ /* 0x000fc400000006ff */
[----:B------:R-:W-:Y:S01]  /*25660*/  SHF.L.U32 R24, R24, 0x17, RZ ;  /* 0x0000001718187819 */ /* 0x000fe200000006ff */
[----:B------:R-:W-:Y:S01]  /*25670*/  FFMA R52, -R47, 1.925963033500011079e-08, R52 ;  /* 0x32a570602f347823 */ /* 0x000fe20000000134 */
[----:B------:R1:W-:Y:S01]  /*25680*/  MUFU.EX2 R31, R26 ;  /* 0x0000001a001f7308 */ /* 0x0003e20000000800 */
[----:B---3--:R-:W-:Y:S01]  /*25690*/  FADD R34, R38, -12583039 ;  /* 0xcb40007f26227421 */ /* 0x008fe20000000000 */
[----:B--2---:R-:W-:Y:S01]  /*256a0*/  FFMA R47, R0, R3, 1 ;  /* 0x3f800000002f7423 */ /* 0x004fe20000000003 */
[----:B------:R-:W-:Y:S01]  /*256b0*/  SHF.L.U32 R30, R30, 0x17, RZ ;  /* 0x000000171e1e7819 */ /* 0x000fe200000006ff */
[----:B----4-:R-:W-:Y:S01]  /*256c0*/  FFMA R27, R32, R27, 1 ;  /* 0x3f800000201b7423 */ /* 0x010fe2000000001b */
[C---:B------:R-:W-:Y:S01]  /*256d0*/  FFMA R34, -R41.reuse, 1.4426950216293334961, -R34 ;  /* 0x3fb8aa3b29227823 */ /* 0x040fe20000000922 */
[----:B------:R-:W-:Y:S01]  /*256e0*/  SHF.L.U32 R22, R22, 0x17, RZ ;  /* 0x0000001716167819 */ /* 0x000fe200000006ff */
[----:B-----5:R-:W-:Y:S01]  /*256f0*/  FFMA R23, R24, R23, 1 ;  /* 0x3f80000018177423 */ /* 0x020fe20000000017 */
[----:B------:R2:W-:Y:S01]  /*25700*/  MUFU.EX2 R37, R42 ;  /* 0x0000002a00257308 */ /* 0x0005e20000000800 */
[----:B-1----:R-:W-:Y:S01]  /*25710*/  FADD R26, R44, -12583039 ;  /* 0xcb40007f2c1a7421 */ /* 0x002fe20000000000 */
[----:B------:R-:W-:Y:S01]  /*25720*/  FFMA R34, -R41, 1.925963033500011079e-08, R34 ;  /* 0x32a5706029227823 */ /* 0x000fe20000000122 */
[----:B------:R-:W-:Y:S01]  /*25730*/  IADD3 R0, R47, 0x1800000, RZ ;  /* 0x018000002f007810 */ /* 0x000fe20007ffe0ff */
[----:B------:R-:W-:Y:S01]  /*25740*/  FFMA R30, R30, R25, 1 ;  /* 0x3f8000001e1e7423 */ /* 0x000fe20000000019 */
[----:B------:R-:W-:Y:S01]  /*25750*/  FFMA R26, -R39, 1.4426950216293334961, -R26 ;  /* 0x3fb8aa3b271a7823 */ /* 0x000fe2000000091a */
[----:B------:R-:W-:-:S02]  /*25760*/  SHF.L.U32 R44, R44, 0x17, RZ ;  /* 0x000000172c2c7819 */ /* 0x000fc400000006ff */
[----:B------:R1:W-:Y:S01]  /*25770*/  MUFU.EX2 R41, R34 ;  /* 0x0000002200297308 */ /* 0x0003e20000000800 */
[-C--:B--2---:R-:W-:Y:S01]  /*25780*/  FFMA.SAT R42, -R45, R54.reuse, 0.5 ;  /* 0x3f0000002d2a7423 */ /* 0x084fe20000002136 */
[----:B------:R-:W-:Y:S01]  /*25790*/  FFMA.SAT R54, -R51, R54, 0.5 ;  /* 0x3f00000033367423 */ /* 0x000fe20000002136 */
[----:B------:R-:W-:Y:S01]  /*257a0*/  FFMA R26, -R39, 1.925963033500011079e-08, R26 ;  /* 0x32a57060271a7823 */ /* 0x000fe2000000011a */
[----:B------:R-:W-:Y:S01]  /*257b0*/  LOP3.LUT R0, R0, 0x7f800000, RZ, 0xc0, !PT ;  /* 0x7f80000000007812 */ /* 0x000fe200078ec0ff */
[-C--:B------:R-:W-:Y:S01]  /*257c0*/  FFMA.RM R42, R42, R55.reuse, 12582913 ;  /* 0x4b4000012a2a7423 */ /* 0x080fe20000004037 */
[----:B------:R-:W-:Y:S01]  /*257d0*/  FFMA.RM R54, R54, R55, 12582913 ;  /* 0x4b40000136367423 */ /* 0x000fe20000004037 */
[----:B------:R-:W-:Y:S01]  /*257e0*/  SHF.L.U32 R36, R36, 0x17, RZ ;  /* 0x0000001724247819 */ /* 0x000fe200000006ff */
[----:B------:R2:W3:Y:S01]  /*257f0*/  MUFU.EX2 R39, R26 ;  /* 0x0000001a00277308 */ /* 0x0004e20000000800 */
[----:B-1----:R-:W-:Y:S01]  /*25800*/  FADD R34, R53, -12583039 ;  /* 0xcb40007f35227421 */ /* 0x002fe20000000000 */
[----:B------:R-:W-:Y:S01]  /*25810*/  FADD R56, R54, -12583039 ;  /* 0xcb40007f36387421 */ /* 0x000fe20000000000 */
[----:B------:R-:W-:Y:S01]  /*25820*/  ISETP.GT.U32.AND P2, PT, R0, 0x1ffffff, PT ;  /* 0x01ffffff0000780c */ /* 0x000fe20003f44070 */
[----:B------:R-:W-:Y:S01]  /*25830*/  FFMA R33, R36, R33, 1 ;  /* 0x3f80000024217423 */ /* 0x000fe20000000021 */
[----:B------:R-:W-:Y:S01]  /*25840*/  FFMA R34, -R49, 1.4426950216293334961, -R34 ;  /* 0x3fb8aa3b31227823 */ /* 0x000fe20000000922 */
[----:B------:R-:W-:Y:S01]  /*25850*/  FFMA R56, -R51, 1.4426950216293334961, -R56 ;  /* 0x3fb8aa3b33387823 */ /* 0x000fe20000000938 */
[----:B------:R-:W-:Y:S01]  /*25860*/  SHF.L.U32 R2, R2, 0x17, RZ ;  /* 0x0000001702027819 */ /* 0x000fe200000006ff */
[----:B------:R1:W4:Y:S01]  /*25870*/  MUFU.EX2 R43, R48 ;  /* 0x00000030002b7308 */ /* 0x0003220000000800 */
[----:B--2---:R-:W-:Y:S01]  /*25880*/  FADD R26, R42, -12583039 ;  /* 0xcb40007f2a1a7421 */ /* 0x004fe20000000000 */
[----:B------:R-:W-:Y:S01]  /*25890*/  FFMA R34, -R49, 1.925963033500011079e-08, R34 ;  /* 0x32a5706031227823 */ /* 0x000fe20000000122 */
[----:B------:R-:W-:Y:S01]  /*258a0*/  FFMA R56, -R51, 1.925963033500011079e-08, R56 ;  /* 0x32a5706033387823 */ /* 0x000fe20000000138 */
[----:B------:R-:W-:Y:S01]  /*258b0*/  SHF.L.U32 R40, R40, 0x17, RZ ;  /* 0x0000001728287819 */ /* 0x000fe200000006ff */
[C---:B------:R-:W-:Y:S01]  /*258c0*/  FFMA R26, -R45.reuse, 1.4426950216293334961, -R26 ;  /* 0x3fb8aa3b2d1a7823 */ /* 0x040fe2000000091a */
[----:B------:R-:W-:Y:S01]  /*258d0*/  SHF.L.U32 R38, R38, 0x17, RZ ;  /* 0x0000001726267819 */ /* 0x000fe200000006ff */
[----:B------:R-:W-:Y:S01]  /*258e0*/  FFMA R32, R2, R35, 1 ;  /* 0x3f80000002207423 */ /* 0x000fe20000000023 */
[----:B------:R-:W2:Y:S01]  /*258f0*/  MUFU.EX2 R3, R52 ;  /* 0x0000003400037308 */ /* 0x000ea20000000800 */
[----:B------:R-:W-:Y:S01]  /*25900*/  FFMA R26, -R45, 1.925963033500011079e-08, R26 ;  /* 0x32a570602d1a7823 */ /* 0x000fe2000000011a */
[----:B-1----:R-:W-:Y:S01]  /*25910*/  FFMA R48, R20, R21, 1 ;  /* 0x3f80000014307423 */ /* 0x002fe20000000015 */
[----:B------:R-:W-:Y:S01]  /*25920*/  SHF.L.U32 R46, R46, 0x17, RZ ;  /* 0x000000172e2e7819 */ /* 0x000fe200000006ff */
[----:B---3--:R-:W-:Y:S01]  /*25930*/  FFMA R44, R44, R39, 1 ;  /* 0x3f8000002c2c7423 */ /* 0x008fe20000000027 */
[----:B------:R-:W-:Y:S01]  /*25940*/  SHF.L.U32 R42, R42, 0x17, RZ ;  /* 0x000000172a2a7819 */ /* 0x000fe200000006ff */
[----:B------:R-:W-:Y:S01]  /*25950*/  FFMA R37, R40, R37, 1 ;  /* 0x3f80000028257423 */ /* 0x000fe20000000025 */
[----:B------:R-:W-:Y:S01]  /*25960*/  SHF.L.U32 R50, R50, 0x17, RZ ;  /* 0x0000001732327819 */ /* 0x000fe200000006ff */
[----:B------:R1:W3:Y:S01]  /*25970*/  MUFU.EX2 R45, R26 ;  /* 0x0000001a002d7308 */ /* 0x0002e20000000800 */
[----:B------:R-:W-:Y:S01]  /*25980*/  SHF.L.U32 R53, R53, 0x17, RZ ;  /* 0x0000001735357819 */ /* 0x000fe200000006ff */
[----:B------:R-:W-:Y:S01]  /*25990*/  FFMA R41, R38, R41, 1 ;  /* 0x3f80000026297423 */ /* 0x000fe20000000029 */
[----:B------:R-:W-:Y:S01]  /*259a0*/  SHF.L.U32 R54, R54, 0x17, RZ ;  /* 0x0000001736367819 */ /* 0x000fe200000006ff */
[----:B----4-:R-:W-:-:S04]  /*259b0*/  FFMA R46, R46, R43, 1 ;  /* 0x3f8000002e2e7423 */ /* 0x010fc8000000002b */
[----:B------:R-:W4:Y:S01]  /*259c0*/  MUFU.EX2 R34, R34 ;  /* 0x0000002200227308 */ /* 0x000f220000000800 */
[----:B-1----:R-:W-:Y:S01]  /*259d0*/  FFMA R26, R22, R31, 1 ;  /* 0x3f800000161a7423 */ /* 0x002fe2000000001f */
[----:B--2---:R-:W-:-:S06]  /*259e0*/  FFMA R50, R50, R3, 1 ;  /* 0x3f80000032327423 */ /* 0x004fcc0000000003 */
[----:B------:R-:W1:Y:S01]  /*259f0*/  MUFU.EX2 R21, R56 ;  /* 0x0000003800157308 */ /* 0x000e620000000800 */
[----:B---3--:R-:W-:Y:S01]  /*25a00*/  FFMA R45, R42, R45, 1 ;  /* 0x3f8000002a2d7423 */ /* 0x008fe2000000002d */
[----:B----4-:R-:W-:Y:S01]  /*25a10*/  FFMA R53, R53, R34, 1 ;  /* 0x3f80000035357423 */ /* 0x010fe20000000022 */
[----:B-1----:R-:W-:Y:S01]  /*25a20*/  FFMA R39, R54, R21, 1 ;  /* 0x3f80000036277423 */ /* 0x002fe20000000015 */
[----:B------:R-:W-:Y:S06]  /*25a30*/  @P2 BRA `(.L_x_857) ;  /* 0x0000000000142947 */ /* 0x000fec0003800000 */
[----:B------:R-:W-:Y:S02]  /*25a40*/  MOV R0, R47 ;  /* 0x0000002f00007202 */ /* 0x000fe40000000f00 */
[----:B------:R-:W-:-:S07]  /*25a50*/  MOV R2, 0x25a70 ;  /* 0x00025a7000027802 */ /* 0x000fce0000000f00 */
[----:B------:R-:W-:Y:S05]  /*25a60*/  CALL.REL.NOINC `($__internal_0_$__cuda_sm20_rcp_rn_f32_slowpath) ;  /* 0x0000008000907944 */ /* 0x000fea0003c00000 */
[----:B------:R-:W-:Y:S01]  /*25a70*/  MOV R20, R0 ;  /* 0x0000000000147202 */ /* 0x000fe20000000f00 */
[----:B------:R-:W-:Y:S06]  /*25a80*/  BRA `(.L_x_858) ;  /* 0x0000000000107947 */ /* 0x000fec0003800000 */
.L_x_857:
[----:B------:R-:W1:Y:S02]  /*25a90*/  MUFU.RCP R20, R47 ;  /* 0x0000002f00147308 */ /* 0x000e640000001000 */
[----:B-1----:R-:W-:-:S04]  /*25aa0*/  FFMA R0, R47, R20, -1 ;  /* 0xbf8000002f007423 */ /* 0x002fc80000000014 */
[----:B------:R-:W-:-:S04]  /*25ab0*/  FADD.FTZ R3, -R0, -RZ ;  /* 0x800000ff00037221 */ /* 0x000fc80000010100 */
[----:B------:R-:W-:-:S07]  /*25ac0*/  FFMA R20, R20, R3, R20 ;  /* 0x0000000314147223 */ /* 0x000fce0000000014 */
.L_x_858:
[----:B------:R-:W-:Y:S05]  /*25ad0*/  BSYNC B1 ;  /* 0x0000000000017941 */ /* 0x000fea0003800000 */
.L_x_856:
        /* <DEDUP_REMOVED lines=10> */
.L_x_860:
[----:B------:R-:W1:Y:S02]  /*25b80*/  MUFU.RCP R21, R48 ;  /* 0x0000003000157308 */ /* 0x000e640000001000 */
[----:B-1----:R-:W-:-:S04]  /*25b90*/  FFMA R0, R48, R21, -1 ;  /* 0xbf80000030007423 */ /* 0x002fc80000000015 */
[----:B------:R-:W-:-:S04]  /*25ba0*/  FADD.FTZ R0, -R0, -RZ ;  /* 0x800000ff00007221 */ /* 0x000fc80000010100 */
[----:B------:R-:W-:-:S07]  /*25bb0*/  FFMA R21, R21, R0, R21 ;  /* 0x0000000015157223 */ /* 0x000fce0000000015 */
.L_x_861:
[----:B------:R-:W-:Y:S05]  /*25bc0*/  BSYNC B1 ;  /* 0x0000000000017941 */ /* 0x000fea0003800000 */
.L_x_859:
        /* <DEDUP_REMOVED lines=10> */
.L_x_863:
[----:B------:R-:W1:Y:S02]  /*25c70*/  MUFU.RCP R22, R23 ;  /* 0x0000001700167308 */ /* 0x000e640000001000 */
[----:B-1----:R-:W-:-:S04]  /*25c80*/  FFMA R0, R23, R22, -1 ;  /* 0xbf80000017007423 */ /* 0x002fc80000000016 */
[----:B------:R-:W-:-:S04]  /*25c90*/  FADD.FTZ R3, -R0, -RZ ;  /* 0x800000ff00037221 */ /* 0x000fc80000010100 */
[----:B------:R-:W-:-:S07]  /*25ca0*/  FFMA R22, R22, R3, R22 ;  /* 0x0000000316167223 */ /* 0x000fce0000000016 */
.L_x_864:
[----:B------:R-:W-:Y:S05]  /*25cb0*/  BSYNC B1 ;  /* 0x0000000000017941 */ /* 0x000fea0003800000 */
.L_x_862:
        /* <DEDUP_REMOVED lines=10> */
.L_x_866:
[----:B------:R-:W1:Y:S02]  /*25d60*/  MUFU.RCP R23, R30 ;  /* 0x0000001e00177308 */ /* 0x000e640000001000 */
[----:B-1----:R-:W-:-:S04]  /*25d70*/  FFMA R0, R30, R23, -1 ;  /* 0xbf8000001e007423 */ /* 0x002fc80000000017 */
[----:B------:R-:W-:-:S04]  /*25d80*/  FADD.FTZ R0, -R0, -RZ ;  /* 0x800000ff00007221 */ /* 0x000fc80000010100 */
[----:B------:R-:W-:-:S07]  /*25d90*/  FFMA R23, R23, R0, R23 ;  /* 0x0000000017177223 */ /* 0x000fce0000000017 */
.L_x_867:
[----:B------:R-:W-:Y:S05]  /*25da0*/  BSYNC B1 ;  /* 0x0000000000017941 */ /* 0x000fea0003800000 */
.L_x_865:
        /* <DEDUP_REMOVED lines=10> */
.L_x_869:
[----:B------:R-:W1:Y:S02]  /*25e50*/  MUFU.RCP R24, R27 ;  /* 0x0000001b00187308 */ /* 0x000e640000001000 */
[----:B-1----:R-:W-:-:S04]  /*25e60*/  FFMA R0, R27, R24, -1 ;  /* 0xbf8000001b007423 */ /* 0x002fc80000000018 */
[----:B------:R-:W-:-:S04]  /*25e70*/  FADD.FTZ R3, -R0, -RZ ;  /* 0x800000ff00037221 */ /* 0x000fc80000010100 */
[----:B------:R-:W-:-:S07]  /*25e80*/  FFMA R24, R24, R3, R24 ;  /* 0x0000000318187223 */ /* 0x000fce0000000018 */
.L_x_870:
[----:B------:R-:W-:Y:S05]  /*25e90*/  BSYNC B1 ;  /* 0x0000000000017941 */ /* 0x000fea0003800000 */
.L_x_868:
        /* <DEDUP_REMOVED lines=10> */
.L_x_872:
[----:B------:R-:W1:Y:S02]  /*25f40*/  MUFU.RCP R25, R26 ;  /* 0x0000001a00197308 */ /* 0x000e640000001000 */
[----:B-1----:R-:W-:-:S04]  /*25f50*/  FFMA R0, R26, R25, -1 ;  /* 0xbf8000001a007423 */ /* 0x002fc80000000019 */
[----:B------:R-:W-:-:S04]  /*25f60*/  FADD.FTZ R0, -R0, -RZ ;  /* 0x800000ff00007221 */ /* 0x000fc80000010100 */
[----:B------:R-:W-:-:S07]  /*25f70*/  FFMA R25, R25, R0, R25 ;  /* 0x0000000019197223 */ /* 0x000fce0000000019 */
.L_x_873:
[----:B------:R-:W-:Y:S05]  /*25f80*/  BSYNC B1 ;  /* 0x0000000000017941 */ /* 0x000fea0003800000 */
.L_x_871:
        /* <DEDUP_REMOVED lines=10> */
.L_x_875:
[----:B------:R-:W1:Y:S02]  /*26030*/  MUFU.RCP R26, R33 ;  /* 0x00000021001a7308 */ /* 0x000e640000001000 */
[----:B-1----:R-:W-:-:S04]  /*26040*/  FFMA R0, R33, R26, -1 ;  /* 0xbf80000021007423 */ /* 0x002fc8000000001a */
[----:B------:R-:W-:-:S04]  /*26050*/  FADD.FTZ R3, -R0, -RZ ;  /* 0x800000ff00037221 */ /* 0x000fc80000010100 */
[----:B------:R-:W-:-:S07]  /*26060*/  FFMA R26, R26, R3, R26 ;  /* 0x000000031a1a7223 */ /* 0x000fce000000001a */
.L_x_876:
[----:B------:R-:W-:Y:S05]  /*26070*/  BSYNC B1 ;  /* 0x0000000000017941 */ /* 0x000fea0003800000 */
.L_x_874:
        /* <DEDUP_REMOVED lines=10> */
.L_x_878:
[----:B------:R-:W1:Y:S02]  /*26120*/  MUFU.RCP R27, R32 ;  /* 0x00000020001b7308 */ /* 0x000e640000001000 */
[----:B-1----:R-:W-:-:S04]  /*26130*/  FFMA R0, R32, R27, -1 ;  /* 0xbf80000020007423 */ /* 0x002fc8000000001b */
[----:B------:R-:W-:-:S04]  /*26140*/  FADD.FTZ R0, -R0, -RZ ;  /* 0x800000ff00007221 */ /* 0x000fc80000010100 */
[----:B------:R-:W-:-:S07]  /*26150*/  FFMA R27, R27, R0, R27 ;  /* 0x000000001b1b7223 */ /* 0x000fce000000001b */
.L_x_879:
[----:B------:R-:W-:Y:S05]  /*26160*/  BSYNC B1 ;  /* 0x0000000000017941 */ /* 0x000fea0003800000 */
.L_x_877:
        /* <DEDUP_REMOVED lines=10> */
.L_x_881:
[----:B------:R-:W1:Y:S02]  /*26210*/  MUFU.RCP R30, R37 ;  /* 0x00000025001e7308 */ /* 0x000e640000001000 */
[----:B-1----:R-:W-:-:S04]  /*26220*/  FFMA R0, R37, R30, -1 ;  /* 0xbf80000025007423 */ /* 0x002fc8000000001e */
[----:B------:R-:W-:-:S04]  /*26230*/  FADD.FTZ R3, -R0, -RZ ;  /* 0x800000ff00037221 */ /* 0x000fc80000010100 */
[----:B------:R-:W-:-:S07]  /*26240*/  FFMA R30, R30, R3, R30 ;  /* 0x000000031e1e7223 */ /* 0x000fce000000001e */
.L_x_882:
[----:B------:R-:W-:Y:S05]  /*26250*/  BSYNC B1 ;  /* 0x0000000000017941 */ /* 0x000fea0003800000 */
.L_x_880:
        /* <DEDUP_REMOVED lines=10> */
.L_x_884:
[----:B------:R-:W1:Y:S02]  /*26300*/  MUFU.RCP R31, R44 ;  /* 0x0000002c001f7308 */ /* 0x000e640000001000 */
[----:B-1----:R-:W-:-:S04]  /*26310*/  FFMA R0, R44, R31, -1 ;  /* 0xbf8000002c007423 */ /* 0x002fc8000000001f */
[----:B------:R-:W-:-:S04]  /*26320*/  FADD.FTZ R0, -R0, -RZ ;  /* 0x800000ff00007221 */ /* 0x000fc80000010100 */
[----:B------:R-:W-:-:S07]  /*26330*/  FFMA R31, R31, R0, R31 ;  /* 0x000000001f1f7223 */ /* 0x000fce000000001f */
.L_x_885:
[----:B------:R-:W-:Y:S05]  /*26340*/  BSYNC B1 ;  /* 0x0000000000017941 */ /* 0x000fea0003800000 */
.L_x_883:
        /* <DEDUP_REMOVED lines=10> */
.L_x_887:
[----:B------:R-:W1:Y:S02]  /*263f0*/  MUFU.RCP R32, R41 ;  /* 0x0000002900207308 */ /* 0x000e640000001000 */
[----:B-1----:R-:W-:-:S04]  /*26400*/  FFMA R0, R41, R32, -1 ;  /* 0xbf80000029007423 */ /* 0x002fc80000000020 */
[----:B------:R-:W-:-:S04]  /*26410*/  FADD.FTZ R3, -R0, -RZ ;  /* 0x800000ff00037221 */ /* 0x000fc80000010100 */
[----:B------:R-:W-:-:S07]  /*26420*/  FFMA R32, R32, R3, R32 ;  /* 0x0000000320207223 */ /* 0x000fce0000000020 */
.L_x_888:
[----:B------:R-:W-:Y:S05]  /*26430*/  BSYNC B1 ;  /* 0x0000000000017941 */ /* 0x000fea0003800000 */
.L_x_886:
        /* <DEDUP_REMOVED lines=10> */
.L_x_890:
[----:B------:R-:W1:Y:S02]  /*264e0*/  MUFU.RCP R33, R46 ;  /* 0x0000002e00217308 */ /* 0x000e640000001000 */
[----:B-1----:R-:W-:-:S04]  /*264f0*/  FFMA R0, R46, R33, -1 ;  /* 0xbf8000002e007423 */ /* 0x002fc80000000021 */
[----:B------:R-:W-:-:S04]  /*26500*/  FADD.FTZ R0, -R0, -RZ ;  /* 0x800000ff00007221 */ /* 0x000fc80000010100 */
[----:B------:R-:W-:-:S07]  /*26510*/  FFMA R33, R33, R0, R33 ;  /* 0x0000000021217223 */ /* 0x000fce0000000021 */
.L_x_891:
[----:B------:R-:W-:Y:S05]  /*26520*/  BSYNC B1 ;  /* 0x0000000000017941 */ /* 0x000fea0003800000 */
.L_x_889:
        /* <DEDUP_REMOVED lines=10> */
.L_x_893:
[----:B------:R-:W1:Y:S02]  /*265d0*/  MUFU.RCP R34, R45 ;  /* 0x0000002d00227308 */ /* 0x000e640000001000 */
[----:B-1----:R-:W-:-:S04]  /*265e0*/  FFMA R0, R45, R34, -1 ;  /* 0xbf8000002d007423 */ /* 0x002fc80000000022 */
[----:B------:R-:W-:-:S04]  /*265f0*/  FADD.FTZ R3, -R0, -RZ ;  /* 0x800000ff00037221 */ /* 0x000fc80000010100 */
[----:B------:R-:W-:-:S07]  /*26600*/  FFMA R34, R34, R3, R34 ;  /* 0x0000000322227223 */ /* 0x000fce0000000022 */
.L_x_894:
[----:B------:R-:W-:Y:S05]  /*26610*/  BSYNC B1 ;  /* 0x0000000000017941 */ /* 0x000fea0003800000 */
.L_x_892:
        /* <DEDUP_REMOVED lines=10> */
.L_x_896:
[----:B------:R-:W1:Y:S02]  /*266c0*/  MUFU.RCP R35, R50 ;  /* 0x0000003200237308 */ /* 0x000e640000001000 */
[----:B-1----:R-:W-:-:S04]  /*266d0*/  FFMA R0, R50, R35, -1 ;  /* 0xbf80000032007423 */ /* 0x002fc80000000023 */
[----:B------:R-:W-:-:S04]  /*266e0*/  FADD.FTZ R0, -R0, -RZ ;  /* 0x800000ff00007221 */ /* 0x000fc80000010100 */
[----:B------:R-:W-:-:S07]  /*266f0*/  FFMA R35, R35, R0, R35 ;  /* 0x0000000023237223 */ /* 0x000fce0000000023 */
.L_x_897:
[----:B------:R-:W-:Y:S05]  /*26700*/  BSYNC B1 ;  /* 0x0000000000017941 */ /* 0x000fea0003800000 */
.L_x_895:
        /* <DEDUP_REMOVED lines=10> */
.L_x_899:
[----:B------:R-:W1:Y:S02]  /*267b0*/  MUFU.RCP R36, R53 ;  /* 0x0000003500247308 */ /* 0x000e640000001000 */
[----:B-1----:R-:W-:-:S04]  /*267c0*/  FFMA R0, R53, R36, -1 ;  /* 0xbf80000035007423 */ /* 0x002fc80000000024 */
[----:B------:R-:W-:-:S04]  /*267d0*/  FADD.FTZ R3, -R0, -RZ ;  /* 0x800000ff00037221 */ /* 0x000fc80000010100 */
[----:B------:R-:W-:-:S07]  /*267e0*/  FFMA R36, R36, R3, R36 ;  /* 0x0000000324247223 */ /* 0x000fce0000000024 */
.L_x_900:
[----:B------:R-:W-:Y:S05]  /*267f0*/  BSYNC B1 ;  /* 0x0000000000017941 */ /* 0x000fea0003800000 */
.L_x_898:
        /* <DEDUP_REMOVED lines=8> */
.L_x_901:
[----:B------:R-:W1:Y:S02]  /*26880*/  MUFU.RCP R0, R39 ;  /* 0x0000002700007308 */ /* 0x000e640000001000 */
[----:B-1----:R-:W-:-:S04]  /*26890*/  FFMA R2, R39, R0, -1 ;  /* 0xbf80000027027423 */ /* 0x002fc80000000000 */
[----:B------:R-:W-:-:S04]  /*268a0*/  FADD.FTZ R3, -R2, -RZ ;  /* 0x800000ff02037221 */ /* 0x000fc80000010100 */
[----:B------:R-:W-:-:S07]  /*268b0*/  FFMA R0, R0, R3, R0 ;  /* 0x0000000300007223 */ /* 0x000fce0000000000 */
.L_x_902:
        /* <DEDUP_REMOVED lines=29> */
.L_x_904:
[----:B------:R-:W-:Y:S05]  /*26a90*/  BSYNC B0 ;  /* 0x0000000000007941 */ /* 0x000fea0003800000 */
.L_x_903:
[----:B------:R-:W-:Y:S06]  /*26aa0*/  BAR.SYNC.DEFER_BLOCKING 0x1, 0x100 ;  /* 0x0044000000007b1d */ /* 0x000fec0000010000 */
[----:B------:R-:W-:Y:S04]  /*26ab0*/  BSSY B0, `(.L_x_905) ;  /* 0x000000a000007945 */ /* 0x000fe80003800000 */
[----:B------:R-:W-:Y:S05]  /*26ac0*/  @P0 BRA `(.L_x_906) ;  /* 0x0000000000200947 */ /* 0x000fea0003800000 */
[----:B------:R-:W-:-:S06]  /*26ad0*/  UISETP.NE.AND UP0, UPT, UR43, 0x3, UPT ;  /* 0x000000032b00788c */ /* 0x000fcc000bf05270 */
[----:B------:R-:W-:-:S13]  /*26ae0*/  PLOP3.LUT P2, PT, PT, PT, UP0, 0x80, 0x0 ;  /* 0x000000000000781c */ /* 0x000fda0003f4f008 */
[----:B------:R-:W-:Y:S05]  /*26af0*/  @!P2 BRA `(.L_x_907) ;  /* 0x000000000004a947 */ /* 0x000fea0003800000 */
[----:B------:R-:W-:Y:S01]  /*26b00*/  BPT.TRAP 0x1 ;  /* 0x000000040000795c */ /* 0x000fe20000300000 */
.L_x_907:
[----:B------:R-:W-:-:S04]  /*26b10*/  ULEA UR4, UR8, UR46, 0x3 ;  /* 0x0000002e08047291 */ /* 0x000fc8000f8e183f */
[----:B------:R-:W-:-:S04]  /*26b20*/  UIADD3 UR4, UR4, 0x50, URZ ;  /* 0x0000005004047890 */ /* 0x000fc8000fffe03f */
[----:B------:R-:W-:-:S09]  /*26b30*/  UPRMT UR4, UR47, 0x654, UR4 ;  /* 0x000006542f047896 */ /* 0x000fd20008000004 */
[----:B------:R-:W-:Y:S03]  /*26b40*/  SYNCS.ARRIVE.TRANS64.RED.A1T0 RZ, [UR4], RZ ;  /* 0x000000ffffff79a7 */ /* 0x000fe60008100404 */
.L_x_906:
[----:B------:R-:W-:Y:S05]  /*26b50*/  BSYNC B0 ;  /* 0x0000000000007941 */ /* 0x000fea0003800000 */
.L_x_905:
        /* <DEDUP_REMOVED lines=9> */
.L_x_910:
[----:B------:R-:W-:Y:S01]  /*26bf0*/  SHF.L.U32 R13, R13, 0x1f, RZ ;  /* 0x0000001f0d0d7819 */ /* 0x000fe200000006ff */
[----:B------:R-:W-:Y:S01]  /*26c00*/  BSSY B1, `(.L_x_911) ;  /* 0x0000006000017945 */ /* 0x000fe20003800000 */
[C---:B------:R-:W-:Y:S02]  /*26c10*/  LEA R2, R12.reuse, UR46, 0x3 ;  /* 0x0000002e0c027c11 */ /* 0x040fe4000f8e18ff */
[----:B------:R-:W-:Y:S02]  /*26c20*/  @!P1 LEA R15, R12, R15, 0xd ;  /* 0x0000000f0c0f9211 */ /* 0x000fe400078e68ff */
[----:B------:R-:W2:Y:S02]  /*26c30*/  SYNCS.PHASECHK.TRANS64.TRYWAIT P2, [R2+URZ+0x30], R13 ;  /* 0x0000300d020075a7 */ /* 0x000ea4000804017f */
[----:B------:R-:W-:Y:S01]  /*26c40*/  @!P1 LEA R0, R18, R15, 0x1 ;  /* 0x0000000f12009211 */ /* 0x000fe200078e08ff */
[----:B--2---:R-:W-:Y:S06]  /*26c50*/  @!P2 BRA `(.L_x_912) ;  /* 0x0000006400b0a947 */ /* 0x004fec0003800000 */
.L_x_1127:
[----:B------:R-:W-:Y:S05]  /*26c60*/  BSYNC B1 ;  /* 0x0000000000017941 */ /* 0x000fea0003800000 */
.L_x_911:
[----:B------:R-:W-:Y:S05]  /*26c70*/  @!P1 WARPSYNC.ALL ;  /* 0x0000000000009948 */ /* 0x000fea0003800000 */
[----:B------:R3:W4:Y:S04]  /*26c80*/  @!P1 LDSM.16.M88.4 R8, [R15] ;  /* 0x000000000f08983b */ /* 0x0007280000000200 */
[----:B------:R3:W1:Y:S02]  /*26c90*/  @!P1 LDSM.16.M88.4 R4, [R0] ;  /* 0x000000000004983b */ /* 0x0006640000000200 */
.L_x_909:
[----:B------:R-:W-:Y:S05]  /*26ca0*/  BSYNC B0 ;  /* 0x0000000000007941 */ /* 0x000fea0003800000 */
.L_x_908:
[--C-:B----4-:R-:W-:Y:S02]  /*26cb0*/  HADD2.F32 R3, -RZ, R8.reuse.H0_H0 ;  /* 0x20000008ff037230 */ /* 0x110fe40000004100 */
[C---:B-1----:R-:W-:Y:S01]  /*26cc0*/  FMUL R27, R17.reuse, R136 ;  /* 0x00000088111b7220 */ /* 0x042fe20000400000 */
[----:B--2---:R-:W-:Y:S01]  /*26cd0*/  HADD2.F32 R13, -RZ, R8.H1_H1 ;  /* 0x30000008ff0d7230 */ /* 0x004fe20000004100 */
[----:B------:R-:W-:Y:S01]  /*26ce0*/  MOV R40, 0x3bbb989d ;  /* 0x3bbb989d00287802 */ /* 0x000fe20000000f00 */
[C---:B---3--:R-:W-:Y:S01]  /*26cf0*/  FMUL R0, R17.reuse, R137 ;  /* 0x0000008911007220 */ /* 0x048fe20000400000 */
[----:B------:R-:W-:Y:S02]  /*26d00*/  HADD2.F32 R15, -RZ, R9.H0_H0 ;  /* 0x20000009ff0f7230 */ /* 0x000fe40000004100 */
[C---:B------:R-:W-:Y:S01]  /*26d10*/  FFMA R3, R16.reuse, R3, R27 ;  /* 0x0000000310037223 */ /* 0x040fe2000000001b */
[----:B------:R-:W-:Y:S01]  /*26d20*/  FMUL R138, R17, R138 ;  /* 0x0000008a118a7220 */ /* 0x000fe20000400000 */
[----:B------:R-:W-:Y:S01]  /*26d30*/  MOV R45, 0x437c0000 ;  /* 0x437c0000002d7802 */ /* 0x000fe20000000f00 */
[C---:B------:R-:W-:Y:S01]  /*26d40*/  FFMA R0, R16.reuse, R13, R0 ;  /* 0x0000000d10007223 */ /* 0x040fe20000000000 */
[----:B------:R-:W-:Y:S01]  /*26d50*/  FFMA.SAT R2, -R3, R40, 0.5 ;  /* 0x3f00000003027423 */ /* 0x000fe20000002128 */
[----:B------:R-:W-:Y:S01]  /*26d60*/  FFMA R15, R16, R15, R138 ;  /* 0x0000000f100f7223 */ /* 0x000fe2000000008a */
[----:B------:R-:W-:-:S02]  /*26d70*/  HADD2.F32 R21, -RZ, R10.H0_H0 ;  /* 0x2000000aff157230 */ /* 0x000fc40000004100 */
[----:B------:R-:W-:Y:S01]  /*26d80*/  FMUL R139, R17, R139 ;  /* 0x0000008b118b7220 */ /* 0x000fe20000400000 */
[----:B------:R-:W-:Y:S02]  /*26d90*/  HADD2.F32 R23, -RZ, R10.H1_H1 ;  /* 0x3000000aff177230 */ /* 0x000fe40000004100 */
[-C--:B------:R-:W-:Y:S01]  /*26da0*/  FFMA.RM R2, R2, R45.reuse, 12582913 ;  /* 0x4b40000102027423 */ /* 0x080fe2000000402d */
[-C--:B------:R-:W-:Y:S01]  /*26db0*/  FFMA.SAT R10, -R0, R40.reuse, 0.5 ;  /* 0x3f000000000a7423 */ /* 0x080fe20000002128 */
[----:B------:R-:W-:Y:S01]  /*26dc0*/  FFMA.SAT R12, -R15, R40, 0.5 ;  /* 0x3f0000000f0c7423 */ /* 0x000fe20000002128 */
[----:B------:R-:W-:Y:S02]  /*26dd0*/  HADD2.F32 R9, -RZ, R9.H1_H1 ;  /* 0x30000009ff097230 */ /* 0x000fe40000004100 */
[----:B------:R-:W-:Y:S01]  /*26de0*/  FADD R8, R2, -12583039 ;  /* 0xcb40007f02087421 */ /* 0x000fe20000000000 */
[-C--:B------:R-:W-:Y:S01]  /*26df0*/  FFMA.RM R10, R10, R45.reuse, 12582913 ;  /* 0x4b4000010a0a7423 */ /* 0x080fe2000000402d */
[----:B------:R-:W-:Y:S01]  /*26e00*/  FFMA.RM R12, R12, R45, 12582913 ;  /* 0x4b4000010c0c7423 */ /* 0x000fe2000000402d */
[----:B------:R-:W-:Y:S01]  /*26e10*/  FMUL R13, R17, R140 ;  /* 0x0000008c110d7220 */ /* 0x000fe20000400000 */
[C---:B------:R-:W-:Y:S01]  /*26e20*/  FFMA R8, -R3.reuse, 1.4426950216293334961, -R8 ;  /* 0x3fb8aa3b03087823 */ /* 0x040fe20000000908 */
[----:B------:R-:W-:Y:S01]  /*26e30*/  FADD R39, R10, -12583039 ;  /* 0xcb40007f0a277421 */ /* 0x000fe20000000000 */
[----:B------:R-:W-:Y:S01]  /*26e40*/  FFMA R9, R16, R9, R139 ;  /* 0x0000000910097223 */ /* 0x000fe2000000008b */
[----:B------:R-:W-:Y:S01]  /*26e50*/  FADD R20, R12, -12583039 ;  /* 0xcb40007f0c147421 */ /* 0x000fe20000000000 */
[----:B------:R-:W-:Y:S01]  /*26e60*/  FFMA R8, -R3, 1.925963033500011079e-08, R8 ;  /* 0x32a5706003087823 */ /* 0x000fe20000000108 */
[----:B------:R-:W-:Y:S01]  /*26e70*/  FFMA R39, -R0, 1.4426950216293334961, -R39 ;  /* 0x3fb8aa3b00277823 */ /* 0x000fe20000000927 */
[----:B------:R-:W-:Y:S01]  /*26e80*/  FMUL R141, R17, R141 ;  /* 0x0000008d118d7220 */ /* 0x000fe20000400000 */
[----:B------:R-:W-:Y:S01]  /*26e90*/  FFMA R20, -R15, 1.4426950216293334961, -R20 ;  /* 0x3fb8aa3b0f147823 */ /* 0x000fe20000000914 */
[----:B------:R-:W-:Y:S01]  /*26ea0*/  FFMA.SAT R3, -R9, R40, 0.5 ;  /* 0x3f00000009037423 */ /* 0x000fe20000002128 */
[----:B------:R-:W-:Y:S01]  /*26eb0*/  FFMA R13, R16, R21, R13 ;  /* 0x00000015100d7223 */ /* 0x000fe2000000000d */
[----:B------:R-:W-:Y:S01]  /*26ec0*/  FFMA R39, -R0, 1.925963033500011079e-08, R39 ;  /* 0x32a5706000277823 */ /* 0x000fe20000000127 */
[----:B------:R-:W-:-:S02]  /*26ed0*/  HADD2.F32 R25, -RZ, R11.H0_H0 ;  /* 0x2000000bff197230 */ /* 0x000fc40000004100 */
[C---:B------:R-:W-:Y:S01]  /*26ee0*/  FFMA R23, R16.reuse, R23, R141 ;  /* 0x0000001710177223 */ /* 0x040fe2000000008d */
[----:B------:R-:W-:Y:S01]  /*26ef0*/  FFMA R20, -R15, 1.925963033500011079e-08, R20 ;  /* 0x32a570600f147823 */ /* 0x000fe20000000114 */
[----:B------:R-:W-:Y:S01]  /*26f00*/  FFMA.RM R0, R3, R45, 12582913 ;  /* 0x4b40000103007423 */ /* 0x000fe2000000402d */
[----:B------:R-:W-:Y:S01]  /*26f10*/  FMUL R27, R17, R142 ;  /* 0x0000008e111b7220 */ /* 0x000fe20000400000 */
[-C--:B------:R-:W-:Y:S01]  /*26f20*/  FFMA.SAT R15, -R13, R40.reuse, 0.5 ;  /* 0x3f0000000d0f7423 */ /* 0x080fe20000002128 */
[----:B------:R-:W-:Y:S01]  /*26f30*/  HADD2.F32 R11, -RZ, R11.H1_H1 ;  /* 0x3000000bff0b7230 */ /* 0x000fe20000004100 */
[----:B------:R1:W2:Y:S01]  /*26f40*/  MUFU.EX2 R21, R8 ;  /* 0x0000000800157308 */ /* 0x0002a20000000800 */
[----:B------:R-:W-:Y:S01]  /*26f50*/  FMUL R143, R17, R143 ;  /* 0x0000008f118f7220 */ /* 0x000fe20000400000 */
[----:B------:R-:W-:Y:S01]  /*26f60*/  FFMA.SAT R24, -R23, R40, 0.5 ;  /* 0x3f00000017187423 */ /* 0x000fe20000002128 */
[----:B------:R-:W-:Y:S01]  /*26f70*/  FFMA R25, R16, R25, R27 ;  /* 0x0000001910197223 */ /* 0x000fe2000000001b */
[----:B------:R-:W-:-:S02]  /*26f80*/  HADD2.F32 R3, -RZ, R4.H0_H0 ;  /* 0x20000004ff037230 */ /* 0x000fc40000004100 */
[-C--:B------:R-:W-:Y:S01]  /*26f90*/  FFMA.RM R22, R15, R45.reuse, 12582913 ;  /* 0x4b4000010f167423 */ /* 0x080fe2000000402d */
[----:B------:R-:W-:Y:S01]  /*26fa0*/  FMUL R31, R17, R144 ;  /* 0x00000090111f7220 */ /* 0x000fe20000400000 */
[----:B------:R-:W-:Y:S01]  /*26fb0*/  FFMA.RM R26, R24, R45, 12582913 ;  /* 0x4b400001181a7423 */ /* 0x000fe2000000402d */
[----:B------:R-:W-:Y:S01]  /*26fc0*/  FFMA R143, R16, R11, R143 ;  /* 0x0000000b108f7223 */ /* 0x000fe2000000008f */
[----:B-1----:R-:W-:Y:S01]  /*26fd0*/  FADD R8, R0, -12583039 ;  /* 0xcb40007f00087421 */ /* 0x002fe20000000000 */
[----:B------:R-:W-:Y:S01]  /*26fe0*/  FADD R24, R22, -12583039 ;  /* 0xcb40007f16187421 */ /* 0x000fe20000000000 */
[----:B------:R-:W-:Y:S01]  /*26ff0*/  FFMA.SAT R11, -R25, R40, 0.5 ;  /* 0x3f000000190b7423 */ /* 0x000fe20000002128 */
[----:B------:R-:W-:Y:S01]  /*27000*/  FFMA R31, R16, R3, R31 ;  /* 0x00000003101f7223 */ /* 0x000fe2000000001f */
[----:B------:R-:W-:Y:S01]  /*27010*/  FFMA R8, -R9, 1.4426950216293334961, -R8 ;  /* 0x3fb8aa3b09087823 */ /* 0x000fe20000000908 */
[----:B------:R1:W-:Y:S01]  /*27020*/  MUFU.EX2 R27, R20 ;  /* 0x00000014001b7308 */ /* 0x0003e20000000800 */
[----:B------:R-:W-:Y:S01]  /*27030*/  FADD R28, R26, -12583039 ;  /* 0xcb40007f1a1c7421 */ /* 0x000fe20000000000 */
[----:B------:R-:W-:-:S02]  /*27040*/  HADD2.F32 R3, -RZ, R4.H1_H1 ;  /* 0x30000004ff037230 */ /* 0x000fc40000004100 */
[----:B------:R-:W-:Y:S01]  /*27050*/  FFMA R8, -R9, 1.925963033500011079e-08, R8 ;  /* 0x32a5706009087823 */ /* 0x000fe20000000108 */
[----:B------:R-:W-:Y:S01]  /*27060*/  FFMA R24, -R13, 1.4426950216293334961, -R24 ;  /* 0x3fb8aa3b0d187823 */ /* 0x000fe20000000918 */
[----:B------:R-:W-:Y:S01]  /*27070*/  FFMA.RM R4, R11, R45, 12582913 ;  /* 0x4b4000010b047423 */ /* 0x000fe2000000402d */
[----:B------:R-:W-:Y:S01]  /*27080*/  FMUL R145, R17, R145 ;  /* 0x0000009111917220 */ /* 0x000fe20000400000 */
[-C--:B------:R-:W-:Y:S01]  /*27090*/  FFMA.SAT R30, -R31, R40.reuse, 0.5 ;  /* 0x3f0000001f1e7423 */ /* 0x080fe20000002128 */
[----:B------:R-:W-:Y:S01]  /*270a0*/  FFMA R28, -R23, 1.4426950216293334961, -R28 ;  /* 0x3fb8aa3b171c7823 */ /* 0x000fe2000000091c */
[----:B-1----:R-:W-:Y:S01]  /*270b0*/  FFMA.SAT R20, -R143, R40, 0.5 ;  /* 0x3f0000008f147423 */ /* 0x002fe20000002128 */
[----:B------:R1:W3:Y:S01]  /*270c0*/  MUFU.EX2 R41, R8 ;  /* 0x0000000800297308 */ /* 0x0002e20000000800 */
[----:B------:R-:W-:Y:S02]  /*270d0*/  HADD2.F32 R9, -RZ, R5.H0_H0 ;  /* 0x20000005ff097230 */ /* 0x000fe40000004100 */
[----:B------:R-:W-:Y:S01]  /*270e0*/  FMUL R33, R17, R146 ;  /* 0x0000009211217220 */ /* 0x000fe20000400000 */
[----:B------:R-:W-:Y:S01]  /*270f0*/  FFMA.RM R20, R20, R45, 12582913 ;  /* 0x4b40000114147423 */ /* 0x000fe2000000402d */
[----:B------:R-:W-:Y:S01]  /*27100*/  FFMA R24, -R13, 1.925963033500011079e-08, R24 ;  /* 0x32a570600d187823 */ /* 0x000fe20000000118 */
[----:B------:R-:W-:Y:S01]  /*27110*/  FFMA R3, R16, R3, R145 ;  /* 0x0000000310037223 */ /* 0x000fe20000000091 */
[----:B------:R-:W-:Y:S01]  /*27120*/  FFMA.RM R30, R30, R45, 12582913 ;  /* 0x4b4000011e1e7423 */ /* 0x000fe2000000402d */
[----:B------:R-:W-:-:S02]  /*27130*/  HADD2.F32 R11, -RZ, R6.H0_H0 ;  /* 0x20000006ff0b7230 */ /* 0x000fc40000004100 */
[----:B------:R-:W-:Y:S01]  /*27140*/  FFMA R28, -R23, 1.925963033500011079e-08, R28 ;  /* 0x32a57060171c7823 */ /* 0x000fe2000000011c */
[----:B-1----:R-:W-:Y:S01]  /*27150*/  FADD R8, R4, -12583039 ;  /* 0xcb40007f04087421 */ /* 0x002fe20000000000 */
[----:B------:R-:W-:Y:S02]  /*27160*/  HADD2.F32 R13, -RZ, R6.H1_H1 ;  /* 0x30000006ff0d7230 */ /* 0x000fe40000004100 */
[----:B------:R-:W-:Y:S01]  /*27170*/  FADD R6, R20, -12583039 ;  /* 0xcb40007f14067421 */ /* 0x000fe20000000000 */
[----:B------:R1:W-:Y:S01]  /*27180*/  MUFU.EX2 R23, R24 ;  /* 0x0000001800177308 */ /* 0x0003e20000000800 */
[----:B------:R-:W-:Y:S01]  /*27190*/  FFMA R8, -R25, 1.4426950216293334961, -R8 ;  /* 0x3fb8aa3b19087823 */ /* 0x000fe20000000908 */
[----:B------:R-:W-:Y:S01]  /*271a0*/  FFMA R9, R16, R9, R33 ;  /* 0x0000000910097223 */ /* 0x000fe20000000021 */
[----:B------:R-:W-:Y:S02]  /*271b0*/  HADD2.F32 R5, -RZ, R5.H1_H1 ;  /* 0x30000005ff057230 */ /* 0x000fe40000004100 */
[----:B------:R-:W-:Y:S01]  /*271c0*/  FFMA.SAT R32, -R3, R40, 0.5 ;  /* 0x3f00000003207423 */ /* 0x000fe20000002128 */
[----:B------:R-:W-:Y:S01]  /*271d0*/  FMUL R147, R17, R147 ;  /* 0x0000009311937220 */ /* 0x000fe20000400000 */
[----:B------:R-:W-:Y:S01]  /*271e0*/  FFMA R6, -R143, 1.4426950216293334961, -R6 ;  /* 0x3fb8aa3b8f067823 */ /* 0x000fe20000000906 */
[----:B------:R-:W-:Y:S01]  /*271f0*/  FFMA R8, -R25, 1.925963033500011079e-08, R8 ;  /* 0x32a5706019087823 */ /* 0x000fe20000000108 */
[----:B------:R4:W-:Y:S01]  /*27200*/  MUFU.EX2 R43, R28 ;  /* 0x0000001c002b7308 */ /* 0x0009e20000000800 */
[----:B-1----:R-:W-:Y:S01]  /*27210*/  FADD R24, R30, -12583039 ;  /* 0xcb40007f1e187421 */ /* 0x002fe20000000000 */
[----:B------:R-:W-:Y:S01]  /*27220*/  FFMA.RM R32, R32, R45, 12582913 ;  /* 0x4b40000120207423 */ /* 0x000fe2000000402d */
[----:B------:R-:W-:Y:S01]  /*27230*/  FMUL R35, R17, R148 ;  /* 0x0000009411237220 */ /* 0x000fe20000400000 */
[C---:B------:R-:W-:Y:S01]  /*27240*/  FFMA R5, R16.reuse, R5, R147 ;  /* 0x0000000510057223 */ /* 0x040fe20000000093 */
[----:B------:R-:W-:Y:S01]  /*27250*/  FFMA R24, -R31, 1.4426950216293334961, -R24 ;  /* 0x3fb8aa3b1f187823 */ /* 0x000fe20000000918 */
[----:B------:R-:W-:Y:S01]  /*27260*/  FFMA R6, -R143, 1.925963033500011079e-08, R6 ;  /* 0x32a570608f067823 */ /* 0x000fe20000000106 */
[----:B------:R-:W-:Y:S01]  /*27270*/  FFMA R11, R16, R11, R35 ;  /* 0x0000000b100b7223 */ /* 0x000fe20000000023 */
[----:B------:R1:W-:Y:S01]  /*27280*/  MUFU.EX2 R25, R8 ;  /* 0x0000000800197308 */ /* 0x0003e20000000800 */
[-C--:B----4-:R-:W-:Y:S01]  /*27290*/  FFMA.SAT R28, -R9, R40.reuse, 0.5 ;  /* 0x3f000000091c7423 */ /* 0x090fe20000002128 */
[----:B------:R-:W-:Y:S01]  /*272a0*/  FFMA R24, -R31, 1.925963033500011079e-08, R24 ;  /* 0x32a570601f187823 */ /* 0x000fe20000000118 */
[----:B------:R-:W-:Y:S01]  /*272b0*/  FFMA.SAT R34, -R5, R40, 0.5 ;  /* 0x3f00000005227423 */ /* 0x000fe20000002128 */
[----:B------:R-:W-:-:S02]  /*272c0*/  HADD2.F32 R15, -RZ, R7.H0_H0 ;  /* 0x20000007ff0f7230 */ /* 0x000fc40000004100 */
[----:B------:R-:W-:Y:S01]  /*272d0*/  FFMA.RM R28, R28, R45, 12582913 ;  /* 0x4b4000011c1c7423 */ /* 0x000fe2000000402d */
[C---:B------:R-:W-:Y:S01]  /*272e0*/  FMUL R37, R17.reuse, R150 ;  /* 0x0000009611257220 */ /* 0x040fe20000400000 */
[C---:B------:R-:W-:Y:S01]  /*272f0*/  FMUL R149, R17.reuse, R149 ;  /* 0x0000009511957220 */ /* 0x040fe20000400000 */
[----:B------:R4:W-:Y:S01]  /*27300*/  MUFU.EX2 R33, R6 ;  /* 0x0000000600217308 */ /* 0x0009e20000000800 */
[----:B-1----:R-:W-:Y:S01]  /*27310*/  FADD R8, R32, -12583039 ;  /* 0xcb40007f20087421 */ /* 0x002fe20000000000 */
[----:B------:R-:W-:Y:S02]  /*27320*/  HADD2.F32 R7, -RZ, R7.H1_H1 ;  /* 0x30000007ff077230 */ /* 0x000fe40000004100 */
[----:B------:R-:W-:Y:S01]  /*27330*/  FFMA.RM R34, R34, R45, 12582913 ;  /* 0x4b40000122227423 */ /* 0x000fe2000000402d */
[----:B------:R-:W-:Y:S01]  /*27340*/  FMUL R151, R17, R151 ;  /* 0x0000009711977220 */ /* 0x000fe20000400000 */
[C---:B------:R-:W-:Y:S01]  /*27350*/  FFMA R8, -R3.reuse, 1.4426950216293334961, -R8 ;  /* 0x3fb8aa3b03087823 */ /* 0x040fe20000000908 */
[C---:B------:R-:W-:Y:S01]  /*27360*/  FFMA R15, R16.reuse, R15, R37 ;  /* 0x0000000f100f7223 */ /* 0x040fe20000000025 */
[----:B------:R-:W-:Y:S01]  /*27370*/  FFMA R13, R16, R13, R149 ;  /* 0x0000000d100d7223 */ /* 0x000fe20000000095 */
[----:B------:R1:W5:Y:S01]  /*27380*/  MUFU.EX2 R31, R24 ;  /* 0x00000018001f7308 */ /* 0x0003620000000800 */
[----:B----4-:R-:W-:Y:S01]  /*27390*/  FADD R6, R28, -12583039 ;  /* 0xcb40007f1c067421 */ /* 0x010fe20000000000 */
[----:B------:R-:W-:Y:S01]  /*273a0*/  FFMA R8, -R3, 1.925963033500011079e-08, R8 ;  /* 0x32a5706003087823 */ /* 0x000fe20000000108 */
[----:B------:R-:W-:Y:S01]  /*273b0*/  FADD R36, R34, -12583039 ;  /* 0xcb40007f22247421 */ /* 0x000fe20000000000 */
[----:B------:R-:W-:Y:S01]  /*273c0*/  FFMA R7, R16, R7, R151 ;  /* 0x0000000710077223 */ /* 0x000fe20000000097 */
[----:B------:R-:W-:Y:S01]  /*273d0*/  FFMA R6, -R9, 1.4426950216293334961, -R6 ;  /* 0x3fb8aa3b09067823 */ /* 0x000fe20000000906 */
[-C--:B------:R-:W-:Y:S01]  /*273e0*/  FFMA.SAT R37, -R15, R40.reuse, 0.5 ;  /* 0x3f0000000f257423 */ /* 0x080fe20000002128 */
[----:B------:R-:W-:Y:S01]  /*273f0*/  FFMA R36, -R5, 1.4426950216293334961, -R36 ;  /* 0x3fb8aa3b05247823 */ /* 0x000fe20000000924 */
[----:B------:R4:W-:Y:S01]  /*27400*/  MUFU.EX2 R3, R8 ;  /* 0x0000000800037308 */ /* 0x0009e20000000800 */
[-C--:B-1----:R-:W-:Y:S01]  /*27410*/  FFMA.SAT R24, -R11, R40.reuse, 0.5 ;  /* 0x3f0000000b187423 */ /* 0x082fe20000002128 */
[----:B------:R-:W-:Y:S01]  /*27420*/  FFMA R6, -R9, 1.925963033500011079e-08, R6 ;  /* 0x32a5706009067823 */ /* 0x000fe20000000106 */
[-C--:B------:R-:W-:Y:S01]  /*27430*/  FFMA.SAT R9, -R13, R40.reuse, 0.5 ;  /* 0x3f0000000d097423 */ /* 0x080fe20000002128 */
[----:B------:R-:W-:Y:S01]  /*27440*/  FFMA.SAT R40, -R7, R40, 0.5 ;  /* 0x3f00000007287423 */ /* 0x000fe20000002128 */
[-C--:B------:R-:W-:Y:S01]  /*27450*/  FFMA.RM R24, R24, R45.reuse, 12582913 ;  /* 0x4b40000118187423 */ /* 0x080fe2000000402d */
[-C--:B------:R-:W-:Y:S01]  /*27460*/  FFMA.RM R37, R37, R45.reuse, 12582913 ;  /* 0x4b40000125257423 */ /* 0x080fe2000000402d */
[-C--:B------:R-:W-:Y:S01]  /*27470*/  FFMA.RM R35, R9, R45.reuse, 12582913 ;  /* 0x4b40000109237423 */ /* 0x080fe2000000402d */
[----:B------:R-:W-:Y:S01]  /*27480*/  FFMA R36, -R5, 1.925963033500011079e-08, R36 ;  /* 0x32a5706005247823 */ /* 0x000fe20000000124 */
[----:B----4-:R-:W-:Y:S01]  /*27490*/  FADD R8, R24, -12583039 ;  /* 0xcb40007f18087421 */ /* 0x010fe20000000000 */
[----:B------:R1:W-:Y:S01]  /*274a0*/  MUFU.EX2 R5, R6 ;  /* 0x0000000600057308 */ /* 0x0003e20000000800 */
[----:B------:R-:W-:Y:S01]  /*274b0*/  FFMA.RM R40, R40, R45, 12582913 ;  /* 0x4b40000128287423 */ /* 0x000fe2000000402d */
[----:B------:R-:W-:Y:S01]  /*274c0*/  SHF.L.U32 R2, R2, 0x17, RZ ;  /* 0x0000001702027819 */ /* 0x000fe200000006ff */
[----:B------:R-:W-:Y:S01]  /*274d0*/  FFMA R8, -R11, 1.4426950216293334961, -R8 ;  /* 0x3fb8aa3b0b087823 */ /* 0x000fe20000000908 */
[----:B------:R-:W-:Y:S01]  /*274e0*/  FADD R38, R35, -12583039 ;  /* 0xcb40007f23267421 */ /* 0x000fe20000000000 */
[----:B------:R-:W-:Y:S01]  /*274f0*/  SHF.L.U32 R0, R0, 0x17, RZ ;  /* 0x0000001700007819 */ /* 0x000fe200000006ff */
[----:B------:R-:W-:Y:S01]  /*27500*/  FADD R42, R40, -12583039 ;  /* 0xcb40007f282a7421 */ /* 0x000fe20000000000 */
[----:B------:R-:W-:Y:S01]  /*27510*/  FFMA R8, -R11, 1.925963033500011079e-08, R8 ;  /* 0x32a570600b087823 */ /* 0x000fe20000000108 */
[----:B--2---:R-:W-:Y:S01]  /*27520*/  FFMA R21, R2, R21, 1 ;  /* 0x3f80000002157423 */ /* 0x004fe20000000015 */
[----:B-1----:R-:W-:Y:S01]  /*27530*/  FADD R6, R37, -12583039 ;  /* 0xcb40007f25067421 */ /* 0x002fe20000000000 */
[----:B------:R-:W-:Y:S01]  /*27540*/  FFMA R38, -R13, 1.4426950216293334961, -R38 ;  /* 0x3fb8aa3b0d267823 */ /* 0x000fe20000000926 */
[----:B------:R3:W-:Y:S01]  /*27550*/  MUFU.EX2 R11, R8 ;  /* 0x00000008000b7308 */ /* 0x0007e20000000800 */
[----:B------:R-:W-:Y:S01]  /*27560*/  FFMA R42, -R7, 1.4426950216293334961, -R42 ;  /* 0x3fb8aa3b072a7823 */ /* 0x000fe2000000092a */
[----:B------:R-:W-:Y:S01]  /*27570*/  FFMA R6, -R15, 1.4426950216293334961, -R6 ;  /* 0x3fb8aa3b0f067823 */ /* 0x000fe20000000906 */
[----:B------:R-:W-:Y:S01]  /*27580*/  FFMA R38, -R13, 1.925963033500011079e-08, R38 ;  /* 0x32a570600d267823 */ /* 0x000fe20000000126 */
[----:B------:R-:W-:Y:S01]  /*27590*/  SHF.L.U32 R30, R30, 0x17, RZ ;  /* 0x000000171e1e7819 */ /* 0x000fe200000006ff */
[----:B------:R-:W-:Y:S01]  /*275a0*/  FFMA R42, -R7, 1.925963033500011079e-08, R42 ;  /* 0x32a57060072a7823 */ /* 0x000fe2000000012a */
[----:B------:R-:W-:Y:S01]  /*275b0*/  FFMA R6, -R15, 1.925963033500011079e-08, R6 ;  /* 0x32a570600f067823 */ /* 0x000fe20000000106 */
[----:B------:R-:W-:Y:S01]  /*275c0*/  SHF.L.U32 R20, R20, 0x17, RZ ;  /* 0x0000001714147819 */ /* 0x000fe200000006ff */
[----:B------:R-:W1:Y:S01]  /*275d0*/  MUFU.EX2 R39, R39 ;  /* 0x0000002700277308 */ /* 0x000e620000000800 */
[----:B---3--:R-:W-:Y:S01]  /*275e0*/  FFMA R8, R0, R41, 1 ;  /* 0x3f80000000087423 */ /* 0x008fe20000000029 */
[----:B------:R-:W-:Y:S01]  /*275f0*/  VIADD R0, R21, 0x1800000 ;  /* 0x0180000015007836 */ /* 0x000fe20000000000 */
[----:B------:R-:W-:Y:S01]  /*27600*/  SHF.L.U32 R37, R37, 0x17, RZ ;  /* 0x0000001725257819 */ /* 0x000fe200000006ff */
[----:B------:R-:W-:Y:S01]  /*27610*/  BSSY B1, `(.L_x_913) ;  /* 0x000002a000017945 */ /* 0x000fe20003800000 */
[----:B------:R-:W-:Y:S01]  /*27620*/  SHF.L.U32 R10, R10, 0x17, RZ ;  /* 0x000000170a0a7819 */ /* 0x000fe200000006ff */
[----:B-----5:R-:W-:Y:S01]  /*27630*/  FFMA R31, R30, R31, 1 ;  /* 0x3f8000001e1f7423 */ /* 0x020fe2000000001f */
[----:B------:R-:W-:Y:S01]  /*27640*/  LOP3.LUT R0, R0, 0x7f800000, RZ, 0xc0, !PT ;  /* 0x7f80000000007812 */ /* 0x000fe200078ec0ff */
[----:B------:R-:W2:Y:S01]  /*27650*/  MUFU.EX2 R6, R6 ;  /* 0x0000000600067308 */ /* 0x000ea20000000800 */
[----:B------:R-:W-:Y:S01]  /*27660*/  SHF.L.U32 R12, R12, 0x17, RZ ;  /* 0x000000170c0c7819 */ /* 0x000fe200000006ff */
[----:B------:R-:W-:Y:S01]  /*27670*/  FFMA R20, R20, R33, 1 ;  /* 0x3f80000014147423 */ /* 0x000fe20000000021 */
[----:B------:R-:W-:-:S02]  /*27680*/  ISETP.GT.U32.AND P1, PT, R0, 0x1ffffff, PT ;  /* 0x01ffffff0000780c */ /* 0x000fc40003f24070 */
[----:B------:R-:W-:Y:S01]  /*27690*/  SHF.L.U32 R22, R22, 0x17, RZ ;  /* 0x0000001716167819 */ /* 0x000fe200000006ff */
[----:B------:R-:W-:Y:S01]  /*276a0*/  FFMA R27, R12, R27, 1 ;  /* 0x3f8000000c1b7423 */ /* 0x000fe2000000001b */
[----:B------:R-:W-:Y:S01]  /*276b0*/  SHF.L.U32 R26, R26, 0x17, RZ ;  /* 0x000000171a1a7819 */ /* 0x000fe200000006ff */
[----:B------:R-:W3:Y:S01]  /*276c0*/  MUFU.EX2 R9, R36 ;  /* 0x0000002400097308 */ /* 0x000ee20000000800 */
[----:B------:R-:W-:Y:S01]  /*276d0*/  SHF.L.U32 R4, R4, 0x17, RZ ;  /* 0x0000001704047819 */ /* 0x000fe200000006ff */
[----:B-1----:R-:W-:Y:S01]  /*276e0*/  FFMA R10, R10, R39, 1 ;  /* 0x3f8000000a0a7423 */ /* 0x002fe20000000027 */
[----:B------:R-:W-:Y:S01]  /*276f0*/  SHF.L.U32 R32, R32, 0x17, RZ ;  /* 0x0000001720207819 */ /* 0x000fe200000006ff */
[----:B------:R-:W-:Y:S01]  /*27700*/  FFMA R23, R22, R23, 1 ;  /* 0x3f80000016177423 */ /* 0x000fe20000000017 */
[----:B------:R-:W-:Y:S01]  /*27710*/  SHF.L.U32 R28, R28, 0x17, RZ ;  /* 0x000000171c1c7819 */ /* 0x000fe200000006ff */
[----:B------:R-:W-:Y:S01]  /*27720*/  FFMA R26, R26, R43, 1 ;  /* 0x3f8000001a1a7423 */ /* 0x000fe2000000002b */
[----:B------:R-:W-:Y:S01]  /*27730*/  SHF.L.U32 R34, R34, 0x17, RZ ;  /* 0x0000001722227819 */ /* 0x000fe200000006ff */
[----:B------:R-:W1:Y:S01]  /*27740*/  MUFU.EX2 R38, R38 ;  /* 0x0000002600267308 */ /* 0x000e620000000800 */
[----:B------:R-:W-:Y:S01]  /*27750*/  SHF.L.U32 R24, R24, 0x17, RZ ;  /* 0x0000001718187819 */ /* 0x000fe200000006ff */
[----:B--2---:R-:W-:Y:S01]  /*27760*/  FFMA R30, R37, R6, 1 ;  /* 0x3f800000251e7423 */ /* 0x004fe20000000006 */
[----:B------:R-:W-:Y:S01]  /*27770*/  SHF.L.U32 R35, R35, 0x17, RZ ;  /* 0x0000001723237819 */ /* 0x000fe200000006ff */
[----:B------:R-:W-:Y:S01]  /*27780*/  FFMA R25, R4, R25, 1 ;  /* 0x3f80000004197423 */ /* 0x000fe20000000019 */
[----:B------:R-:W-:Y:S01]  /*27790*/  SHF.L.U32 R40, R40, 0x17, RZ ;  /* 0x0000001728287819 */ /* 0x000fe200000006ff */
[----:B------:R-:W-:Y:S01]  /*277a0*/  FFMA R32, R32, R3, 1 ;  /* 0x3f80000020207423 */ /* 0x000fe20000000003 */
[----:B------:R-:W-:Y:S01]  /*277b0*/  FFMA R28, R28, R5, 1 ;  /* 0x3f8000001c1c7423 */ /* 0x000fe20000000005 */
[----:B------:R-:W2:Y:S01]  /*277c0*/  MUFU.EX2 R7, R42 ;  /* 0x0000002a00077308 */ /* 0x000ea20000000800 */
[----:B---3--:R-:W-:Y:S01]  /*277d0*/  FFMA R33, R34, R9, 1 ;  /* 0x3f80000022217423 */ /* 0x008fe20000000009 */
[----:B------:R-:W-:Y:S01]  /*277e0*/  FFMA R24, R24, R11, 1 ;  /* 0x3f80000018187423 */ /* 0x000fe2000000000b */
        /* <DEDUP_REMOVED lines=8> */
.L_x_914:
[----:B------:R-:W1:Y:S02]  /*27870*/  MUFU.RCP R4, R21 ;  /* 0x0000001500047308 */ /* 0x000e640000001000 */
[----:B-1----:R-:W-:-:S04]  /*27880*/  FFMA R0, R21, R4, -1 ;  /* 0xbf80000015007423 */ /* 0x002fc80000000004 */
[----:B------:R-:W-:-:S04]  /*27890*/  FADD.FTZ R3, -R0, -RZ ;  /* 0x800000ff00037221 */ /* 0x000fc80000010100 */
[----:B------:R-:W-:-:S07]  /*278a0*/  FFMA R4, R4, R3, R4 ;  /* 0x0000000304047223 */ /* 0x000fce0000000004 */
.L_x_915:
[----:B------:R-:W-:Y:S05]  /*278b0*/  BSYNC B1 ;  /* 0x0000000000017941 */ /* 0x000fea0003800000 */
.L_x_913:
        /* <DEDUP_REMOVED lines=10> */
.L_x_917:
[----:B------:R-:W1:Y:S02]  /*27960*/  MUFU.RCP R5, R10 ;  /* 0x0000000a00057308 */ /* 0x000e640000001000 */
[----:B-1----:R-:W-:-:S04]  /*27970*/  FFMA R0, R10, R5, -1 ;  /* 0xbf8000000a007423 */ /* 0x002fc80000000005 */
[----:B------:R-:W-:-:S04]  /*27980*/  FADD.FTZ R0, -R0, -RZ ;  /* 0x800000ff00007221 */ /* 0x000fc80000010100 */
[----:B------:R-:W-:-:S07]  /*27990*/  FFMA R5, R5, R0, R5 ;  /* 0x0000000005057223 */ /* 0x000fce0000000005 */
.L_x_918:
[----:B------:R-:W-:Y:S05]  /*279a0*/  BSYNC B1 ;  /* 0x0000000000017941 */ /* 0x000fea0003800000 */
.L_x_916:
        /* <DEDUP_REMOVED lines=10> */
.L_x_920:
[----:B------:R-:W1:Y:S02]  /*27a50*/  MUFU.RCP R6, R27 ;  /* 0x0000001b00067308 */ /* 0x000e640000001000 */
[----:B-1----:R-:W-:-:S04]  /*27a60*/  FFMA R0, R27, R6, -1 ;  /* 0xbf8000001b007423 */ /* 0x002fc80000000006 */
[----:B------:R-:W-:-:S04]  /*27a70*/  FADD.FTZ R3, -R0, -RZ ;  /* 0x800000ff00037221 */ /* 0x000fc80000010100 */
[----:B------:R-:W-:-:S07]  /*27a80*/  FFMA R6, R6, R3, R6 ;  /* 0x0000000306067223 */ /* 0x000fce0000000006 */
.L_x_921:
[----:B------:R-:W-:Y:S05]  /*27a90*/  BSYNC B1 ;  /* 0x0000000000017941 */ /* 0x000fea0003800000 */
.L_x_919:
        /* <DEDUP_REMOVED lines=10> */
.L_x_923:
[----:B------:R-:W1:Y:S02]  /*27b40*/  MUFU.RCP R7, R8 ;  /* 0x0000000800077308 */ /* 0x000e640000001000 */
[----:B-1----:R-:W-:-:S04]  /*27b50*/  FFMA R0, R8, R7, -1 ;  /* 0xbf80000008007423 */ /* 0x002fc80000000007 */
[----:B------:R-:W-:-:S04]  /*27b60*/  FADD.FTZ R0, -R0, -RZ ;  /* 0x800000ff00007221 */ /* 0x000fc80000010100 */
[----:B------:R-:W-:-:S07]  /*27b70*/  FFMA R7, R7, R0, R7 ;  /* 0x0000000007077223 */ /* 0x000fce0000000007 */
.L_x_924:
[----:B------:R-:W-:Y:S05]  /*27b80*/  BSYNC B1 ;  /* 0x0000000000017941 */ /* 0x000fea0003800000 */
.L_x_922:
        /* <DEDUP_REMOVED lines=10> */
.L_x_926:
[----:B------:R-:W1:Y:S02]  /*27c30*/  MUFU.RCP R8, R23 ;  /* 0x0000001700087308 */ /* 0x000e640000001000 */
[----:B-1----:R-:W-:-:S04]  /*27c40*/  FFMA R0, R23, R8, -1 ;  /* 0xbf80000017007423 */ /* 0x002fc80000000008 */
[----:B------:R-:W-:-:S04]  /*27c50*/  FADD.FTZ R3, -R0, -RZ ;  /* 0x800000ff00037221 */ /* 0x000fc80000010100 */
[----:B------:R-:W-:-:S07]  /*27c60*/  FFMA R8, R8, R3, R8 ;  /* 0x0000000308087223 */ /* 0x000fce0000000008 */
.L_x_927:
[----:B------:R-:W-:Y:S05]  /*27c70*/  BSYNC B1 ;  /* 0x0000000000017941 */ /* 0x000fea0003800000 */
.L_x_925:
        /* <DEDUP_REMOVED lines=10> */
.L_x_929:
[----:B------:R-:W1:Y:S02]  /*27d20*/  MUFU.RCP R9, R26 ;  /* 0x0000001a00097308 */ /* 0x000e640000001000 */
[----:B-1----:R-:W-:-:S04]  /*27d30*/  FFMA R0, R26, R9, -1 ;  /* 0xbf8000001a007423 */ /* 0x002fc80000000009 */
[----:B------:R-:W-:-:S04]  /*27d40*/  FADD.FTZ R0, -R0, -RZ ;  /* 0x800000ff00007221 */ /* 0x000fc80000010100 */
[----:B------:R-:W-:-:S07]  /*27d50*/  FFMA R9, R9, R0, R9 ;  /* 0x0000000009097223 */ /* 0x000fce0000000009 */
.L_x_930:
[----:B------:R-:W-:Y:S05]  /*27d60*/  BSYNC B1 ;  /* 0x0000000000017941 */ /* 0x000fea0003800000 */
.L_x_928:
        /* <DEDUP_REMOVED lines=10> */
.L_x_932:
[----:B------:R-:W1:Y:S02]  /*27e10*/  MUFU.RCP R10, R25 ;  /* 0x00000019000a7308 */ /* 0x000e640000001000 */
[----:B-1----:R-:W-:-:S04]  /*27e20*/  FFMA R0, R25, R10, -1 ;  /* 0xbf80000019007423 */ /* 0x002fc8000000000a */
[----:B------:R-:W-:-:S04]  /*27e30*/  FADD.FTZ R3, -R0, -RZ ;  /* 0x800000ff00037221 */ /* 0x000fc80000010100 */
[----:B------:R-:W-:-:S07]  /*27e40*/  FFMA R10, R10, R3, R10 ;  /* 0x000000030a0a7223 */ /* 0x000fce000000000a */
.L_x_933:
[----:B------:R-:W-:Y:S05]  /*27e50*/  BSYNC B1 ;  /* 0x0000000000017941 */ /* 0x000fea0003800000 */
.L_x_931:
        /* <DEDUP_REMOVED lines=10> */
.L_x_935:
[----:B------:R-:W1:Y:S02]  /*27f00*/  MUFU.RCP R11, R20 ;  /* 0x00000014000b7308 */ /* 0x000e640000001000 */
[----:B-1----:R-:W-:-:S04]  /*27f10*/  FFMA R0, R20, R11, -1 ;  /* 0xbf80000014007423 */ /* 0x002fc8000000000b */
[----:B------:R-:W-:-:S04]  /*27f20*/  FADD.FTZ R0, -R0, -RZ ;  /* 0x800000ff00007221 */ /* 0x000fc80000010100 */
[----:B------:R-:W-:-:S07]  /*27f30*/  FFMA R11, R11, R0, R11 ;  /* 0x000000000b0b7223 */ /* 0x000fce000000000b */
.L_x_936:
[----:B------:R-:W-:Y:S05]  /*27f40*/  BSYNC B1 ;  /* 0x0000000000017941 */ /* 0x000fea0003800000 */
.L_x_934:
        /* <DEDUP_REMOVED lines=10> */
.L_x_938:
[----:B------:R-:W1:Y:S02]  /*27ff0*/  MUFU.RCP R12, R31 ;  /* 0x0000001f000c7308 */ /* 0x000e640000001000 */
[----:B-1----:R-:W-:-:S04]  /*28000*/  FFMA R0, R31, R12, -1 ;  /* 0xbf8000001f007423 */ /* 0x002fc8000000000c */
[----:B------:R-:W-:-:S04]  /*28010*/  FADD.FTZ R3, -R0, -RZ ;  /* 0x800000ff00037221 */ /* 0x000fc80000010100 */
[----:B------:R-:W-:-:S07]  /*28020*/  FFMA R12, R12, R3, R12 ;  /* 0x000000030c0c7223 */ /* 0x000fce000000000c */
.L_x_939:
[----:B------:R-:W-:Y:S05]  /*28030*/  BSYNC B1 ;  /* 0x0000000000017941 */ /* 0x000fea0003800000 */
.L_x_937:
        /* <DEDUP_REMOVED lines=10> */
.L_x_941:
[----:B------:R-:W1:Y:S02]  /*280e0*/  MUFU.RCP R13, R32 ;  /* 0x00000020000d7308 */ /* 0x000e640000001000 */
[----:B-1----:R-:W-:-:S04]  /*280f0*/  FFMA R0, R32, R13, -1 ;  /* 0xbf80000020007423 */ /* 0x002fc8000000000d */
[----:B------:R-:W-:-:S04]  /*28100*/  FADD.FTZ R0, -R0, -RZ ;  /* 0x800000ff00007221 */ /* 0x000fc80000010100 */
[----:B------:R-:W-:-:S07]  /*28110*/  FFMA R13, R13, R0, R13 ;  /* 0x000000000d0d7223 */ /* 0x000fce000000000d */
.L_x_942:
[----:B------:R-:W-:Y:S05]  /*28120*/  BSYNC B1 ;  /* 0x0000000000017941 */ /* 0x000fea0003800000 */
.L_x_940:
        /* <DEDUP_REMOVED lines=10> */
.L_x_944:
[----:B------:R-:W1:Y:S02]  /*281d0*/  MUFU.RCP R15, R28 ;  /* 0x0000001c000f7308 */ /* 0x000e640000001000 */
[----:B-1----:R-:W-:-:S04]  /*281e0*/  FFMA R0, R28, R15, -1 ;  /* 0xbf8000001c007423 */ /* 0x002fc8000000000f */
[----:B------:R-:W-:-:S04]  /*281f0*/  FADD.FTZ R0, -R0, -RZ ;  /* 0x800000ff00007221 */ /* 0x000fc80000010100 */
[----:B------:R-:W-:-:S07]  /*28200*/  FFMA R15, R15, R0, R15 ;  /* 0x000000000f0f7223 */ /* 0x000fce000000000f */
.L_x_945:
[----:B------:R-:W-:Y:S05]  /*28210*/  BSYNC B1 ;  /* 0x0000000000017941 */ /* 0x000fea0003800000 */
.L_x_943:
        /* <DEDUP_REMOVED lines=10> */
.L_x_947:
[----:B------:R-:W1:Y:S02]  /*282c0*/  MUFU.RCP R20, R33 ;  /* 0x0000002100147308 */ /* 0x000e640000001000 */
[----:B-1----:R-:W-:-:S04]  /*282d0*/  FFMA R0, R33, R20, -1 ;  /* 0xbf80000021007423 */ /* 0x002fc80000000014 */
[----:B------:R-:W-:-:S04]  /*282e0*/  FADD.FTZ R3, -R0, -RZ ;  /* 0x800000ff00037221 */ /* 0x000fc80000010100 */
[----:B------:R-:W-:-:S07]  /*282f0*/  FFMA R20, R20, R3, R20 ;  /* 0x0000000314147223 */ /* 0x000fce0000000014 */
.L_x_948:
[----:B------:R-:W-:Y:S05]  /*28300*/  BSYNC B1 ;  /* 0x0000000000017941 */ /* 0x000fea0003800000 */
.L_x_946:
        /* <DEDUP_REMOVED lines=10> */
.L_x_950:
[----:B------:R-:W1:Y:S02]  /*283b0*/  MUFU.RCP R21, R24 ;  /* 0x0000001800157308 */ /* 0x000e640000001000 */
[----:B-1----:R-:W-:-:S04]  /*283c0*/  FFMA R0, R24, R21, -1 ;  /* 0xbf80000018007423 */ /* 0x002fc80000000015 */
[----:B------:R-:W-:-:S04]  /*283d0*/  FADD.FTZ R0, -R0, -RZ ;  /* 0x800000ff00007221 */ /* 0x000fc80000010100 */
[----:B------:R-:W-:-:S07]  /*283e0*/  FFMA R21, R21, R0, R21 ;  /* 0x0000000015157223 */ /* 0x000fce0000000015 */
.L_x_951:
[----:B------:R-:W-:Y:S05]  /*283f0*/  BSYNC B1 ;  /* 0x0000000000017941 */ /* 0x000fea0003800000 */
.L_x_949:
        /* <DEDUP_REMOVED lines=10> */
.L_x_953:
[----:B------:R-:W1:Y:S02]  /*284a0*/  MUFU.RCP R22, R35 ;  /* 0x0000002300167308 */ /* 0x000e640000001000 */
[----:B-1----:R-:W-:-:S04]  /*284b0*/  FFMA R0, R35, R22, -1 ;  /* 0xbf80000023007423 */ /* 0x002fc80000000016 */
[----:B------:R-:W-:-:S04]  /*284c0*/  FADD.FTZ R3, -R0, -RZ ;  /* 0x800000ff00037221 */ /* 0x000fc80000010100 */
[----:B------:R-:W-:-:S07]  /*284d0*/  FFMA R22, R22, R3, R22 ;  /* 0x0000000316167223 */ /* 0x000fce0000000016 */
.L_x_954:
[----:B------:R-:W-:Y:S05]  /*284e0*/  BSYNC B1 ;  /* 0x0000000000017941 */ /* 0x000fea0003800000 */
.L_x_952:
        /* <DEDUP_REMOVED lines=10> */
.L_x_956:
[----:B------:R-:W1:Y:S02]  /*28590*/  MUFU.RCP R23, R30 ;  /* 0x0000001e00177308 */ /* 0x000e640000001000 */
[----:B-1----:R-:W-:-:S04]  /*285a0*/  FFMA R0, R30, R23, -1 ;  /* 0xbf8000001e007423 */ /* 0x002fc80000000017 */
[----:B------:R-:W-:-:S04]  /*285b0*/  FADD.FTZ R0, -R0, -RZ ;  /* 0x800000ff00007221 */ /* 0x000fc80000010100 */
[----:B------:R-:W-:-:S07]  /*285c0*/  FFMA R23, R23, R0, R23 ;  /* 0x0000000017177223 */ /* 0x000fce0000000017 */
.L_x_957:
[----:B------:R-:W-:Y:S05]  /*285d0*/  BSYNC B1 ;  /* 0x0000000000017941 */ /* 0x000fea0003800000 */
.L_x_955:
        /* <DEDUP_REMOVED lines=8> */
.L_x_958:
[----:B------:R-:W1:Y:S02]  /*28660*/  MUFU.RCP R0, R37 ;  /* 0x0000002500007308 */ /* 0x000e640000001000 */
[----:B-1----:R-:W-:-:S04]  /*28670*/  FFMA R2, R37, R0, -1 ;  /* 0xbf80000025027423 */ /* 0x002fc80000000000 */
[----:B------:R-:W-:-:S04]  /*28680*/  FADD.FTZ R3, -R2, -RZ ;  /* 0x800000ff02037221 */ /* 0x000fc80000010100 */
[----:B------:R-:W-:-:S07]  /*28690*/  FFMA R0, R0, R3, R0 ;  /* 0x0000000300007223 */ /* 0x000fce0000000000 */
.L_x_959:
        /* <DEDUP_REMOVED lines=29> */
.L_x_961:
[----:B------:R-:W-:Y:S05]  /*28870*/  BSYNC B0 ;  /* 0x0000000000007941 */ /* 0x000fea0003800000 */
.L_x_960:
[----:B------:R-:W-:Y:S06]  /*28880*/  BAR.SYNC.DEFER_BLOCKING 0x1, 0x100 ;  /* 0x0044000000007b1d */ /* 0x000fec0000010000 */
[----:B------:R-:W-:Y:S04]  /*28890*/  BSSY B0, `(.L_x_962) ;  /* 0x000000a000007945 */ /* 0x000fe80003800000 */
[----:B------:R-:W-:Y:S05]  /*288a0*/  @P0 BRA `(.L_x_963) ;  /* 0x0000000000200947 */ /* 0x000fea0003800000 */
[----:B------:R-:W-:-:S06]  /*288b0*/  UISETP.NE.AND UP0, UPT, UR43, 0x3, UPT ;  /* 0x000000032b00788c */ /* 0x000fcc000bf05270 */
[----:B------:R-:W-:-:S13]  /*288c0*/  PLOP3.LUT P0, PT, PT, PT, UP0, 0x80, 0x0 ;  /* 0x000000000000781c */ /* 0x000fda0003f0f008 */
[----:B------:R-:W-:Y:S05]  /*288d0*/  @!P0 BRA `(.L_x_964) ;  /* 0x0000000000048947 */ /* 0x000fea0003800000 */
[----:B------:R-:W-:Y:S01]  /*288e0*/  BPT.TRAP 0x1 ;  /* 0x000000040000795c */ /* 0x000fe20000300000 */
.L_x_964:
[----:B------:R-:W-:-:S04]  /*288f0*/  ULEA UR4, UR36, UR46, 0x3 ;  /* 0x0000002e24047291 */ /* 0x000fc8000f8e183f */
[----:B------:R-:W-:-:S04]  /*28900*/  UIADD3 UR4, UR4, 0x50, URZ ;  /* 0x0000005004047890 */ /* 0x000fc8000fffe03f */
[----:B------:R-:W-:-:S09]  /*28910*/  UPRMT UR4, UR47, 0x654, UR4 ;  /* 0x000006542f047896 */ /* 0x000fd20008000004 */
[----:B------:R-:W-:Y:S03]  /*28920*/  SYNCS.ARRIVE.TRANS64.RED.A1T0 RZ, [UR4], RZ ;  /* 0x000000ffffff79a7 */ /* 0x000fe60008100404 */
.L_x_963:
[----:B------:R-:W-:Y:S05]  /*28930*/  BSYNC B0 ;  /* 0x0000000000007941 */ /* 0x000fea0003800000 */
.L_x_962:
[----:B------:R-:W2:Y:S01]  /*28940*/  LDL.LU R26, [R1+0x204] ;  /* 0x00020400011a7983 */ /* 0x000ea20000300800 */
[----:B------:R-:W-:-:S03]  /*28950*/  ULDC.64 UR4, c[0x0][0x8f8] ;  /* 0x00023e0000047ab9 */ /* 0x000fc60000000a00 */
[----:B------:R-:W3:Y:S01]  /*28960*/  LDL.LU R25, [R1+0x200] ;  /* 0x0002000001197983 */ /* 0x000ee20000300800 */
[----:B------:R-:W-:Y:S01]  /*28970*/  UIADD3 UR36, UR36, 0x1, URZ ;  /* 0x0000000124247890 */ /* 0x000fe2000fffe03f */
[----:B------:R-:W-:Y:S01]  /*28980*/  PRMT R0, RZ, 0x7610, R0 ;  /* 0x00007610ff007816 */ /* 0x000fe20000000000 */
[----:B------:R-:W-:Y:S01]  /*28990*/  UMOV UR49, 0xffffffff ;  /* 0xffffffff00317882 */ /* 0x000fe20000000000 */
[----:B------:R-:W-:Y:S01]  /*289a0*/  UMOV UR51, 0xffffffff ;  /* 0xffffffff00337882 */ /* 0x000fe20000000000 */
[----:B------:R-:W-:Y:S01]  /*289b0*/  UISETP.NE.AND UP0, UPT, UR36, 0x4, UPT ;  /* 0x000000042400788c */ /* 0x000fe2000bf05270 */
[----:B------:R-:W-:-:S03]  /*289c0*/  MOV R22, 0xffffffff ;  /* 0xffffffff00167802 */ /* 0x000fc60000000f00 */
[----:B------:R-:W-:Y:S01]  /*289d0*/  USEL UR36, UR36, URZ, UP0 ;  /* 0x0000003f24247287 */ /* 0x000fe20008000000 */
[----:B---3--:R-:W-:-:S04]  /*289e0*/  IADD3 R25, P0, R25, UR54, RZ ;  /* 0x0000003619197c10 */ /* 0x008fc8000ff1e0ff */
[----:B--2---:R-:W-:Y:S01]  /*289f0*/  IADD3.X R26, R26, UR53, RZ, P0, !PT ;  /* 0x000000351a1a7c10 */ /* 0x004fe200087fe4ff */
[----:B------:R2:W-:Y:S01]  /*28a00*/  STL [R1+0x200], R25 ;  /* 0x0002001901007387 */ /* 0x0005e20000100800 */
[----:B------:R-:W-:-:S03]  /*28a10*/  ISETP.GE.U32.AND P0, PT, R25, UR4, PT ;  /* 0x0000000419007c0c */ /* 0x000fc6000bf06070 */
[----:B------:R2:W-:Y:S01]  /*28a20*/  STL [R1+0x204], R26 ;  /* 0x0002041a01007387 */ /* 0x0005e20000100800 */
[----:B------:R-:W-:-:S13]  /*28a30*/  ISETP.GE.U32.AND.EX P0, PT, R26, UR5, PT, P0 ;  /* 0x000000051a007c0c */ /* 0x000fda000bf06100 */
[----:B--2---:R-:W-:Y:S05]  /*28a40*/  @P0 BRA `(.L_x_965) ;  /* 0x0000000400740947 */ /* 0x004fea0003800000 */
[----:B------:R-:W2:Y:S01]  /*28a50*/  S2R R20, SR_CTAID.X ;  /* 0x0000000000147919 */ /* 0x000ea20000002500 */
[----:B-1----:R-:W1:Y:S01]  /*28a60*/  LDC.64 R8, c[0x0][0x8d0] ;  /* 0x00023400ff087b82 */ /* 0x002e620000000a00 */
[----:B------:R-:W-:Y:S01]  /*28a70*/  ULDC UR4, c[0x0][0x150] ;  /* 0x0000540000047ab9 */ /* 0x000fe20000000800 */
[----:B------:R-:W-:Y:S01]  /*28a80*/  MOV R6, R25 ;  /* 0x0000001900067202 */ /* 0x000fe20000000f00 */
[----:B------:R-:W3:Y:S01]  /*28a90*/  S2R R22, SR_CTAID.Y ;  /* 0x0000000000167919 */ /* 0x000ee20000002600 */
[----:B------:R-:W-:-:S04]  /*28aa0*/  MOV R7, R26 ;  /* 0x0000001a00077202 */ /* 0x000fc80000000f00 */
[----:B------:R-:W4:Y:S08]  /*28ab0*/  LDC R23, c[0x0][0x144] ;  /* 0x00005100ff177b82 */ /* 0x000f300000000800 */
[----:B------:R-:W3:Y:S08]  /*28ac0*/  LDC R10, c[0x0][0x8d8] ;  /* 0x00023600ff0a7b82 */ /* 0x000ef00000000800 */
[----:B------:R-:W3:Y:S01]  /*28ad0*/  LDC.64 R14, c[0x0][0x8c8] ;  /* 0x00023200ff0e7b82 */ /* 0x000ee20000000a00 */
[----:B-1----:R-:W-:-:S04]  /*28ae0*/  ISETP.NE.U32.AND P0, PT, R8, RZ, PT ;  /* 0x000000ff0800720c */ /* 0x002fc80003f05070 */
[----:B------:R-:W-:Y:S02]  /*28af0*/  ISETP.NE.AND.EX P0, PT, R9, RZ, PT, P0 ;  /* 0x000000ff0900720c */ /* 0x000fe40003f05300 */
[----:B--2---:R-:W-:-:S05]  /*28b00*/  I2FP.F32.U32 R0, R20 ;  /* 0x0000001400007245 */ /* 0x004fca0000201000 */
[----:B------:R-:W-:-:S04]  /*28b10*/  FMUL R0, R0, UR4 ;  /* 0x0000000400007c20 */ /* 0x000fc80008400000 */
[----:B------:R1:W2:Y:S02]  /*28b20*/  F2I.U32.TRUNC.NTZ R21, R0 ;  /* 0x0000000000157305 */ /* 0x0002a4000020f000 */
[----:B----4-:R-:W-:Y:S05]  /*28b30*/  @!P0 BRA `(.L_x_966) ;  /* 0x0000000000288947 */ /* 0x010fea0003800000 */
[----:B-1----:R-:W1:Y:S02]  /*28b40*/  LDC R0, c[0x0][0x8dc] ;  /* 0x00023700ff007b82 */ /* 0x002e640000000800 */
[----:B-1----:R-:W-:-:S04]  /*28b50*/  IADD3 R7, P0, R25, R0, RZ ;  /* 0x0000000019077210 */ /* 0x002fc80007f1e0ff */
[----:B------:R-:W-:-:S05]  /*28b60*/  IADD3.X R11, RZ, R26, RZ, P0, !PT ;  /* 0x0000001aff0b7210 */ /* 0x000fca00007fe4ff */
[----:B------:R-:W-:-:S04]  /*28b70*/  IMAD.WIDE.U32 R2, R11, R8, RZ ;  /* 0x000000080b027225 */ /* 0x000fc800078e00ff */
[----:B------:R-:W-:-:S04]  /*28b80*/  IMAD.WIDE.U32 R4, P0, R7, R9, R2 ;  /* 0x0000000907047225 */ /* 0x000fc80007800002 */
[----:B------:R-:W-:Y:S01]  /*28b90*/  IMAD.WIDE.U32 R2, R7, R8, RZ ;  /* 0x0000000807027225 */ /* 0x000fe200078e00ff */
[----:B------:R-:W-:-:S03]  /*28ba0*/  MOV R6, R5 ;  /* 0x0000000500067202 */ /* 0x000fc60000000f00 */
[----:B------:R-:W-:Y:S01]  /*28bb0*/  IMAD.X R7, RZ, RZ, RZ, P0 ;  /* 0x000000ffff077224 */ /* 0x000fe200000e06ff */
[----:B------:R-:W-:-:S05]  /*28bc0*/  IADD3 RZ, P0, R3, R4, RZ ;  /* 0x0000000403ff7210 */ /* 0x000fca0007f1e0ff */
[----:B------:R-:W-:-:S08]  /*28bd0*/  IMAD.WIDE.U32.X R6, R11, R9, R6, P0 ;  /* 0x000000090b067225 */ /* 0x000fd000000e0406 */
.L_x_966:
[-CC-:B---3--:R-:W-:Y:S01]  /*28be0*/  SHF.R.U64 R28, R6, R10.reuse, R7.reuse ;  /* 0x0000000a061c7219 */ /* 0x188fe20000001207 */
[----:B------:R-:W3:Y:S01]  /*28bf0*/  LDC.64 R12, c[0x0][0x8e8] ;  /* 0x00023a00ff0c7b82 */ /* 0x000ee20000000a00 */
[----:B-1----:R-:W-:Y:S01]  /*28c00*/  SHF.R.U32.HI R0, RZ, R10, R7 ;  /* 0x0000000aff007219 */ /* 0x002fe20000011607 */
[----:B------:R-:W-:Y:S01]  /*28c10*/  ULDC UR4, c[0x0][0x154] ;  /* 0x0000550000047ab9 */ /* 0x000fe20000000800 */
[----:B------:R-:W-:Y:S02]  /*28c20*/  IADD3 R5, P0, RZ, -R28, RZ ;  /* 0x8000001cff057210 */ /* 0x000fe40007f1e0ff */
[----:B------:R-:W-:Y:S02]  /*28c30*/  MOV R2, R25 ;  /* 0x0000001900027202 */ /* 0x000fe40000000f00 */
[----:B------:R-:W-:Y:S01]  /*28c40*/  IADD3.X R3, RZ, ~R0, RZ, P0, !PT ;  /* 0x80000000ff037210 */ /* 0x000fe200007fe4ff */
[----:B------:R-:W1:Y:S01]  /*28c50*/  LDC R4, c[0x0][0x8c0] ;  /* 0x00023000ff047b82 */ /* 0x000e620000000800 */
[----:B--2---:R-:W-:-:S02]  /*28c60*/  IADD3 R21, -R21, RZ, RZ ;  /* 0x000000ff15157210 */ /* 0x004fc40007ffe1ff */
[----:B------:R-:W-:Y:S01]  /*28c70*/  MOV R7, 0x1 ;  /* 0x0000000100077802 */ /* 0x000fe20000000f00 */
[----:B------:R-:W-:Y:S01]  /*28c80*/  IMAD R0, R3, R14, RZ ;  /* 0x0000000e03007224 */ /* 0x000fe200078e02ff */
[----:B------:R-:W-:Y:S01]  /*28c90*/  MOV R3, R26 ;  /* 0x0000001a00037202 */ /* 0x000fe20000000f00 */
[----:B------:R-:W-:Y:S02]  /*28ca0*/  IMAD R21, R23, R21, R20 ;  /* 0x0000001517157224 */ /* 0x000fe400078e0214 */
[----:B------:R-:W2:Y:S01]  /*28cb0*/  LDC R6, c[0x0][0x8b0] ;  /* 0x00022c00ff067b82 */ /* 0x000ea20000000800 */
[----:B------:R-:W-:-:S04]  /*28cc0*/  IMAD.WIDE.U32 R2, R5, R14, R2 ;  /* 0x0000000e05027225 */ /* 0x000fc800078e0002 */
[----:B------:R-:W-:Y:S01]  /*28cd0*/  IMAD R5, R5, R15, R0 ;  /* 0x0000000f05057224 */ /* 0x000fe200078e0200 */
[----:B------:R-:W-:Y:S02]  /*28ce0*/  I2FP.F32.U32 R0, R22 ;  /* 0x0000001600007245 */ /* 0x000fe40000201000 */
[----:B------:R-:W4:Y:S01]  /*28cf0*/  LDC R24, c[0x0][0x900] ;  /* 0x00024000ff187b82 */ /* 0x000f220000000800 */
[----:B---3--:R-:W-:Y:S02]  /*28d00*/  ISETP.NE.U32.AND P0, PT, R12, RZ, PT ;  /* 0x000000ff0c00720c */ /* 0x008fe40003f05070 */
[----:B------:R-:W-:Y:S01]  /*28d10*/  IADD3 R3, R3, R5, RZ ;  /* 0x0000000503037210 */ /* 0x000fe20007ffe0ff */
[----:B------:R-:W-:Y:S01]  /*28d20*/  FMUL R0, R0, UR4 ;  /* 0x0000000400007c20 */ /* 0x000fe20008400000 */
[----:B------:R-:W-:Y:S02]  /*28d30*/  ISETP.NE.AND.EX P0, PT, R13, RZ, PT, P0 ;  /* 0x000000ff0d00720c */ /* 0x000fe40003f05300 */
[----:B------:R-:W-:Y:S01]  /*28d40*/  MOV R5, 0xffffffff ;  /* 0xffffffff00057802 */ /* 0x000fe20000000f00 */
[----:B------:R-:W3:Y:S01]  /*28d50*/  LDC R15, c[0x0][0x148] ;  /* 0x00005200ff0f7b82 */ /* 0x000ee20000000800 */
[-CC-:B-1----:R-:W-:Y:S01]  /*28d60*/  SHF.R.U64 R10, R2, R4.reuse, R3.reuse ;  /* 0x00000004020a7219 */ /* 0x182fe20000001203 */
[----:B------:R1:W1:Y:S01]  /*28d70*/  F2I.U32.TRUNC.NTZ R14, R0 ;  /* 0x00000000000e7305 */ /* 0x000262000020f000 */
[----:B------:R-:W-:-:S05]  /*28d80*/  SHF.R.U32.HI R3, RZ, R4, R3 ;  /* 0x00000004ff037219 */ /* 0x000fca0000011603 */
[----:B------:R-:W1:Y:S01]  /*28d90*/  LDC R20, c[0x0][0x8a8] ;  /* 0x00022a00ff147b82 */ /* 0x000e620000000800 */
[-CC-:B--2---:R-:W-:Y:S02]  /*28da0*/  SHF.R.U64 R8, R10, R6.reuse, R3.reuse ;  /* 0x000000060a087219 */ /* 0x184fe40000001203 */
[----:B------:R-:W-:-:S05]  /*28db0*/  SHF.R.U32.HI R3, RZ, R6, R3 ;  /* 0x00000006ff037219 */ /* 0x000fca0000011603 */
[----:B------:R-:W2:Y:S01]  /*28dc0*/  LDC R25, c[0x0][0x8f0] ;  /* 0x00023c00ff197b82 */ /* 0x000ea20000000800 */
[-C--:B----4-:R-:W-:Y:S02]  /*28dd0*/  SHF.L.U32 R5, R5, R24.reuse, RZ ;  /* 0x0000001805057219 */ /* 0x090fe400000006ff */
[-CC-:B------:R-:W-:Y:S02]  /*28de0*/  SHF.R.U64 R11, R8, R24.reuse, R3.reuse ;  /* 0x00000018080b7219 */ /* 0x180fe40000001203 */
[-C--:B------:R-:W-:Y:S02]  /*28df0*/  SHF.R.U32.HI R3, RZ, R24.reuse, R3 ;  /* 0x00000018ff037219 */ /* 0x080fe40000011603 */
[----:B------:R-:W-:Y:S01]  /*28e00*/  SHF.L.U32 R24, R7, R24, RZ ;  /* 0x0000001807187219 */ /* 0x000fe200000006ff */
[----:B------:R-:W4:Y:S01]  /*28e10*/  LDC R26, c[0x0][0x8e0] ;  /* 0x00023800ff1a7b82 */ /* 0x000f220000000800 */
[----:B------:R-:W-:Y:S02]  /*28e20*/  LOP3.LUT R23, RZ, R5, RZ, 0x33, !PT ;  /* 0x00000005ff177212 */ /* 0x000fe400078e33ff */
[----:B------:R-:W-:-:S05]  /*28e30*/  MOV R2, R11 ;  /* 0x0000000b00027202 */ /* 0x000fca0000000f00 */
[----:B------:R-:W1:Y:S01]  /*28e40*/  LDC R27, c[0x0][0x8b8] ;  /* 0x00022e00ff1b7b82 */ /* 0x000e620000000800 */
[----:B------:R-:W-:Y:S05]  /*28e50*/  @!P0 BRA `(.L_x_967) ;  /* 0x0000000000288947 */ /* 0x000fea0003800000 */
[----:B-1----:R-:W1:Y:S02]  /*28e60*/  LDC R0, c[0x0][0x8f4] ;  /* 0x00023d00ff007b82 */ /* 0x002e640000000800 */
        /* <DEDUP_REMOVED lines=9> */
.L_x_967:
[----:B------:R-:W5:Y:S01]  /*28f00*/  LDC R4, c[0x0][0x904] ;  /* 0x00024100ff047b82 */ /* 0x000f620000000800 */
[----:B-12---:R-:W-:Y:S02]  /*28f10*/  SHF.R.U64 R0, R2, R25, R3 ;  /* 0x0000001902007219 */ /* 0x006fe40000001203 */
[----:B------:R-:W-:Y:S02]  /*28f20*/  IADD3 R14, -R14, RZ, RZ ;  /* 0x000000ff0e0e7210 */ /* 0x000fe40007ffe1ff */
[----:B------:R-:W-:Y:S02]  /*28f30*/  LOP3.LUT R5, R8, R23, RZ, 0xc0, !PT ;  /* 0x0000001708057212 */ /* 0x000fe400078ec0ff */
[----:B------:R-:W-:Y:S02]  /*28f40*/  IADD3 R3, R20, -0x1, RZ ;  /* 0xffffffff14037810 */ /* 0x000fe40007ffe0ff */
[----:B------:R-:W-:Y:S02]  /*28f50*/  IADD3 R2, -R0, RZ, RZ ;  /* 0x000000ff00027210 */ /* 0x000fe40007ffe1ff */
[----:B------:R-:W-:-:S02]  /*28f60*/  LOP3.LUT R3, R10, R3, RZ, 0xc0, !PT ;  /* 0x000000030a037212 */ /* 0x000fc400078ec0ff */
[----:B------:R-:W-:Y:S02]  /*28f70*/  R2UR UR51, R28 ;  /* 0x000000001c3372ca */ /* 0x000fe400000e0000 */
[----:B-----5:R-:W-:-:S13]  /*28f80*/  ISETP.NE.AND P0, PT, R4, 0x1, PT ;  /* 0x000000010400780c */ /* 0x020fda0003f05270 */
[----:B---3--:R-:W-:Y:S02]  /*28f90*/  @P0 IMAD R21, R15, R14, R22 ;  /* 0x0000000e0f150224 */ /* 0x008fe400078e0216 */
[----:B------:R-:W-:Y:S02]  /*28fa0*/  IMAD R22, R24, R0, R5 ;  /* 0x0000000018167224 */ /* 0x000fe400078e0205 */
[----:B----4-:R-:W-:Y:S02]  /*28fb0*/  IMAD R0, R2, R26, R11 ;  /* 0x0000001a02007224 */ /* 0x010fe400078e020b */
[----:B------:R-:W-:Y:S02]  /*28fc0*/  IMAD R22, R22, R27, R21 ;  /* 0x0000001b16167224 */ /* 0x000fe400078e0215 */
[----:B------:R-:W-:-:S05]  /*28fd0*/  IMAD R3, R0, R20, R3 ;  /* 0x0000001400037224 */ /* 0x000fca00078e0203 */
[----:B------:R-:W-:Y:S02]  /*28fe0*/  SEL R0, R3, R22, !P0 ;  /* 0x0000001603007207 */ /* 0x000fe40004000000 */
[----:B------:R-:W-:Y:S02]  /*28ff0*/  SEL R22, R22, R3, !P0 ;  /* 0x0000000316167207 */ /* 0x000fe40004000000 */
[----:B------:R-:W-:Y:S02]  /*29000*/  R2UR UR49, R0 ;  /* 0x00000000003172ca */ /* 0x000fe400000e0000 */
[----:B------:R-:W-:-:S13]  /*29010*/  MOV R0, 0x1 ;  /* 0x0000000100007802 */ /* 0x000fda0000000f00 */
.L_x_965:
[----:B------:R-:W-:Y:S01]  /*29020*/  LOP3.LUT P0, RZ, R0, 0xff, RZ, 0xc0, !PT ;  /* 0x000000ff00ff7812 */ /* 0x000fe2000780c0ff */
[----:B------:R-:W-:Y:S02]  /*29030*/  UIMAD.WIDE.U32 UR4, UR42, -0x55555555, URZ ;  /* 0xaaaaaaab2a0478a5 */ /* 0x000fe4000f8e003f */
[----:B------:R-:W-:Y:S02]  /*29040*/  UIADD3 UR40, UR40, 0x10, URZ ;  /* 0x0000001028287890 */ /* 0x000fe4000fffe03f */
[----:B------:R-:W-:-:S04]  /*29050*/  USHF.R.U32.HI UR4, URZ, 0x1, UR5 ;  /* 0x000000013f047899 */ /* 0x000fc80008011605 */
[----:B------:R-:W-:-:S04]  /*29060*/  UIMAD UR42, UR4, -0x3, UR42 ;  /* 0xfffffffd042a78a4 */ /* 0x000fc8000f8e022a */
[----:B------:R-:W-:Y:S08]  /*29070*/  @P0 BRA `(.L_x_968) ;  /* 0xfffffd8400f00947 */ /* 0x000ff0000383ffff */
[----:B------:R-:W-:-:S13]  /*29080*/  PLOP3.LUT P0, PT, PT, PT, PT, 0x8, 0x0 ;  /* 0x000000000000781c */ /* 0x000fda0003f0e170 */
.L_x_22:
[----:B------:R-:W-:Y:S05]  /*29090*/  @P0 BRA `(.L_x_14) ;  /* 0x0000003c003c0947 */ /* 0x000fea0003800000 */
[----:B------:R-:W-:Y:S01]  /*290a0*/  ULDC.64 UR6, c[0x0][0x588] ;  /* 0x0001620000067ab9 */ /* 0x000fe20000000a00 */
[----:B------:R-:W-:Y:S01]  /*290b0*/  ULDC.64 UR4, c[0x0][0x590] ;  /* 0x0001640000047ab9 */ /* 0x000fe20000000a00 */
[----:B------:R-:W-:Y:S01]  /*290c0*/  ISETP.NE.U32.AND P0, PT, RZ, UR6, PT ;  /* 0x00000006ff007c0c */ /* 0x000fe2000bf05070 */
[----:B------:R-:W-:-:S04]  /*290d0*/  DEPBAR.LE SB0, 0x0 ;  /* 0x000080000000791a */ /* 0x000fc80000000000 */
[----:B------:R-:W-:Y:S01]  /*290e0*/  ISETP.NE.U32.AND P1, PT, RZ, UR4, PT ;  /* 0x00000004ff007c0c */ /* 0x000fe2000bf25070 */
[----:B------:R-:W-:Y:S01]  /*290f0*/  BSSY B0, `(.L_x_969) ;  /* 0x0000016000007945 */ /* 0x000fe20003800000 */
[----:B------:R-:W-:Y:S02]  /*29100*/  ISETP.NE.AND.EX P0, PT, RZ, UR7, PT, P0 ;  /* 0x00000007ff007c0c */ /* 0x000fe4000bf05300 */
[----:B------:R-:W-:-:S13]  /*29110*/  ISETP.NE.AND.EX P1, PT, RZ, UR5, PT, P1 ;  /* 0x00000005ff007c0c */ /* 0x000fda000bf25310 */
[----:B------:R-:W-:Y:S05]  /*29120*/  @P0 BRA P1, `(.L_x_970) ;  /* 0x0000000000480947 */ /* 0x000fea0000800000 */
[----:B------:R-:W-:-:S04]  /*29130*/  ISETP.NE.U32.AND P0, PT, RZ, UR4, PT ;  /* 0x00000004ff007c0c */ /* 0x000fc8000bf05070 */
[----:B------:R-:W-:-:S13]  /*29140*/  ISETP.NE.AND.EX P0, PT, RZ, UR5, PT, P0 ;  /* 0x00000005ff007c0c */ /* 0x000fda000bf05300 */
[----:B------:R-:W-:Y:S05]  /*29150*/  @!P0 BRA `(.L_x_971) ;  /* 0x0000000000308947 */ /* 0x000fea0003800000 */
[----:B---34-:R-:W3:Y:S02]  /*29160*/  LDL.LU R0, [R1+0x208] ;  /* 0x0002080001007983 */ /* 0x018ee40000300800 */
[----:B---3--:R-:W-:-:S13]  /*29170*/  LOP3.LUT P0, RZ, R0, 0xff, RZ, 0xc0, !PT ;  /* 0x000000ff00ff7812 */ /* 0x008fda000780c0ff */
[----:B------:R-:W-:Y:S05]  /*29180*/  @!P0 BRA `(.L_x_972) ;  /* 0x0000000000108947 */ /* 0x000fea0003800000 */
[----:B-----5:R-:W-:-:S13]  /*29190*/  FSETP.NEU.AND P0, PT, R16, RZ, PT ;  /* 0x000000ff1000720b */ /* 0x020fda0003f0d000 */
[----:B------:R-:W-:Y:S05]  /*291a0*/  @!P0 BREAK B0 ;  /* 0x0000000000008942 */ /* 0x000fea0003800000 */
[----:B------:R-:W-:Y:S05]  /*291b0*/  @P0 BRA `(.L_x_970) ;  /* 0x0000000000240947 */ /* 0x000fea0003800000 */
[----:B------:R-:W-:Y:S05]  /*291c0*/  BRA `(.L_x_14) ;  /* 0x0000003800f07947 */ /* 0x000fea0003800000 */
.L_x_972:
[----:B------:R-:W-:-:S04]  /*291d0*/  ISETP.NE.U32.AND P0, PT, RZ, UR6, PT ;  /* 0x00000006ff007c0c */ /* 0x000fc8000bf05070 */
[----:B------:R-:W-:-:S13]  /*291e0*/  ISETP.NE.AND.EX P0, PT, RZ, UR7, PT, P0 ;  /* 0x00000007ff007c0c */ /* 0x000fda000bf05300 */
[----:B------:R-:W-:Y:S05]  /*291f0*/  @!P0 BREAK B0 ;  /* 0x0000000000008942 */ /* 0x000fea0003800000 */
[----:B------:R-:W-:Y:S05]  /*29200*/  @P0 BRA `(.L_x_970) ;  /* 0x0000000000100947 */ /* 0x000fea0003800000 */
[----:B------:R-:W-:Y:S05]  /*29210*/  BRA `(.L_x_14) ;  /* 0x0000003800dc7947 */ /* 0x000fea0003800000 */
.L_x_971:
[----:B-----5:R-:W-:-:S13]  /*29220*/  FSETP.NEU.AND P0, PT, R16, RZ, PT ;  /* 0x000000ff1000720b */ /* 0x020fda0003f0d000 */
[----:B------:R-:W-:Y:S05]  /*29230*/  @!P0 BREAK B0 ;  /* 0x0000000000008942 */ /* 0x000fea0003800000 */
[----:B------:R-:W-:Y:S05]  /*29240*/  @!P0 BRA `(.L_x_14) ;  /* 0x0000003800d08947 */ /* 0x000fea0003800000 */
.L_x_970:
[----:B--2---:R-:W-:Y:S05]  /*29250*/  BSYNC B0 ;  /* 0x0000000000007941 */ /* 0x004fea0003800000 */
.L_x_969:
[----:B------:R-:W-:-:S04]  /*29260*/  ULOP3.LUT UR4, UR59, 0x1, URZ, 0xfc, !UPT ;  /* 0x000000013b047892 */ /* 0x000fc8000f8efc3f */
[----:B------:R-:W-:-:S06]  /*29270*/  UISETP.NE.AND UP0, UPT, UR4, 0x3, UPT ;  /* 0x000000030400788c */ /* 0x000fcc000bf05270 */
[----:B------:R-:W-:-:S13]  /*29280*/  PLOP3.LUT P0, PT, PT, PT, UP0, 0x80, 0x0 ;  /* 0x000000000000781c */ /* 0x000fda0003f0f008 */
[----:B------:R-:W-:Y:S05]  /*29290*/  @!P0 BRA `(.L_x_973) ;  /* 0x0000000000048947 */ /* 0x000fea0003800000 */
[----:B------:R-:W-:Y:S01]  /*292a0*/  BPT.TRAP 0x1 ;  /* 0x000000040000795c */ /* 0x000fe20000300000 */
.L_x_973:
[----:B------:R-:W2:Y:S01]  /*292b0*/  S2UR UR5, SR_CgaCtaId ;  /* 0x00000000000579c3 */ /* 0x000ea20000008800 */
[----:B------:R-:W-:Y:S02]  /*292c0*/  UMOV UR4, 0x400 ;  /* 0x0000040000047882 */ /* 0x000fe40000000000 */
[----:B--2---:R-:W-:-:S04]  /*292d0*/  ULEA UR4, UR5, UR4, 0x18 ;  /* 0x0000000405047291 */ /* 0x004fc8000f8ec03f */
[----:B------:R-:W-:-:S04]  /*292e0*/  ULEA UR4, UR36, UR4, 0x3 ;  /* 0x0000000424047291 */ /* 0x000fc8000f8e183f */
[----:B------:R-:W-:-:S04]  /*292f0*/  UIADD3 UR4, UR4, 0x50, URZ ;  /* 0x0000005004047890 */ /* 0x000fc8000fffe03f */
[----:B------:R-:W-:-:S09]  /*29300*/  UPRMT UR4, UR5, 0x654, UR4 ;  /* 0x0000065405047896 */ /* 0x000fd20008000004 */
[----:B------:R-:W-:Y:S01]  /*29310*/  SYNCS.ARRIVE.TRANS64.RED.A1T0 RZ, [UR4], RZ ;  /* 0x000000ffffff79a7 */ /* 0x000fe20008100404 */
[----:B------:R-:W-:Y:S05]  /*29320*/  BRA `(.L_x_14) ;  /* 0x0000003800987947 */ /* 0x000fea0003800000 */
.L_x_13:
[----:B------:R-:W3:Y:S01]  /*29330*/  LDL R163, [R1+0x200] ;  /* 0x0002000001a37983 */ /* 0x000ee20000100800 */
[----:B------:R-:W-:-:S03]  /*29340*/  ULDC.64 UR4, c[0x0][0x8f8] ;  /* 0x00023e0000047ab9 */ /* 0x000fc60000000a00 */
[----:B------:R-:W4:Y:S01]  /*29350*/  LDL R162, [R1+0x204] ;  /* 0x0002040001a27983 */ /* 0x000f220000100800 */
[----:B------:R-:W-:Y:S01]  /*29360*/  PRMT R6, RZ, 0x7610, R6 ;  /* 0x00007610ff067816 */ /* 0x000fe20000000006 */
[----:B------:R-:W-:Y:S01]  /*29370*/  IMAD.MOV.U32 R10, RZ, RZ, -0x1 ;  /* 0xffffffffff0a7424 */ /* 0x000fe200078e00ff */
[----:B------:R-:W-:Y:S02]  /*29380*/  MOV R3, 0xffffffff ;  /* 0xffffffff00037802 */ /* 0x000fe40000000f00 */
[----:B------:R-:W-:Y:S02]  /*29390*/  MOV R2, 0xffffffff ;  /* 0xffffffff00027802 */ /* 0x000fe40000000f00 */
[----:B---3--:R-:W-:-:S04]  /*293a0*/  ISETP.GE.U32.AND P0, PT, R163, UR4, PT ;  /* 0x00000004a3007c0c */ /* 0x008fc8000bf06070 */
[----:B----4-:R-:W-:-:S13]  /*293b0*/  ISETP.GE.U32.AND.EX P0, PT, R162, UR5, PT, P0 ;  /* 0x00000005a2007c0c */ /* 0x010fda000bf06100 */
[----:B------:R-:W-:Y:S05]  /*293c0*/  @P0 BRA `(.L_x_974) ;  /* 0x0000000400340947 */ /* 0x000fea0003800000 */
        /* <DEDUP_REMOVED lines=18> */
.L_x_975:
[----:B------:R-:W1:Y:S01]  /*294f0*/  LDC.64 R20, c[0x0][0x8e8] ;  /* 0x00023a00ff147b82 */ /* 0x000e620000000a00 */
[-CC-:B------:R-:W-:Y:S02]  /*29500*/  SHF.R.U64 R14, R8, R10.reuse, R9.reuse ;  /* 0x0000000a080e7219 */ /* 0x180fe40000001209 */
[----:B------:R-:W-:Y:S02]  /*29510*/  SHF.R.U32.HI R2, RZ, R10, R9 ;  /* 0x0000000aff027219 */ /* 0x000fe40000011609 */
[----:B------:R-:W-:-:S03]  /*29520*/  IADD3 R7, P0, RZ, -R14, RZ ;  /* 0x8000000eff077210 */ /* 0x000fc60007f1e0ff */
[----:B------:R-:W3:Y:S01]  /*29530*/  LDC R8, c[0x0][0x8c0] ;  /* 0x00023000ff087b82 */ /* 0x000ee20000000800 */
[----:B------:R-:W-:Y:S02]  /*29540*/  IADD3.X R3, RZ, ~R2, RZ, P0, !PT ;  /* 0x80000002ff037210 */ /* 0x000fe400007fe4ff */
[----:B------:R-:W-:-:S03]  /*29550*/  MOV R2, R163 ;  /* 0x000000a300027202 */ /* 0x000fc60000000f00 */
[----:B------:R-:W-:Y:S01]  /*29560*/  IMAD R6, R3, R16, RZ ;  /* 0x0000001003067224 */ /* 0x000fe200078e02ff */
[----:B------:R-:W-:Y:S01]  /*29570*/  MOV R3, R162 ;  /* 0x000000a200037202 */ /* 0x000fe20000000f00 */
[----:B------:R-:W4:Y:S02]  /*29580*/  LDC R18, c[0x0][0x8b0] ;  /* 0x00022c00ff127b82 */ /* 0x000f240000000800 */
[----:B------:R-:W-:-:S06]  /*29590*/  IMAD.WIDE.U32 R2, R7, R16, R2 ;  /* 0x0000001007027225 */ /* 0x000fcc00078e0002 */
[----:B------:R-:W5:Y:S01]  /*295a0*/  LDC R19, c[0x0][0x900] ;  /* 0x00024000ff137b82 */ /* 0x000f620000000800 */
[----:B------:R-:W-:Y:S01]  /*295b0*/  IMAD R7, R7, R17, R6 ;  /* 0x0000001107077224 */ /* 0x000fe200078e0206 */
[----:B-1----:R-:W-:Y:S02]  /*295c0*/  ISETP.NE.U32.AND P0, PT, R20, RZ, PT ;  /* 0x000000ff1400720c */ /* 0x002fe40003f05070 */
[----:B------:R-:W-:Y:S02]  /*295d0*/  MOV R6, 0xffffffff ;  /* 0xffffffff00067802 */ /* 0x000fe40000000f00 */
[----:B------:R-:W-:Y:S02]  /*295e0*/  IADD3 R3, R3, R7, RZ ;  /* 0x0000000703037210 */ /* 0x000fe40007ffe0ff */
[----:B------:R-:W1:Y:S01]  /*295f0*/  LDC R17, c[0x0][0x8a8] ;  /* 0x00022a00ff117b82 */ /* 0x000e620000000800 */
[----:B------:R-:W-:Y:S02]  /*29600*/  ISETP.NE.AND.EX P0, PT, R21, RZ, PT, P0 ;  /* 0x000000ff1500720c */ /* 0x000fe40003f05300 */
[----:B---3--:R-:W-:-:S02]  /*29610*/  SHF.R.U64 R10, R2, R8, R3 ;  /* 0x00000008020a7219 */ /* 0x008fc40000001203 */
[----:B------:R-:W-:-:S03]  /*29620*/  SHF.R.U32.HI R3, RZ, R8, R3 ;  /* 0x00000008ff037219 */ /* 0x000fc60000011603 */
[----:B------:R-:W3:Y:S01]  /*29630*/  LDC R22, c[0x0][0x8f0] ;  /* 0x00023c00ff167b82 */ /* 0x000ee20000000800 */
[-CC-:B----4-:R-:W-:Y:S02]  /*29640*/  SHF.R.U64 R15, R10, R18.reuse, R3.reuse ;  /* 0x000000120a0f7219 */ /* 0x190fe40000001203 */
[----:B------:R-:W-:Y:S02]  /*29650*/  SHF.R.U32.HI R2, RZ, R18, R3 ;  /* 0x00000012ff027219 */ /* 0x000fe40000011603 */
[----:B------:R-:W-:-:S03]  /*29660*/  MOV R18, 0x1 ;  /* 0x0000000100127802 */ /* 0x000fc60000000f00 */
[----:B------:R-:W4:Y:S01]  /*29670*/  LDC R23, c[0x0][0x8e0] ;  /* 0x00023800ff177b82 */ /* 0x000f220000000800 */
[-C--:B-----5:R-:W-:Y:S02]  /*29680*/  SHF.L.U32 R6, R6, R19.reuse, RZ ;  /* 0x0000001306067219 */ /* 0x0a0fe400000006ff */
[-CC-:B------:R-:W-:Y:S02]  /*29690*/  SHF.R.U64 R16, R15, R19.reuse, R2.reuse ;  /* 0x000000130f107219 */ /* 0x180fe40000001202 */
[----:B------:R-:W-:Y:S02]  /*296a0*/  SHF.R.U32.HI R3, RZ, R19, R2 ;  /* 0x00000013ff037219 */ /* 0x000fe40000011602 */
[----:B------:R-:W-:Y:S01]  /*296b0*/  LOP3.LUT R24, RZ, R6, RZ, 0x33, !PT ;  /* 0x00000006ff187212 */ /* 0x000fe200078e33ff */
[----:B------:R-:W1:Y:S01]  /*296c0*/  LDC R25, c[0x0][0x8b8] ;  /* 0x00022e00ff197b82 */ /* 0x000e620000000800 */
[----:B------:R-:W-:Y:S01]  /*296d0*/  MOV R2, R16 ;  /* 0x0000001000027202 */ /* 0x000fe20000000f00 */
[----:B------:R-:W-:Y:S06]  /*296e0*/  @!P0 BRA `(.L_x_976) ;  /* 0x0000000000288947 */ /* 0x000fec0003800000 */
[----:B------:R-:W5:Y:S02]  /*296f0*/  LDC R9, c[0x0][0x8f4] ;  /* 0x00023d00ff097b82 */ /* 0x000f640000000800 */
[----:B-----5:R-:W-:-:S04]  /*29700*/  IADD3 R9, P0, R16, R9, RZ ;  /* 0x0000000910097210 */ /* 0x020fc80007f1e0ff */
        /* <DEDUP_REMOVED lines=8> */
.L_x_976:
[----:B------:R-:W5:Y:S01]  /*29790*/  LDC R6, c[0x0][0x904] ;  /* 0x00024100ff067b82 */ /* 0x000f620000000800 */
[----:B---3--:R-:W-:Y:S02]  /*297a0*/  SHF.R.U64 R3, R2, R22, R3 ;  /* 0x0000001602037219 */ /* 0x008fe40000001203 */
[----:B------:R-:W-:Y:S02]  /*297b0*/  SHF.L.U32 R18, R18, R19, RZ ;  /* 0x0000001312127219 */ /* 0x000fe400000006ff */
[----:B------:R-:W-:Y:S02]  /*297c0*/  LOP3.LUT R2, R15, R24, RZ, 0xc0, !PT ;  /* 0x000000180f027212 */ /* 0x000fe400078ec0ff */
[----:B-1----:R-:W-:Y:S02]  /*297d0*/  IADD3 R7, R17, -0x1, RZ ;  /* 0xffffffff11077810 */ /* 0x002fe40007ffe0ff */
[----:B------:R-:W-:Y:S01]  /*297e0*/  IADD3 R5, -R3, RZ, RZ ;  /* 0x000000ff03057210 */ /* 0x000fe20007ffe1ff */
[----:B------:R-:W-:Y:S01]  /*297f0*/  IMAD R3, R18, R3, R2 ;  /* 0x0000000312037224 */ /* 0x000fe200078e0202 */
[----:B------:R-:W-:Y:S01]  /*29800*/  LOP3.LUT R7, R10, R7, RZ, 0xc0, !PT ;  /* 0x000000070a077212 */ /* 0x000fe200078ec0ff */
[----:B------:R-:W-:-:S02]  /*29810*/  IMAD.MOV.U32 R10, RZ, RZ, R14 ;  /* 0x000000ffff0a7224 */ /* 0x000fc400078e000e */
[----:B----4-:R-:W-:Y:S01]  /*29820*/  IMAD R2, R5, R23, R16 ;  /* 0x0000001705027224 */ /* 0x010fe200078e0210 */
[----:B-----5:R-:W-:Y:S02]  /*29830*/  ISETP.NE.AND P0, PT, R6, 0x1, PT ;  /* 0x000000010600780c */ /* 0x020fe40003f05270 */
[----:B------:R-:W-:-:S11]  /*29840*/  MOV R6, 0x1 ;  /* 0x0000000100067802 */ /* 0x000fd60000000f00 */
[----:B------:R-:W-:-:S04]  /*29850*/  @P0 IMAD R0, R11, R12, R4 ;  /* 0x0000000c0b000224 */ /* 0x000fc800078e0204 */
[----:B------:R-:W-:Y:S02]  /*29860*/  IMAD R0, R3, R25, R0 ;  /* 0x0000001903007224 */ /* 0x000fe400078e0200 */
[----:B------:R-:W-:-:S05]  /*29870*/  IMAD R3, R2, R17, R7 ;  /* 0x0000001102037224 */ /* 0x000fca00078e0207 */
[----:B------:R-:W-:Y:S02]  /*29880*/  SEL R2, R3, R0, !P0 ;  /* 0x0000000003027207 */ /* 0x000fe40004000000 */
[----:B------:R-:W-:-:S07]  /*29890*/  SEL R3, R0, R3, !P0 ;  /* 0x0000000300037207 */ /* 0x000fce0004000000 */
.L_x_974:
[----:B------:R-:W-:-:S08]  /*298a0*/  NOP ;  /* 0x0000000000007918 */ /* 0x000fd00000000000 */
[----:B-1----:R-:W1:-:S00]  /*298b0*/  USETMAXREG.DEALLOC.CTAPOOL 0x18 ;  /* 0x00000018000079c8 */ /* 0x002e4000080e0500 */
[----:B------:R-:W-:-:S06]  /*298c0*/  UISETP.NE.AND UP0, UPT, UR58, 0x1, UPT ;  /* 0x000000013a00788c */ /* 0x000fcc000bf05270 */
[----:B------:R-:W-:-:S13]  /*298d0*/  PLOP3.LUT P0, PT, PT, PT, UP0, 0x80, 0x0 ;  /* 0x000000000000781c */ /* 0x000fda0003f0f008 */
[----:B-1----:R-:W-:Y:S05]  /*298e0*/  @!P0 BRA `(.L_x_14) ;  /* 0x0000003400288947 */ /* 0x002fea0003800000 */
[----:B------:R-:W-:-:S06]  /*298f0*/  UISETP.NE.AND UP0, UPT, UR58, URZ, UPT ;  /* 0x0000003f3a00728c */ /* 0x000fcc000bf05270 */
[----:B------:R-:W-:-:S13]  /*29900*/  PLOP3.LUT P0, PT, PT, PT, UP0, 0x80, 0x0 ;  /* 0x000000000000781c */ /* 0x000fda0003f0f008 */
[----:B------:R-:W-:Y:S05]  /*29910*/  @!P0 BRA `(.L_x_977) ;  /* 0x0000002400388947 */ /* 0x000fea0003800000 */
[----:B------:R-:W-:-:S04]  /*29920*/  UISETP.NE.AND UP0, UPT, UR60, URZ, UPT ;  /* 0x0000003f3c00728c */ /* 0x000fc8000bf05270 */
[----:B------:R-:W-:-:S06]  /*29930*/  UISETP.NE.OR UP0, UPT, UR58, 0x2, UP0 ;  /* 0x000000023a00788c */ /* 0x000fcc0008705670 */
[----:B------:R-:W-:-:S13]  /*29940*/  PLOP3.LUT P0, PT, PT, PT, UP0, 0x80, 0x0 ;  /* 0x000000000000781c */ /* 0x000fda0003f0f008 */
[----:B------:R-:W-:Y:S05]  /*29950*/  @P0 BRA `(.L_x_14) ;  /* 0x00000034000c0947 */ /* 0x000fea0003800000 */
[----:B------:R-:W-:-:S13]  /*29960*/  LOP3.LUT P2, RZ, R6, 0xff, RZ, 0xc0, !PT ;  /* 0x000000ff06ff7812 */ /* 0x000fda000784c0ff */
[----:B------:R-:W-:Y:S05]  /*29970*/  @!P2 BRA `(.L_x_978) ;  /* 0x000000000018a947 */ /* 0x000fea0003800000 */
[----:B------:R-:W-:Y:S01]  /*29980*/  UMOV UR4, 0x400 ;  /* 0x0000040000047882 */ /* 0x000fe20000000000 */
[----:B------:R-:W-:Y:S01]  /*29990*/  MOV R0, RZ ;  /* 0x000000ff00007202 */ /* 0x000fe20000000f00 */
[----:B--2---:R-:W-:-:S03]  /*299a0*/  ULEA UR4, UR45, UR4, 0x18 ;  /* 0x000000042d047291 */ /* 0x004fc6000f8ec03f */
[----:B------:R-:W-:-:S06]  /*299b0*/  SHF.L.U32 R0, R0, 0x1f, RZ ;  /* 0x0000001f00007819 */ /* 0x000fcc00000006ff */
[----:B------:R-:W1:Y:S02]  /*299c0*/  SYNCS.PHASECHK.TRANS64.TRYWAIT P0, [UR4+0x78], R0 ;  /* 0x00007800ff0075a7 */ /* 0x000e640008000144 */
[----:B-1----:R-:W-:Y:S05]  /*299d0*/  @!P0 BRA `(.L_x_979) ;  /* 0x0000003800648947 */ /* 0x002fea0003800000 */
.L_x_978:
[----:B-1----:R-:W-:Y:S01]  /*299e0*/  PRMT R0, RZ, 0x7610, R0 ;  /* 0x00007610ff007816 */ /* 0x002fe20000000000 */
[----:B------:R-:W-:Y:S06]  /*299f0*/  @P1 BRA `(.L_x_980) ;  /* 0x0000000000301947 */ /* 0x000fec0003800000 */
[----:B------:R-:W-:Y:S02]  /*29a00*/  ULDC.64 UR4, c[0x0][0x588] ;  /* 0x0001620000047ab9 */ /* 0x000fe40000000a00 */
[----:B------:R-:W-:-:S04]  /*29a10*/  ISETP.NE.U32.AND P0, PT, RZ, UR4, PT ;  /* 0x00000004ff007c0c */ /* 0x000fc8000bf05070 */
[----:B------:R-:W-:-:S13]  /*29a20*/  ISETP.NE.AND.EX P0, PT, RZ, UR5, PT, P0 ;  /* 0x00000005ff007c0c */ /* 0x000fda000bf05300 */
[----:B------:R-:W-:Y:S05]  /*29a30*/  @!P0 BRA `(.L_x_981) ;  /* 0x0000000000188947 */ /* 0x000fea0003800000 */
[----:B------:R-:W-:Y:S02]  /*29a40*/  ULDC.64 UR4, c[0x0][0x588] ;  /* 0x0001620000047ab9 */ /* 0x000fe40000000a00 */
[----:B------:R-:W-:Y:S02]  /*29a50*/  MOV R6, UR4 ;  /* 0x0000000400067c02 */ /* 0x000fe40008000f00 */
[----:B------:R-:W-:-:S05]  /*29a60*/  MOV R7, UR5 ;  /* 0x0000000500077c02 */ /* 0x000fca0008000f00 */
[----:B------:R3:W5:Y:S01]  /*29a70*/  LDG.E R6, desc[UR56][R6.64] ;  /* 0x0000003806067981 */ /* 0x000762000c1e1900 */
[----:B------:R-:W-:Y:S01]  /*29a80*/  MOV R0, 0x1 ;  /* 0x0000000100007802 */ /* 0x000fe20000000f00 */
[----:B------:R-:W-:Y:S06]  /*29a90*/  BRA `(.L_x_980) ;  /* 0x0000000000087947 */ /* 0x000fec0003800000 */
.L_x_981:
[----:B------:R-:W1:Y:S01]  /*29aa0*/  LDC R6, c[0x0][0x580] ;  /* 0x00016000ff067b82 */ /* 0x000e620000000800 */
[----:B------:R-:W-:-:S07]  /*29ab0*/  MOV R0, 0x1 ;  /* 0x0000000100007802 */ /* 0x000fce0000000f00 */
.L_x_980:
[----:B------:R-:W-:Y:S05]  /*29ac0*/  @!P2 BRA `(.L_x_982) ;  /* 0x000000200050a947 */ /* 0x000fea0003800000 */
[----:B------:R-:W4:Y:S01]  /*29ad0*/  LDC R16, c[0x0][0x900] ;  /* 0x00024000ff107b82 */ /* 0x000f220000000800 */
[----:B------:R-:W-:Y:S01]  /*29ae0*/  MOV R5, 0xffffffff ;  /* 0xffffffff00057802 */ /* 0x000fe20000000f00 */
[----:B------:R-:W-:Y:S01]  /*29af0*/  ULOP3.LUT UR21, UR59, 0x2, URZ, 0xfc, !UPT ;  /* 0x000000023b157892 */ /* 0x000fe2000f8efc3f */
[----:B---3--:R-:W-:Y:S01]  /*29b00*/  MOV R7, 0x1 ;  /* 0x0000000100077802 */ /* 0x008fe20000000f00 */
[----:B------:R-:W-:Y:S01]  /*29b10*/  ULDC.64 UR6, c[0x0][0x198] ;  /* 0x0000660000067ab9 */ /* 0x000fe20000000a00 */
[----:B------:R-:W-:Y:S01]  /*29b20*/  ULDC.64 UR38, c[0x0][0x588] ;  /* 0x0001620000267ab9 */ /* 0x000fe20000000a00 */
[----:B------:R-:W-:Y:S01]  /*29b30*/  ULDC.64 UR22, c[0x0][0x590] ;  /* 0x0001640000167ab9 */ /* 0x000fe20000000a00 */
[----:B------:R-:W-:Y:S01]  /*29b40*/  ULDC.64 UR30, c[0x0][0x8f8] ;  /* 0x00023e00001e7ab9 */ /* 0x000fe20000000a00 */
[----:B------:R-:W3:Y:S01]  /*29b50*/  LDC R17, c[0x0][0x8a8] ;  /* 0x00022a00ff117b82 */ /* 0x000ee20000000800 */
[-C--:B----4-:R-:W-:Y:S02]  /*29b60*/  SHF.L.U32 R5, R5, R16.reuse, RZ ;  /* 0x0000001005057219 */ /* 0x090fe400000006ff */
[----:B------:R-:W-:-:S02]  /*29b70*/  SHF.L.U32 R16, R7, R16, RZ ;  /* 0x0000001007107219 */ /* 0x000fc400000006ff */
[----:B------:R-:W-:Y:S02]  /*29b80*/  LOP3.LUT R14, RZ, R5, RZ, 0x33, !PT ;  /* 0x00000005ff0e7212 */ /* 0x000fe400078e33ff */
[----:B---3--:R-:W-:-:S07]  /*29b90*/  IADD3 R17, R17, -0x1, RZ ;  /* 0xffffffff11117810 */ /* 0x008fce0007ffe0ff */
.L_x_1086:
[----:B------:R-:W-:Y:S02]  /*29ba0*/  ISETP.NE.U32.AND P0, PT, RZ, UR22, PT ;  /* 0x00000016ff007c0c */ /* 0x000fe4000bf05070 */
[----:B------:R-:W-:Y:S02]  /*29bb0*/  R2UR UR51, R3 ;  /* 0x00000000033372ca */ /* 0x000fe400000e0000 */
[----:B------:R-:W-:Y:S02]  /*29bc0*/  R2UR UR50, R2 ;  /* 0x00000000023272ca */ /* 0x000fe400000e0000 */
[----:B------:R-:W-:-:S09]  /*29bd0*/  ISETP.NE.AND.EX P0, PT, RZ, UR23, PT, P0 ;  /* 0x00000017ff007c0c */ /* 0x000fd2000bf05300 */
[----:B------:R-:W-:Y:S02]  /*29be0*/  USHF.L.U32 UR51, UR51, 0x8, URZ ;  /* 0x0000000833337899 */ /* 0x000fe4000800063f */
[----:B------:R-:W-:Y:S02]  /*29bf0*/  USHF.L.U32 UR50, UR50, 0x8, URZ ;  /* 0x0000000832327899 */ /* 0x000fe4000800063f */
[----:B------:R-:W-:Y:S10]  /*29c00*/  @!P0 BRA `(.L_x_983) ;  /* 0x00000000002c8947 */ /* 0x000ff40003800000 */
[----:B------:R-:W-:-:S04]  /*29c10*/  ISETP.NE.U32.AND P1, PT, RZ, UR38, PT ;  /* 0x00000026ff007c0c */ /* 0x000fc8000bf25070 */
[----:B------:R-:W-:-:S13]  /*29c20*/  ISETP.NE.AND.EX P1, PT, RZ, UR39, PT, P1 ;  /* 0x00000027ff007c0c */ /* 0x000fda000bf25310 */
[----:B------:R-:W-:Y:S05]  /*29c30*/  @!P1 BRA `(.L_x_984) ;  /* 0x0000000000189947 */ /* 0x000fea0003800000 */
[----:B------:R-:W3:Y:S01]  /*29c40*/  LDC.64 R2, c[0x0][0x588] ;  /* 0x00016200ff027b82 */ /* 0x000ee20000000a00 */
[----:B------:R-:W-:-:S04]  /*29c50*/  IMAD R5, R10, UR22, RZ ;  /* 0x000000160a057c24 */ /* 0x000fc8000f8e02ff */
[----:B---3--:R-:W-:-:S05]  /*29c60*/  IMAD.WIDE R2, R5, 0x4, R2 ;  /* 0x0000000405027825 */ /* 0x008fca00078e0202 */
[----:B-1---5:R4:W5:Y:S01]  /*29c70*/  LDG.E R6, desc[UR56][R2.64] ;  /* 0x0000003802067981 */ /* 0x022962000c1e1900 */
[----:B------:R-:W-:Y:S01]  /*29c80*/  MOV R0, 0x1 ;  /* 0x0000000100007802 */ /* 0x000fe20000000f00 */
[----:B------:R-:W-:Y:S06]  /*29c90*/  BRA `(.L_x_983) ;  /* 0x0000000000087947 */ /* 0x000fec0003800000 */
.L_x_984:
[----:B-1---5:R-:W3:Y:S01]  /*29ca0*/  LDC R6, c[0x0][0x580] ;  /* 0x00016000ff067b82 */ /* 0x022ee20000000800 */
[----:B------:R-:W-:-:S07]  /*29cb0*/  MOV R0, 0x1 ;  /* 0x0000000100007802 */ /* 0x000fce0000000f00 */
.L_x_983:
[----:B------:R-:W-:Y:S05]  /*29cc0*/  @!P0 BRA `(.L_x_985) ;  /* 0x00000000001c8947 */ /* 0x000fea0003800000 */
[----:B------:R-:W-:-:S13]  /*29cd0*/  LOP3.LUT P2, RZ, R0, 0xff, RZ, 0xc0, !PT ;  /* 0x000000ff00ff7812 */ /* 0x000fda000784c0ff */
[----:B----4-:R-:W4:Y:S02]  /*29ce0*/  @!P2 LDC.64 R2, c[0x0][0x588] ;  /* 0x00016200ff02ab82 */ /* 0x010f240000000a00 */
[----:B----4-:R-:W-:-:S04]  /*29cf0*/  @!P2 ISETP.NE.U32.AND P0, PT, R2, RZ, PT ;  /* 0x000000ff0200a20c */ /* 0x010fc80003f05070 */
[----:B------:R-:W-:Y:S02]  /*29d00*/  @!P2 ISETP.NE.AND.EX P1, PT, R3, RZ, PT, P0 ;  /* 0x000000ff0300a20c */ /* 0x000fe40003f25300 */
[----:B-1-3-5:R-:W-:Y:S02]  /*29d10*/  @P2 FSETP.EQ.AND P0, PT, R6, RZ, PT ;  /* 0x000000ff0600220b */ /* 0x02afe40003f02000 */
[----:B------:R-:W-:Y:S01]  /*29d20*/  @!P2 PLOP3.LUT P0, PT, P1, PT, PT, 0x8, 0x0 ;  /* 0x000000000000a81c */ /* 0x000fe20000f0e170 */
[----:B------:R-:W-:-:S12]  /*29d30*/  BRA `(.L_x_986) ;  /* 0x0000000000047947 */ /* 0x000fd80003800000 */
.L_x_985:
[----:B-1-3-5:R-:W-:-:S13]  /*29d40*/  FSETP.EQ.AND P0, PT, R6, RZ, PT ;  /* 0x000000ff0600720b */ /* 0x02afda0003f02000 */
.L_x_986:
[----:B------:R-:W-:Y:S01]  /*29d50*/  UISETP.NE.AND UP0, UPT, UR21, 0x3, UPT ;  /* 0x000000031500788c */ /* 0x000fe2000bf05270 */
[----:B------:R-:W-:-:S04]  /*29d60*/  ELECT P1, URZ, PT ;  /* 0x00000000003f782f */ /* 0x000fc80003820000 */
[----:B------:R-:W-:Y:S02]  /*29d70*/  PLOP3.LUT P0, PT, P1, P0, PT, 0x20, 0x0 ;  /* 0x000000000000781c */ /* 0x000fe40000f00470 */
[----:B------:R-:W-:-:S13]  /*29d80*/  PLOP3.LUT P1, PT, PT, PT, UP0, 0x80, 0x0 ;  /* 0x000000000000781c */ /* 0x000fda0003f2f008 */
[----:B------:R-:W-:Y:S05]  /*29d90*/  @!P1 BRA `(.L_x_987) ;  /* 0x0000000000049947 */ /* 0x000fea0003800000 */
[----:B--2---:R-:W-:Y:S01]  /*29da0*/  BPT.TRAP 0x1 ;  /* 0x000000040000795c */ /* 0x004fe20000300000 */
.L_x_987:
[----:B--2---:R-:W1:Y:S01]  /*29db0*/  S2UR UR45, SR_CgaCtaId ;  /* 0x00000000002d79c3 */ /* 0x004e620000008800 */
[----:B------:R-:W-:Y:S01]  /*29dc0*/  UMOV UR4, 0x400 ;  /* 0x0000040000047882 */ /* 0x000fe20000000000 */
[----:B----4-:R-:W-:-:S04]  /*29dd0*/  MOV R2, 0x1 ;  /* 0x0000000100027802 */ /* 0x010fc80000000f00 */
[----:B------:R-:W-:Y:S01]  /*29de0*/  SHF.L.U32 R2, R2, 0x1f, RZ ;  /* 0x0000001f02027819 */ /* 0x000fe200000006ff */
[----:B-1----:R-:W-:-:S09]  /*29df0*/  ULEA UR4, UR45, UR4, 0x18 ;  /* 0x000000042d047291 */ /* 0x002fd2000f8ec03f */
[----:B------:R-:W1:Y:S02]  /*29e00*/  SYNCS.PHASECHK.TRANS64.TRYWAIT P2, [UR4+0x50], R2 ;  /* 0x00005002ff0075a7 */ /* 0x000e640008040144 */
[----:B-1----:R-:W-:Y:S05]  /*29e10*/  @!P2 BRA `(.L_x_988) ;  /* 0x00000034006ca947 */ /* 0x002fea0003800000 */
.L_x_1128:
[----:B------:R-:W-:Y:S04]  /*29e20*/  BSSY B0, `(.L_x_989) ;  /* 0x000000e000007945 */ /* 0x000fe80003800000 */
[----:B------:R-:W-:Y:S05]  /*29e30*/  @!P0 BRA `(.L_x_990) ;  /* 0x0000000000308947 */ /* 0x000fea0003800000 */
[----:B------:R-:W-:Y:S01]  /*29e40*/  R2UR UR52, R10 ;  /* 0x000000000a3472ca */ /* 0x000fe200000e0000 */
[----:B------:R-:W-:Y:S02]  /*29e50*/  UIADD3 UR8, UP0, UR6, 0x3f0, URZ ;  /* 0x000003f006087890 */ /* 0x000fe4000ff1e03f */
[----:B------:R-:W-:Y:S02]  /*29e60*/  UIADD3 UR48, UR4, 0x200, URZ ;  /* 0x0000020004307890 */ /* 0x000fe4000fffe03f */
[----:B------:R-:W-:Y:S02]  /*29e70*/  UIADD3 UR49, UR4, 0x30, URZ ;  /* 0x0000003004317890 */ /* 0x000fe4000fffe03f */
[----:B------:R-:W-:Y:S01]  /*29e80*/  UIADD3.X UR9, URZ, UR7, URZ, UP0, !UPT ;  /* 0x000000073f097290 */ /* 0x000fe200087fe43f */
[----:B------:R-:W-:Y:S01]  /*29e90*/  UMOV UR10, 0x0 ;  /* 0x00000000000a7882 */ /* 0x000fe20000000000 */
[----:B------:R-:W-:-:S07]  /*29ea0*/  UMOV UR11, 0x10000000 ;  /* 0x10000000000b7882 */ /* 0x000fce0000000000 */
[----:B------:R2:W-:Y:S02]  /*29eb0*/  UTMALDG.3D [UR48], [UR8], desc[UR10] ;  /* 0x00000a30080075b4 */ /* 0x0005e40008011000 */
[----:B--2---:R-:W-:Y:S05]  /*29ec0*/  @!P1 BRA `(.L_x_991) ;  /* 0x0000000000049947 */ /* 0x004fea0003800000 */
[----:B------:R-:W-:Y:S01]  /*29ed0*/  BPT.TRAP 0x1 ;  /* 0x000000040000795c */ /* 0x000fe20000300000 */
.L_x_991:
[----:B-1----:R-:W1:Y:S02]  /*29ee0*/  LDC R3, c[0x0][0x800] ;  /* 0x00020000ff037b82 */ /* 0x002e640000000800 */
[----:B-1----:R2:W-:Y:S02]  /*29ef0*/  SYNCS.ARRIVE.TRANS64.RED.A0TR RZ, [UR4+0x30], R3 ;  /* 0x00003003ffff79a7 */ /* 0x0025e40008300404 */
.L_x_990:
[----:B------:R-:W-:Y:S05]  /*29f00*/  BSYNC B0 ;  /* 0x0000000000007941 */ /* 0x000fea0003800000 */
.L_x_989:
[----:B------:R-:W-:Y:S05]  /*29f10*/  @!P1 BRA `(.L_x_992) ;  /* 0x0000000000049947 */ /* 0x000fea0003800000 */
[----:B------:R-:W-:Y:S01]  /*29f20*/  BPT.TRAP 0x1 ;  /* 0x000000040000795c */ /* 0x000fe20000300000 */
.L_x_992:
[----:B------:R-:W-:-:S04]  /*29f30*/  UIADD3 UR41, UR4, 0x30, URZ ;  /* 0x0000003004297890 */ /* 0x000fc8000fffe03f */
[----:B------:R-:W-:-:S09]  /*29f40*/  UPRMT UR14, UR45, 0x654, UR41 ;  /* 0x000006542d0e7896 */ /* 0x000fd20008000029 */
[----:B------:R-:W-:Y:S01]  /*29f50*/  SYNCS.ARRIVE.TRANS64.RED.A1T0 RZ, [UR14], RZ ;  /* 0x000000ffffff79a7 */ /* 0x000fe2000810040e */
[----:B------:R-:W-:Y:S05]  /*29f60*/  @!P1 BRA `(.L_x_993) ;  /* 0x0000000000049947 */ /* 0x000fea0003800000 */
[----:B------:R-:W-:Y:S01]  /*29f70*/  BPT.TRAP 0x1 ;  /* 0x000000040000795c */ /* 0x000fe20000300000 */
.L_x_993:
[----:B------:R-:W3:Y:S02]  /*29f80*/  SYNCS.PHASECHK.TRANS64.TRYWAIT P2, [UR4+0x58], R2 ;  /* 0x00005802ff0075a7 */ /* 0x000ee40008040144 */
[----:B---3--:R-:W-:Y:S05]  /*29f90*/  @!P2 BRA `(.L_x_994) ;  /* 0x000000340024a947 */ /* 0x008fea0003800000 */
.L_x_1129:
[----:B------:R-:W-:Y:S04]  /*29fa0*/  BSSY B0, `(.L_x_995) ;  /* 0x0000010000007945 */ /* 0x000fe80003800000 */
[----:B------:R-:W-:Y:S05]  /*29fb0*/  @!P0 BRA `(.L_x_996) ;  /* 0x0000000000388947 */ /* 0x000fea0003800000 */
[----:B------:R-:W-:Y:S01]  /*29fc0*/  UIADD3 UR16, UP0, UR6, 0x3f0, URZ ;  /* 0x000003f006107890 */ /* 0x000fe2000ff1e03f */
[----:B------:R-:W-:Y:S01]  /*29fd0*/  R2UR UR12, R10 ;  /* 0x000000000a0c72ca */ /* 0x000fe200000e0000 */
[----:B------:R-:W-:Y:S02]  /*29fe0*/  UIADD3 UR11, UR51, 0x80, URZ ;  /* 0x00000080330b7890 */ /* 0x000fe4000fffe03f */
[----:B------:R-:W-:Y:S02]  /*29ff0*/  UIADD3 UR8, UR4, 0x2200, URZ ;  /* 0x0000220004087890 */ /* 0x000fe4000fffe03f */
[----:B------:R-:W-:Y:S02]  /*2a000*/  UIADD3 UR9, UR4, 0x38, URZ ;  /* 0x0000003804097890 */ /* 0x000fe4000fffe03f */
[----:B------:R-:W-:Y:S01]  /*2a010*/  UIADD3.X UR17, URZ, UR7, URZ, UP0, !UPT ;  /* 0x000000073f117290 */ /* 0x000fe200087fe43f */
[----:B------:R-:W-:Y:S01]  /*2a020*/  UMOV UR18, 0x0 ;  /* 0x0000000000127882 */ /* 0x000fe20000000000 */
[----:B------:R-:W-:Y:S01]  /*2a030*/  UMOV UR19, 0x10000000 ;  /* 0x1000000000137882 */ /* 0x000fe20000000000 */
[----:B------:R-:W-:-:S06]  /*2a040*/  UMOV UR10, UR50 ;  /* 0x00000032000a7c82 */ /* 0x000fcc0008000000 */
[----:B------:R3:W-:Y:S02]  /*2a050*/  UTMALDG.3D [UR8], [UR16], desc[UR18] ;  /* 0x00001208100075b4 */ /* 0x0007e40008011000 */
[----:B---3--:R-:W-:Y:S05]  /*2a060*/  @!P1 BRA `(.L_x_997) ;  /* 0x0000000000049947 */ /* 0x008fea0003800000 */
[----:B------:R-:W-:Y:S01]  /*2a070*/  BPT.TRAP 0x1 ;  /* 0x000000040000795c */ /* 0x000fe20000300000 */
.L_x_997:
[----:B-12---:R-:W1:Y:S02]  /*2a080*/  LDC R3, c[0x0][0x800] ;  /* 0x00020000ff037b82 */ /* 0x006e640000000800 */
[----:B-1----:R3:W-:Y:S02]  /*2a090*/  SYNCS.ARRIVE.TRANS64.RED.A0TR RZ, [UR4+0x38], R3 ;  /* 0x00003803ffff79a7 */ /* 0x0027e40008300404 */
.L_x_996:
[----:B------:R-:W-:Y:S05]  /*2a0a0*/  BSYNC B0 ;  /* 0x0000000000007941 */ /* 0x000fea0003800000 */
.L_x_995:
[----:B------:R-:W-:Y:S05]  /*2a0b0*/  @!P1 BRA `(.L_x_998) ;  /* 0x0000000000049947 */ /* 0x000fea0003800000 */
[----:B------:R-:W-:Y:S01]  /*2a0c0*/  BPT.TRAP 0x1 ;  /* 0x000000040000795c */ /* 0x000fe20000300000 */
.L_x_998:
[----:B------:R-:W-:Y:S02]  /*2a0d0*/  UIADD3 UR33, UR4, 0x38, URZ ;  /* 0x0000003804217890 */ /* 0x000fe4000fffe03f */
[----:B------:R-:W-:Y:S02]  /*2a0e0*/  UIADD3 UR10, UR50, 0x20, URZ ;  /* 0x00000020320a7890 */ /* 0x000fe4000fffe03f */
[----:B------:R-:W-:-:S09]  /*2a0f0*/  UPRMT UR13, UR45, 0x654, UR33 ;  /* 0x000006542d0d7896 */ /* 0x000fd20008000021 */
[----:B------:R-:W-:Y:S01]  /*2a100*/  SYNCS.ARRIVE.TRANS64.RED.A1T0 RZ, [UR13], RZ ;  /* 0x000000ffffff79a7 */ /* 0x000fe2000810040d */
[----:B------:R-:W-:Y:S05]  /*2a110*/  @!P1 BRA `(.L_x_999) ;  /* 0x0000000000049947 */ /* 0x000fea0003800000 */
[----:B------:R-:W-:Y:S01]  /*2a120*/  BPT.TRAP 0x1 ;  /* 0x000000040000795c */ /* 0x000fe20000300000 */
.L_x_999:
[----:B------:R-:W4:Y:S02]  /*2a130*/  SYNCS.PHASECHK.TRANS64.TRYWAIT P2, [UR4+0x60], R2 ;  /* 0x00006002ff0075a7 */ /* 0x000f240008040144 */
[----:B----4-:R-:W-:Y:S05]  /*2a140*/  @!P2 BRA `(.L_x_1000) ;  /* 0x0000003000d0a947 */ /* 0x010fea0003800000 */
.L_x_1130:
        /* <DEDUP_REMOVED lines=8> */
[----:B------:R-:W-:Y:S01]  /*2a1d0*/  UMOV UR19, 0x10000000 ;  /* 0x1000000000137882 */ /* 0x000fe20000000000 */
[----:B------:R-:W-:-:S06]  /*2a1e0*/  UMOV UR11, UR51 ;  /* 0x00000033000b7c82 */ /* 0x000fcc0008000000 */
[----:B------:R4:W-:Y:S02]  /*2a1f0*/  UTMALDG.3D [UR8], [UR16], desc[UR18] ;  /* 0x00001208100075b4 */ /* 0x0009e40008011000 */
[----:B----4-:R-:W-:Y:S05]  /*2a200*/  @!P1 BRA `(.L_x_1003) ;  /* 0x0000000000049947 */ /* 0x010fea0003800000 */
[----:B------:R-:W-:Y:S01]  /*2a210*/  BPT.TRAP 0x1 ;  /* 0x000000040000795c */ /* 0x000fe20000300000 */
.L_x_1003:
[----:B-123--:R-:W1:Y:S02]  /*2a220*/  LDC R3, c[0x0][0x800] ;  /* 0x00020000ff037b82 */ /* 0x00ee640000000800 */
[----:B-1----:R4:W-:Y:S02]  /*2a230*/  SYNCS.ARRIVE.TRANS64.RED.A0TR RZ, [UR4+0x40], R3 ;  /* 0x00004003ffff79a7 */ /* 0x0029e40008300404 */
.L_x_1002:
[----:B------:R-:W-:Y:S05]  /*2a240*/  BSYNC B0 ;  /* 0x0000000000007941 */ /* 0x000fea0003800000 */
.L_x_1001:
[----:B------:R-:W-:Y:S05]  /*2a250*/  @!P1 BRA `(.L_x_1004) ;  /* 0x0000000000049947 */ /* 0x000fea0003800000 */
[----:B------:R-:W-:Y:S01]  /*2a260*/  BPT.TRAP 0x1 ;  /* 0x000000040000795c */ /* 0x000fe20000300000 */
.L_x_1004:
[----:B------:R-:W-:-:S04]  /*2a270*/  UIADD3 UR25, UR4, 0x40, URZ ;  /* 0x0000004004197890 */ /* 0x000fc8000fffe03f */
[----:B------:R-:W-:-:S09]  /*2a280*/  UPRMT UR15, UR45, 0x654, UR25 ;  /* 0x000006542d0f7896 */ /* 0x000fd20008000019 */
[----:B------:R-:W-:Y:S01]  /*2a290*/  SYNCS.ARRIVE.TRANS64.RED.A1T0 RZ, [UR15], RZ ;  /* 0x000000ffffff79a7 */ /* 0x000fe2000810040f */
[----:B------:R-:W-:Y:S05]  /*2a2a0*/  @!P1 BRA `(.L_x_1005) ;  /* 0x0000000000049947 */ /* 0x000fea0003800000 */
[----:B------:R-:W-:Y:S01]  /*2a2b0*/  BPT.TRAP 0x1 ;  /* 0x000000040000795c */ /* 0x000fe20000300000 */
.L_x_1005:
[----:B------:R-:W5:Y:S02]  /*2a2c0*/  SYNCS.PHASECHK.TRANS64.TRYWAIT P2, [UR4+0x68], R2 ;  /* 0x00006802ff0075a7 */ /* 0x000f640008040144 */
[----:B-----5:R-:W-:Y:S05]  /*2a2d0*/  @!P2 BRA `(.L_x_1006) ;  /* 0x000000300084a947 */ /* 0x020fea0003800000 */
.L_x_1131:
        /* <DEDUP_REMOVED lines=9> */
[----:B------:R-:W-:-:S07]  /*2a370*/  UMOV UR19, 0x10000000 ;  /* 0x1000000000137882 */ /* 0x000fce0000000000 */
[----:B------:R1:W-:Y:S02]  /*2a380*/  UTMALDG.3D [UR8], [UR16], desc[UR18] ;  /* 0x00001208100075b4 */ /* 0x0003e40008011000 */
[----:B-1----:R-:W-:Y:S05]  /*2a390*/  @!P1 BRA `(.L_x_1009) ;  /* 0x0000000000049947 */ /* 0x002fea0003800000 */
[----:B------:R-:W-:Y:S01]  /*2a3a0*/  BPT.TRAP 0x1 ;  /* 0x000000040000795c */ /* 0x000fe20000300000 */
.L_x_1009:
[----:B--234-:R-:W1:Y:S02]  /*2a3b0*/  LDC R3, c[0x0][0x800] ;  /* 0x00020000ff037b82 */ /* 0x01ce640000000800 */
[----:B-1----:R1:W-:Y:S02]  /*2a3c0*/  SYNCS.ARRIVE.TRANS64.RED.A0TR RZ, [UR4+0x48], R3 ;  /* 0x00004803ffff79a7 */ /* 0x0023e40008300404 */
.L_x_1008:
[----:B------:R-:W-:Y:S05]  /*2a3d0*/  BSYNC B0 ;  /* 0x0000000000007941 */ /* 0x000fea0003800000 */
.L_x_1007:
[----:B------:R-:W-:Y:S05]  /*2a3e0*/  @!P1 BRA `(.L_x_1010) ;  /* 0x0000000000049947 */ /* 0x000fea0003800000 */
[----:B------:R-:W-:Y:S01]  /*2a3f0*/  BPT.TRAP 0x1 ;  /* 0x000000040000795c */ /* 0x000fe20000300000 */
.L_x_1010:
[----:B------:R-:W-:Y:S02]  /*2a400*/  UIADD3 UR17, UR4, 0x48, URZ ;  /* 0x0000004804117890 */ /* 0x000fe4000fffe03f */
[----:B------:R-:W-:Y:S02]  /*2a410*/  UIADD3 UR42, UR50, 0x40, URZ ;  /* 0x00000040322a7890 */ /* 0x000fe4000fffe03f */
[----:B------:R-:W-:-:S09]  /*2a420*/  UPRMT UR5, UR45, 0x654, UR17 ;  /* 0x000006542d057896 */ /* 0x000fd20008000011 */
[----:B------:R-:W-:Y:S01]  /*2a430*/  SYNCS.ARRIVE.TRANS64.RED.A1T0 RZ, [UR5], RZ ;  /* 0x000000ffffff79a7 */ /* 0x000fe20008100405 */
[----:B------:R-:W-:Y:S05]  /*2a440*/  @!P1 BRA `(.L_x_1011) ;  /* 0x0000000000049947 */ /* 0x000fea0003800000 */
[----:B------:R-:W-:Y:S01]  /*2a450*/  BPT.TRAP 0x1 ;  /* 0x000000040000795c */ /* 0x000fe20000300000 */
.L_x_1011:
[----:B-1234-:R-:W-:-:S04]  /*2a460*/  SHF.L.U32 R3, RZ, 0x1f, RZ ;  /* 0x0000001fff037819 */ /* 0x01efc800000006ff */
[----:B------:R-:W1:Y:S02]  /*2a470*/  SYNCS.PHASECHK.TRANS64.TRYWAIT P2, [UR4+0x50], R3 ;  /* 0x00005003ff0075a7 */ /* 0x000e640008040144 */
[----:B-1----:R-:W-:Y:S05]  /*2a480*/  @!P2 BRA `(.L_x_1012) ;  /* 0x000000300030a947 */ /* 0x002fea0003800000 */
.L_x_1132:
[----:B------:R-:W-:Y:S04]  /*2a490*/  BSSY B0, `(.L_x_1013) ;  /* 0x000000e000007945 */ /* 0x000fe80003800000 */
[----:B------:R-:W-:Y:S05]  /*2a4a0*/  @!P0 BRA `(.L_x_1014) ;  /* 0x0000000000308947 */ /* 0x000fea0003800000 */
[----:B------:R-:W-:Y:S01]  /*2a4b0*/  R2UR UR44, R10 ;  /* 0x000000000a2c72ca */ /* 0x000fe200000e0000 */
[----:B------:R-:W-:Y:S02]  /*2a4c0*/  UIADD3 UR8, UP0, UR6, 0x3f0, URZ ;  /* 0x000003f006087890 */ /* 0x000fe4000ff1e03f */
[----:B------:R-:W-:Y:S02]  /*2a4d0*/  UIADD3 UR40, UR4, 0x200, URZ ;  /* 0x0000020004287890 */ /* 0x000fe4000fffe03f */
[----:B------:R-:W-:Y:S01]  /*2a4e0*/  UIADD3.X UR9, URZ, UR7, URZ, UP0, !UPT ;  /* 0x000000073f097290 */ /* 0x000fe200087fe43f */
[----:B------:R-:W-:Y:S01]  /*2a4f0*/  UMOV UR10, 0x0 ;  /* 0x00000000000a7882 */ /* 0x000fe20000000000 */
[----:B------:R-:W-:Y:S01]  /*2a500*/  UMOV UR11, 0x10000000 ;  /* 0x10000000000b7882 */ /* 0x000fe20000000000 */
[----:B------:R-:W-:-:S06]  /*2a510*/  UMOV UR43, UR51 ;  /* 0x00000033002b7c82 */ /* 0x000fcc0008000000 */
[----:B------:R2:W-:Y:S02]  /*2a520*/  UTMALDG.3D [UR40], [UR8], desc[UR10] ;  /* 0x00000a28080075b4 */ /* 0x0005e40008011000 */
[----:B--2---:R-:W-:Y:S05]  /*2a530*/  @!P1 BRA `(.L_x_1015) ;  /* 0x0000000000049947 */ /* 0x004fea0003800000 */
[----:B------:R-:W-:Y:S01]  /*2a540*/  BPT.TRAP 0x1 ;  /* 0x000000040000795c */ /* 0x000fe20000300000 */
.L_x_1015:
[----:B-1----:R-:W1:Y:S02]  /*2a550*/  LDC R4, c[0x0][0x800] ;  /* 0x00020000ff047b82 */ /* 0x002e640000000800 */
[----:B-1----:R2:W-:Y:S02]  /*2a560*/  SYNCS.ARRIVE.TRANS64.RED.A0TR RZ, [UR4+0x30], R4 ;  /* 0x00003004ffff79a7 */ /* 0x0025e40008300404 */
.L_x_1014:
[----:B------:R-:W-:Y:S05]  /*2a570*/  BSYNC B0 ;  /* 0x0000000000007941 */ /* 0x000fea0003800000 */
.L_x_1013:
[----:B------:R-:W-:Y:S05]  /*2a580*/  @!P1 BRA `(.L_x_1016) ;  /* 0x0000000000049947 */ /* 0x000fea0003800000 */
[----:B------:R-:W-:Y:S01]  /*2a590*/  BPT.TRAP 0x1 ;  /* 0x000000040000795c */ /* 0x000fe20000300000 */
.L_x_1016:
[----:B------:R-:W-:Y:S01]  /*2a5a0*/  SYNCS.ARRIVE.TRANS64.RED.A1T0 RZ, [UR14], RZ ;  /* 0x000000ffffff79a7 */ /* 0x000fe2000810040e */
[----:B------:R-:W-:Y:S05]  /*2a5b0*/  @!P1 BRA `(.L_x_1017) ;  /* 0x0000000000049947 */ /* 0x000fea0003800000 */
[----:B------:R-:W-:Y:S01]  /*2a5c0*/  BPT.TRAP 0x1 ;  /* 0x000000040000795c */ /* 0x000fe20000300000 */
.L_x_1017:
[----:B------:R-:W3:Y:S02]  /*2a5d0*/  SYNCS.PHASECHK.TRANS64.TRYWAIT P2, [UR4+0x58], R3 ;  /* 0x00005803ff0075a7 */ /* 0x000ee40008040144 */
[----:B---3--:R-:W-:Y:S05]  /*2a5e0*/  @!P2 BRA `(.L_x_1018) ;  /* 0x0000002c00f0a947 */ /* 0x008fea0003800000 */
.L_x_1133:
        /* <DEDUP_REMOVED lines=13> */
.L_x_1021:
[----:B-12---:R-:W1:Y:S02]  /*2a6c0*/  LDC R4, c[0x0][0x800] ;  /* 0x00020000ff047b82 */ /* 0x006e640000000800 */
[----:B-1----:R3:W-:Y:S02]  /*2a6d0*/  SYNCS.ARRIVE.TRANS64.RED.A0TR RZ, [UR4+0x38], R4 ;  /* 0x00003804ffff79a7 */ /* 0x0027e40008300404 */
.L_x_1020:
[----:B------:R-:W-:Y:S05]  /*2a6e0*/  BSYNC B0 ;  /* 0x0000000000007941 */ /* 0x000fea0003800000 */
.L_x_1019:
[----:B------:R-:W-:Y:S05]  /*2a6f0*/  @!P1 BRA `(.L_x_1022) ;  /* 0x0000000000049947 */ /* 0x000fea0003800000 */
[----:B------:R-:W-:Y:S01]  /*2a700*/  BPT.TRAP 0x1 ;  /* 0x000000040000795c */ /* 0x000fe20000300000 */
.L_x_1022:
[----:B------:R-:W-:Y:S01]  /*2a710*/  SYNCS.ARRIVE.TRANS64.RED.A1T0 RZ, [UR13], RZ ;  /* 0x000000ffffff79a7 */ /* 0x000fe2000810040d */
[----:B------:R-:W-:Y:S01]  /*2a720*/  UIADD3 UR26, UR50, 0x60, URZ ;  /* 0x00000060321a7890 */ /* 0x000fe2000fffe03f */
[----:B------:R-:W-:Y:S11]  /*2a730*/  @!P1 BRA `(.L_x_1023) ;  /* 0x0000000000049947 */ /* 0x000ff60003800000 */
[----:B------:R-:W-:Y:S01]  /*2a740*/  BPT.TRAP 0x1 ;  /* 0x000000040000795c */ /* 0x000fe20000300000 */
.L_x_1023:
[----:B------:R-:W4:Y:S02]  /*2a750*/  SYNCS.PHASECHK.TRANS64.TRYWAIT P2, [UR4+0x60], R3 ;  /* 0x00006003ff0075a7 */ /* 0x000f240008040144 */
[----:B----4-:R-:W-:Y:S05]  /*2a760*/  @!P2 BRA `(.L_x_1024) ;  /* 0x0000002c00a8a947 */ /* 0x010fea0003800000 */
.L_x_1134:
        /* <DEDUP_REMOVED lines=12> */
.L_x_1027:
[----:B-123--:R-:W1:Y:S02]  /*2a830*/  LDC R4, c[0x0][0x800] ;  /* 0x00020000ff047b82 */ /* 0x00ee640000000800 */
[----:B-1----:R4:W-:Y:S02]  /*2a840*/  SYNCS.ARRIVE.TRANS64.RED.A0TR RZ, [UR4+0x40], R4 ;  /* 0x00004004ffff79a7 */ /* 0x0029e40008300404 */
.L_x_1026:
[----:B------:R-:W-:Y:S05]  /*2a850*/  BSYNC B0 ;  /* 0x0000000000007941 */ /* 0x000fea0003800000 */
.L_x_1025:
[----:B------:R-:W-:Y:S05]  /*2a860*/  @!P1 BRA `(.L_x_1028) ;  /* 0x0000000000049947 */ /* 0x000fea0003800000 */
[----:B------:R-:W-:Y:S01]  /*2a870*/  BPT.TRAP 0x1 ;  /* 0x000000040000795c */ /* 0x000fe20000300000 */
.L_x_1028:
[----:B------:R-:W-:Y:S01]  /*2a880*/  SYNCS.ARRIVE.TRANS64.RED.A1T0 RZ, [UR15], RZ ;  /* 0x000000ffffff79a7 */ /* 0x000fe2000810040f */
[----:B------:R-:W-:Y:S05]  /*2a890*/  @!P1 BRA `(.L_x_1029) ;  /* 0x0000000000049947 */ /* 0x000fea0003800000 */
[----:B------:R-:W-:Y:S01]  /*2a8a0*/  BPT.TRAP 0x1 ;  /* 0x000000040000795c */ /* 0x000fe20000300000 */
.L_x_1029:
[----:B------:R-:W5:Y:S02]  /*2a8b0*/  SYNCS.PHASECHK.TRANS64.TRYWAIT P2, [UR4+0x68], R3 ;  /* 0x00006803ff0075a7 */ /* 0x000f640008040144 */
[----:B-----5:R-:W-:Y:S05]  /*2a8c0*/  @!P2 BRA `(.L_x_1030) ;  /* 0x0000002c0068a947 */ /* 0x020fea0003800000 */
.L_x_1135:
        /* <DEDUP_REMOVED lines=11> */
[----:B-1----:R-:W-:Y:S05]  /*2a980*/  @!P1 BRA `(.L_x_1033) ;  /* 0x0000000000049947 */ /* 0x002fea0003800000 */
[----:B------:R-:W-:Y:S01]  /*2a990*/  BPT.TRAP 0x1 ;  /* 0x000000040000795c */ /* 0x000fe20000300000 */
.L_x_1033:
[----:B--234-:R-:W1:Y:S02]  /*2a9a0*/  LDC R4, c[0x0][0x800] ;  /* 0x00020000ff047b82 */ /* 0x01ce640000000800 */
[----:B-1----:R1:W-:Y:S02]  /*2a9b0*/  SYNCS.ARRIVE.TRANS64.RED.A0TR RZ, [UR4+0x48], R4 ;  /* 0x00004804ffff79a7 */ /* 0x0023e40008300404 */
.L_x_1032:
[----:B------:R-:W-:Y:S05]  /*2a9c0*/  BSYNC B0 ;  /* 0x0000000000007941 */ /* 0x000fea0003800000 */
.L_x_1031:
[----:B------:R-:W-:Y:S05]  /*2a9d0*/  @!P1 BRA `(.L_x_1034) ;  /* 0x0000000000049947 */ /* 0x000fea0003800000 */
[----:B------:R-:W-:Y:S01]  /*2a9e0*/  BPT.TRAP 0x1 ;  /* 0x000000040000795c */ /* 0x000fe20000300000 */
.L_x_1034:
[----:B------:R-:W-:Y:S01]  /*2a9f0*/  SYNCS.ARRIVE.TRANS64.RED.A1T0 RZ, [UR5], RZ ;  /* 0x000000ffffff79a7 */ /* 0x000fe20008100405 */
[----:B------:R-:W-:Y:S01]  /*2aa00*/  UIADD3 UR10, UR50, 0x80, URZ ;  /* 0x00000080320a7890 */ /* 0x000fe2000fffe03f */
[----:B------:R-:W-:Y:S11]  /*2aa10*/  @!P1 BRA `(.L_x_1035) ;  /* 0x0000000000049947 */ /* 0x000ff60003800000 */
[----:B------:R-:W-:Y:S01]  /*2aa20*/  BPT.TRAP 0x1 ;  /* 0x000000040000795c */ /* 0x000fe20000300000 */
.L_x_1035:
[----:B------:R-:W5:Y:S02]  /*2aa30*/  SYNCS.PHASECHK.TRANS64.TRYWAIT P2, [UR4+0x50], R2 ;  /* 0x00005002ff0075a7 */ /* 0x000f640008040144 */
[----:B-----5:R-:W-:Y:S05]  /*2aa40*/  @!P2 BRA `(.L_x_1036) ;  /* 0x0000002c0020a947 */ /* 0x020fea0003800000 */
.L_x_1136:
        /* <DEDUP_REMOVED lines=8> */
[----:B------:R-:W-:Y:S01]  /*2aad0*/  UMOV UR9, UR41 ;  /* 0x0000002900097c82 */ /* 0x000fe20008000000 */
[----:B------:R-:W-:-:S05]  /*2aae0*/  UMOV UR11, UR51 ;  /* 0x00000033000b7c82 */ /* 0x000fca0008000000 */
[----:B------:R1:W-:Y:S02]  /*2aaf0*/  UTMALDG.3D [UR8], [UR18], desc[UR26] ;  /* 0x00001a08120075b4 */ /* 0x0003e40008011000 */
[----:B-1----:R-:W-:Y:S05]  /*2ab00*/  @!P1 BRA `(.L_x_1039) ;  /* 0x0000000000049947 */ /* 0x002fea0003800000 */
[----:B------:R-:W-:Y:S01]  /*2ab10*/  BPT.TRAP 0x1 ;  /* 0x000000040000795c */ /* 0x000fe20000300000 */
.L_x_1039:
[----:B--234-:R-:W1:Y:S02]  /*2ab20*/  LDC R4, c[0x0][0x800] ;  /* 0x00020000ff047b82 */ /* 0x01ce640000000800 */
[----:B-1----:R1:W-:Y:S02]  /*2ab30*/  SYNCS.ARRIVE.TRANS64.RED.A0TR RZ, [UR4+0x30], R4 ;  /* 0x00003004ffff79a7 */ /* 0x0023e40008300404 */
.L_x_1038:
[----:B------:R-:W-:Y:S05]  /*2ab40*/  BSYNC B0 ;  /* 0x0000000000007941 */ /* 0x000fea0003800000 */
.L_x_1037:
[----:B------:R-:W-:Y:S05]  /*2ab50*/  @!P1 BRA `(.L_x_1040) ;  /* 0x0000000000049947 */ /* 0x000fea0003800000 */
[----:B------:R-:W-:Y:S01]  /*2ab60*/  BPT.TRAP 0x1 ;  /* 0x000000040000795c */ /* 0x000fe20000300000 */
.L_x_1040:
[----:B------:R-:W-:Y:S01]  /*2ab70*/  SYNCS.ARRIVE.TRANS64.RED.A1T0 RZ, [UR14], RZ ;  /* 0x000000ffffff79a7 */ /* 0x000fe2000810040e */
[----:B------:R-:W-:Y:S05]  /*2ab80*/  @!P1 BRA `(.L_x_1041) ;  /* 0x0000000000049947 */ /* 0x000fea0003800000 */
[----:B------:R-:W-:Y:S01]  /*2ab90*/  BPT.TRAP 0x1 ;  /* 0x000000040000795c */ /* 0x000fe20000300000 */
.L_x_1041:
[----:B------:R-:W5:Y:S02]  /*2aba0*/  SYNCS.PHASECHK.TRANS64.TRYWAIT P2, [UR4+0x58], R2 ;  /* 0x00005802ff0075a7 */ /* 0x000f640008040144 */
[----:B-----5:R-:W-:Y:S05]  /*2abb0*/  @!P2 BRA `(.L_x_1042) ;  /* 0x0000002800dca947 */ /* 0x020fea0003800000 */
.L_x_1137:
        /* <DEDUP_REMOVED lines=13> */
.L_x_1045:
[----:B--234-:R-:W1:Y:S02]  /*2ac90*/  LDC R4, c[0x0][0x800] ;  /* 0x00020000ff047b82 */ /* 0x01ce640000000800 */
[----:B-1----:R1:W-:Y:S02]  /*2aca0*/  SYNCS.ARRIVE.TRANS64.RED.A0TR RZ, [UR4+0x38], R4 ;  /* 0x00003804ffff79a7 */ /* 0x0023e40008300404 */
.L_x_1044:
[----:B------:R-:W-:Y:S05]  /*2acb0*/  BSYNC B0 ;  /* 0x0000000000007941 */ /* 0x000fea0003800000 */
.L_x_1043:
[----:B------:R-:W-:Y:S05]  /*2acc0*/  @!P1 BRA `(.L_x_1046) ;  /* 0x0000000000049947 */ /* 0x000fea0003800000 */
[----:B------:R-:W-:Y:S01]  /*2acd0*/  BPT.TRAP 0x1 ;  /* 0x000000040000795c */ /* 0x000fe20000300000 */
.L_x_1046:
[----:B------:R-:W-:Y:S01]  /*2ace0*/  SYNCS.ARRIVE.TRANS64.RED.A1T0 RZ, [UR13], RZ ;  /* 0x000000ffffff79a7 */ /* 0x000fe2000810040d */
[----:B------:R-:W-:Y:S01]  /*2acf0*/  UIADD3 UR10, UR50, 0xa0, URZ ;  /* 0x000000a0320a7890 */ /* 0x000fe2000fffe03f */
[----:B------:R-:W-:Y:S11]  /*2ad00*/  @!P1 BRA `(.L_x_1047) ;  /* 0x0000000000049947 */ /* 0x000ff60003800000 */
[----:B------:R-:W-:Y:S01]  /*2ad10*/  BPT.TRAP 0x1 ;  /* 0x000000040000795c */ /* 0x000fe20000300000 */
.L_x_1047:
[----:B------:R-:W5:Y:S02]  /*2ad20*/  SYNCS.PHASECHK.TRANS64.TRYWAIT P2, [UR4+0x60], R2 ;  /* 0x00006002ff0075a7 */ /* 0x000f640008040144 */
[----:B-----5:R-:W-:Y:S05]  /*2ad30*/  @!P2 BRA `(.L_x_1048) ;  /* 0x000000280094a947 */ /* 0x020fea0003800000 */
.L_x_1138:
        /* <DEDUP_REMOVED lines=13> */
.L_x_1051:
[----:B--234-:R-:W1:Y:S02]  /*2ae10*/  LDC R4, c[0x0][0x800] ;  /* 0x00020000ff047b82 */ /* 0x01ce640000000800 */
[----:B-1----:R1:W-:Y:S02]  /*2ae20*/  SYNCS.ARRIVE.TRANS64.RED.A0TR RZ, [UR4+0x40], R4 ;  /* 0x00004004ffff79a7 */ /* 0x0023e40008300404 */
.L_x_1050:
[----:B------:R-:W-:Y:S05]  /*2ae30*/  BSYNC B0 ;  /* 0x0000000000007941 */ /* 0x000fea0003800000 */
.L_x_1049:
[----:B------:R-:W-:Y:S05]  /*2ae40*/  @!P1 BRA `(.L_x_1052) ;  /* 0x0000000000049947 */ /* 0x000fea0003800000 */
[----:B------:R-:W-:Y:S01]  /*2ae50*/  BPT.TRAP 0x1 ;  /* 0x000000040000795c */ /* 0x000fe20000300000 */
.L_x_1052:
[----:B------:R-:W-:Y:S01]  /*2ae60*/  SYNCS.ARRIVE.TRANS64.RED.A1T0 RZ, [UR15], RZ ;  /* 0x000000ffffff79a7 */ /* 0x000fe2000810040f */
[----:B------:R-:W-:Y:S05]  /*2ae70*/  @!P1 BRA `(.L_x_1053) ;  /* 0x0000000000049947 */ /* 0x000fea0003800000 */
[----:B------:R-:W-:Y:S01]  /*2ae80*/  BPT.TRAP 0x1 ;  /* 0x000000040000795c */ /* 0x000fe20000300000 */
.L_x_1053:
[----:B------:R-:W5:Y:S02]  /*2ae90*/  SYNCS.PHASECHK.TRANS64.TRYWAIT P2, [UR4+0x68], R2 ;  /* 0x00006802ff0075a7 */ /* 0x000f640008040144 */
[----:B-----5:R-:W-:Y:S05]  /*2aea0*/  @!P2 BRA `(.L_x_1054) ;  /* 0x000000280050a947 */ /* 0x020fea0003800000 */
.L_x_1139:
        /* <DEDUP_REMOVED lines=13> */
.L_x_1057:
[----:B------:R-:W1:Y:S02]  /*2af80*/  LDC R2, c[0x0][0x800] ;  /* 0x00020000ff027b82 */ /* 0x000e640000000800 */
[----:B-1----:R1:W-:Y:S02]  /*2af90*/  SYNCS.ARRIVE.TRANS64.RED.A0TR RZ, [UR4+0x48], R2 ;  /* 0x00004802ffff79a7 */ /* 0x0023e40008300404 */
.L_x_1056:
[----:B------:R-:W-:Y:S05]  /*2afa0*/  BSYNC B0 ;  /* 0x0000000000007941 */ /* 0x000fea0003800000 */
.L_x_1055:
[----:B------:R-:W-:Y:S05]  /*2afb0*/  @!P1 BRA `(.L_x_1058) ;  /* 0x0000000000049947 */ /* 0x000fea0003800000 */
[----:B------:R-:W-:Y:S01]  /*2afc0*/  BPT.TRAP 0x1 ;  /* 0x000000040000795c */ /* 0x000fe20000300000 */
.L_x_1058:
[----:B------:R-:W-:Y:S01]  /*2afd0*/  SYNCS.ARRIVE.TRANS64.RED.A1T0 RZ, [UR5], RZ ;  /* 0x000000ffffff79a7 */ /* 0x000fe20008100405 */
[----:B------:R-:W-:Y:S01]  /*2afe0*/  UIADD3 UR10, UR50, 0xc0, URZ ;  /* 0x000000c0320a7890 */ /* 0x000fe2000fffe03f */
[----:B------:R-:W-:Y:S11]  /*2aff0*/  @!P1 BRA `(.L_x_1059) ;  /* 0x0000000000049947 */ /* 0x000ff60003800000 */
[----:B------:R-:W-:Y:S01]  /*2b000*/  BPT.TRAP 0x1 ;  /* 0x000000040000795c */ /* 0x000fe20000300000 */
.L_x_1059:
[----:B------:R-:W5:Y:S02]  /*2b010*/  SYNCS.PHASECHK.TRANS64.TRYWAIT P2, [UR4+0x50], R3 ;  /* 0x00005003ff0075a7 */ /* 0x000f640008040144 */
[----:B-----5:R-:W-:Y:S05]  /*2b020*/  @!P2 BRA `(.L_x_1060) ;  /* 0x000000280008a947 */ /* 0x020fea0003800000 */
.L_x_1140:
        /* <DEDUP_REMOVED lines=13> */
.L_x_1063:
[----:B------:R-:W1:Y:S02]  /*2b100*/  LDC R2, c[0x0][0x800] ;  /* 0x00020000ff027b82 */ /* 0x000e640000000800 */
[----:B-1----:R1:W-:Y:S02]  /*2b110*/  SYNCS.ARRIVE.TRANS64.RED.A0TR RZ, [UR4+0x30], R2 ;  /* 0x00003002ffff79a7 */ /* 0x0023e40008300404 */
.L_x_1062:
[----:B------:R-:W-:Y:S05]  /*2b120*/  BSYNC B0 ;  /* 0x0000000000007941 */ /* 0x000fea0003800000 */
.L_x_1061:
[----:B------:R-:W-:Y:S05]  /*2b130*/  @!P1 BRA `(.L_x_1064) ;  /* 0x0000000000049947 */ /* 0x000fea0003800000 */
[----:B------:R-:W-:Y:S01]  /*2b140*/  BPT.TRAP 0x1 ;  /* 0x000000040000795c */ /* 0x000fe20000300000 */
.L_x_1064:
[----:B------:R-:W-:Y:S01]  /*2b150*/  SYNCS.ARRIVE.TRANS64.RED.A1T0 RZ, [UR14], RZ ;  /* 0x000000ffffff79a7 */ /* 0x000fe2000810040e */
[----:B------:R-:W-:Y:S05]  /*2b160*/  @!P1 BRA `(.L_x_1065) ;  /* 0x0000000000049947 */ /* 0x000fea0003800000 */
[----:B------:R-:W-:Y:S01]  /*2b170*/  BPT.TRAP 0x1 ;  /* 0x000000040000795c */ /* 0x000fe20000300000 */
.L_x_1065:
[----:B------:R-:W5:Y:S02]  /*2b180*/  SYNCS.PHASECHK.TRANS64.TRYWAIT P2, [UR4+0x58], R3 ;  /* 0x00005803ff0075a7 */ /* 0x000f640008040144 */
[----:B-----5:R-:W-:Y:S05]  /*2b190*/  @!P2 BRA `(.L_x_1066) ;  /* 0x0000002400c4a947 */ /* 0x020fea0003800000 */
.L_x_1141:
        /* <DEDUP_REMOVED lines=13> */
.L_x_1069:
[----:B------:R-:W1:Y:S02]  /*2b270*/  LDC R2, c[0x0][0x800] ;  /* 0x00020000ff027b82 */ /* 0x000e640000000800 */
[----:B-1----:R1:W-:Y:S02]  /*2b280*/  SYNCS.ARRIVE.TRANS64.RED.A0TR RZ, [UR4+0x38], R2 ;  /* 0x00003802ffff79a7 */ /* 0x0023e40008300404 */
.L_x_1068:
[----:B------:R-:W-:Y:S05]  /*2b290*/  BSYNC B0 ;  /* 0x0000000000007941 */ /* 0x000fea0003800000 */
.L_x_1067:
[----:B------:R-:W-:Y:S05]  /*2b2a0*/  @!P1 BRA `(.L_x_1070) ;  /* 0x0000000000049947 */ /* 0x000fea0003800000 */
[----:B------:R-:W-:Y:S01]  /*2b2b0*/  BPT.TRAP 0x1 ;  /* 0x000000040000795c */ /* 0x000fe20000300000 */
.L_x_1070:
[----:B------:R-:W-:Y:S01]  /*2b2c0*/  SYNCS.ARRIVE.TRANS64.RED.A1T0 RZ, [UR13], RZ ;  /* 0x000000ffffff79a7 */ /* 0x000fe2000810040d */
[----:B------:R-:W-:Y:S01]  /*2b2d0*/  UIADD3 UR10, UR50, 0xe0, URZ ;  /* 0x000000e0320a7890 */ /* 0x000fe2000fffe03f */
[----:B------:R-:W-:Y:S11]  /*2b2e0*/  @!P1 BRA `(.L_x_1071) ;  /* 0x0000000000049947 */ /* 0x000ff60003800000 */
[----:B------:R-:W-:Y:S01]  /*2b2f0*/  BPT.TRAP 0x1 ;  /* 0x000000040000795c */ /* 0x000fe20000300000 */
.L_x_1071:
[----:B------:R-:W5:Y:S02]  /*2b300*/  SYNCS.PHASECHK.TRANS64.TRYWAIT P2, [UR4+0x60], R3 ;  /* 0x00006003ff0075a7 */ /* 0x000f640008040144 */
[----:B-----5:R-:W-:Y:S05]  /*2b310*/  @!P2 BRA `(.L_x_1072) ;  /* 0x00000024007ca947 */ /* 0x020fea0003800000 */
.L_x_1142:
        /* <DEDUP_REMOVED lines=13> */
.L_x_1075:
[----:B------:R-:W1:Y:S02]  /*2b3f0*/  LDC R2, c[0x0][0x800] ;  /* 0x00020000ff027b82 */ /* 0x000e640000000800 */
[----:B-1----:R1:W-:Y:S02]  /*2b400*/  SYNCS.ARRIVE.TRANS64.RED.A0TR RZ, [UR4+0x40], R2 ;  /* 0x00004002ffff79a7 */ /* 0x0023e40008300404 */
.L_x_1074:
[----:B------:R-:W-:Y:S05]  /*2b410*/  BSYNC B0 ;  /* 0x0000000000007941 */ /* 0x000fea0003800000 */
.L_x_1073:
[----:B------:R-:W-:Y:S05]  /*2b420*/  @!P1 BRA `(.L_x_1076) ;  /* 0x0000000000049947 */ /* 0x000fea0003800000 */
[----:B------:R-:W-:Y:S01]  /*2b430*/  BPT.TRAP 0x1 ;  /* 0x000000040000795c */ /* 0x000fe20000300000 */
.L_x_1076:
[----:B------:R-:W-:Y:S01]  /*2b440*/  SYNCS.ARRIVE.TRANS64.RED.A1T0 RZ, [UR15], RZ ;  /* 0x000000ffffff79a7 */ /* 0x000fe2000810040f */
[----:B------:R-:W-:Y:S05]  /*2b450*/  @!P1 BRA `(.L_x_1077) ;  /* 0x0000000000049947 */ /* 0x000fea0003800000 */
[----:B------:R-:W-:Y:S01]  /*2b460*/  BPT.TRAP 0x1 ;  /* 0x000000040000795c */ /* 0x000fe20000300000 */
.L_x_1077:
[----:B------:R-:W5:Y:S02]  /*2b470*/  SYNCS.PHASECHK.TRANS64.TRYWAIT P2, [UR4+0x68], R3 ;  /* 0x00006803ff0075a7 */ /* 0x000f640008040144 */
[----:B-----5:R-:W-:Y:S05]  /*2b480*/  @!P2 BRA `(.L_x_1078) ;  /* 0x000000240038a947 */ /* 0x020fea0003800000 */
.L_x_1143:
        /* <DEDUP_REMOVED lines=13> */
.L_x_1081:
[----:B------:R-:W1:Y:S02]  /*2b560*/  LDC R2, c[0x0][0x800] ;  /* 0x00020000ff027b82 */ /* 0x000e640000000800 */
[----:B-1----:R1:W-:Y:S02]  /*2b570*/  SYNCS.ARRIVE.TRANS64.RED.A0TR RZ, [UR4+0x48], R2 ;  /* 0x00004802ffff79a7 */ /* 0x0023e40008300404 */
.L_x_1080:
[----:B------:R-:W-:Y:S05]  /*2b580*/  BSYNC B0 ;  /* 0x0000000000007941 */ /* 0x000fea0003800000 */
.L_x_1079:
[----:B------:R-:W-:Y:S05]  /*2b590*/  @!P1 BRA `(.L_x_1082) ;  /* 0x0000000000049947 */ /* 0x000fea0003800000 */
[----:B------:R-:W-:Y:S01]  /*2b5a0*/  BPT.TRAP 0x1 ;  /* 0x000000040000795c */ /* 0x000fe20000300000 */
.L_x_1082:
[----:B------:R-:W5:Y:S01]  /*2b5b0*/  LDL.LU R15, [R1+0x204] ;  /* 0x00020400010f7983 */ /* 0x000f620000300800 */
[----:B------:R-:W-:Y:S03]  /*2b5c0*/  SYNCS.ARRIVE.TRANS64.RED.A1T0 RZ, [UR5], RZ ;  /* 0x000000ffffff79a7 */ /* 0x000fe60008100405 */
[----:B------:R-:W5:Y:S01]  /*2b5d0*/  LDL.LU R12, [R1+0x200] ;  /* 0x00020000010c7983 */ /* 0x000f620000300800 */
[----:B-1234-:R-:W-:Y:S02]  /*2b5e0*/  PRMT R4, RZ, 0x7610, R4 ;  /* 0x00007610ff047816 */ /* 0x01efe40000000004 */
[----:B------:R-:W-:Y:S02]  /*2b5f0*/  MOV R3, 0xffffffff ;  /* 0xffffffff00037802 */ /* 0x000fe40000000f00 */
[----:B------:R-:W-:Y:S02]  /*2b600*/  MOV R2, 0xffffffff ;  /* 0xffffffff00027802 */ /* 0x000fe40000000f00 */
[----:B------:R-:W-:-:S02]  /*2b610*/  MOV R10, 0xffffffff ;  /* 0xffffffff000a7802 */ /* 0x000fc40000000f00 */
[----:B-----5:R-:W-:-:S04]  /*2b620*/  IADD3 R12, P0, R12, UR54, RZ ;  /* 0x000000360c0c7c10 */ /* 0x020fc8000ff1e0ff */
[----:B------:R-:W-:Y:S01]  /*2b630*/  IADD3.X R15, R15, UR53, RZ, P0, !PT ;  /* 0x000000350f0f7c10 */ /* 0x000fe200087fe4ff */
[----:B------:R1:W-:Y:S01]  /*2b640*/  STL [R1+0x200], R12 ;  /* 0x0002000c01007387 */ /* 0x0003e20000100800 */
[----:B------:R-:W-:-:S03]  /*2b650*/  ISETP.GE.U32.AND P0, PT, R12, UR30, PT ;  /* 0x0000001e0c007c0c */ /* 0x000fc6000bf06070 */
[----:B------:R1:W-:Y:S01]  /*2b660*/  STL [R1+0x204], R15 ;  /* 0x0002040f01007387 */ /* 0x0003e20000100800 */
[----:B------:R-:W-:-:S13]  /*2b670*/  ISETP.GE.U32.AND.EX P0, PT, R15, UR31, PT, P0 ;  /* 0x0000001f0f007c0c */ /* 0x000fda000bf06100 */
[----:B-1----:R-:W-:Y:S05]  /*2b680*/  @P0 BRA `(.L_x_1083) ;  /* 0x0000000400580947 */ /* 0x002fea0003800000 */
[----:B------:R-:W1:Y:S01]  /*2b690*/  S2R R7, SR_CTAID.X ;  /* 0x0000000000077919 */ /* 0x000e620000002500 */
[----:B------:R-:W2:Y:S01]  /*2b6a0*/  LDC R13, c[0x0][0x904] ;  /* 0x00024100ff0d7b82 */ /* 0x000ea20000000800 */
[----:B------:R-:W-:Y:S01]  /*2b6b0*/  ULDC UR4, c[0x0][0x150] ;  /* 0x0000540000047ab9 */ /* 0x000fe20000000800 */
[----:B------:R-:W3:Y:S06]  /*2b6c0*/  S2R R2, SR_CTAID.Y ;  /* 0x0000000000027919 */ /* 0x000eec0000002600 */
[----:B------:R-:W4:Y:S08]  /*2b6d0*/  LDC R4, c[0x0][0x144] ;  /* 0x00005100ff047b82 */ /* 0x000f300000000800 */
[----:B------:R-:W5:Y:S08]  /*2b6e0*/  LDC R11, c[0x0][0x148] ;  /* 0x00005200ff0b7b82 */ /* 0x000f700000000800 */
[----:B------:R-:W4:Y:S01]  /*2b6f0*/  LDC.64 R8, c[0x0][0x8d0] ;  /* 0x00023400ff087b82 */ /* 0x000f220000000a00 */
[----:B--2---:R-:W-:-:S02]  /*2b700*/  ISETP.NE.AND P2, PT, R13, 0x1, PT ;  /* 0x000000010d00780c */ /* 0x004fc40003f45270 */
[----:B-1----:R-:W-:Y:S02]  /*2b710*/  I2FP.F32.U32 R3, R7 ;  /* 0x0000000700037245 */ /* 0x002fe40000201000 */
[----:B---3--:R-:W-:-:S03]  /*2b720*/  I2FP.F32.U32 R5, R2 ;  /* 0x0000000200057245 */ /* 0x008fc60000201000 */
[----:B------:R-:W-:Y:S01]  /*2b730*/  FMUL R3, R3, UR4 ;  /* 0x0000000403037c20 */ /* 0x000fe20008400000 */
[----:B------:R-:W-:Y:S02]  /*2b740*/  ULDC UR4, c[0x0][0x154] ;  /* 0x0000550000047ab9 */ /* 0x000fe40000000800 */
[----:B------:R-:W-:-:S03]  /*2b750*/  FMUL R10, R5, UR4 ;  /* 0x00000004050a7c20 */ /* 0x000fc60008400000 */
[----:B------:R-:W1:Y:S01]  /*2b760*/  F2I.U32.TRUNC.NTZ R3, R3 ;  /* 0x0000000300037305 */ /* 0x000e62000020f000 */
[----:B----4-:R-:W-:-:S07]  /*2b770*/  ISETP.NE.U32.AND P0, PT, R8, RZ, PT ;  /* 0x000000ff0800720c */ /* 0x010fce0003f05070 */
[----:B------:R-:W2:Y:S01]  /*2b780*/  F2I.U32.TRUNC.NTZ R10, R10 ;  /* 0x0000000a000a7305 */ /* 0x000ea2000020f000 */
[----:B------:R-:W-:Y:S02]  /*2b790*/  ISETP.NE.AND.EX P0, PT, R9, RZ, PT, P0 ;  /* 0x000000ff0900720c */ /* 0x000fe40003f05300 */
[----:B-1----:R-:W-:Y:S02]  /*2b7a0*/  IADD3 R5, -R3, RZ, RZ ;  /* 0x000000ff03057210 */ /* 0x002fe40007ffe1ff */
[----:B------:R-:W-:-:S03]  /*2b7b0*/  MOV R3, R15 ;  /* 0x0000000f00037202 */ /* 0x000fc60000000f00 */
[----:B------:R-:W-:Y:S01]  /*2b7c0*/  IMAD R7, R4, R5, R7 ;  /* 0x0000000504077224 */ /* 0x000fe200078e0207 */
[----:B--2---:R-:W-:-:S05]  /*2b7d0*/  IADD3 R4, -R10, RZ, RZ ;  /* 0x000000ff0a047210 */ /* 0x004fca0007ffe1ff */
[----:B-----5:R-:W-:Y:S01]  /*2b7e0*/  @P2 IMAD R7, R11, R4, R2 ;  /* 0x000000040b072224 */ /* 0x020fe200078e0202 */
[----:B------:R-:W-:Y:S01]  /*2b7f0*/  MOV R2, R12 ;  /* 0x0000000c00027202 */ /* 0x000fe20000000f00 */
[----:B------:R-:W1:Y:S01]  /*2b800*/  LDC R11, c[0x0][0x8d8] ;  /* 0x00023600ff0b7b82 */ /* 0x000e620000000800 */
[----:B------:R-:W-:Y:S05]  /*2b810*/  @!P0 BRA `(.L_x_1084) ;  /* 0x0000000000288947 */ /* 0x000fea0003800000 */
[----:B------:R-:W2:Y:S02]  /*2b820*/  LDC R2, c[0x0][0x8dc] ;  /* 0x00023700ff027b82 */ /* 0x000ea40000000800 */
[----:B--2---:R-:W-:-:S05]  /*2b830*/  IADD3 R3, P0, R12, R2, RZ ;  /* 0x000000020c037210 */ /* 0x004fca0007f1e0ff */
[----:B------:R-:W-:-:S04]  /*2b840*/  IMAD.X R13, RZ, RZ, R15, P0 ;  /* 0x000000ffff0d7224 */ /* 0x000fc800000e060f */
[----:B------:R-:W-:-:S04]  /*2b850*/  IMAD.WIDE.U32 R4, R13, R8, RZ ;  /* 0x000000080d047225 */ /* 0x000fc800078e00ff */
[----:B------:R-:W-:-:S04]  /*2b860*/  IMAD.WIDE.U32 R4, P0, R3, R9, R4 ;  /* 0x0000000903047225 */ /* 0x000fc80007800004 */
[----:B------:R-:W-:Y:S01]  /*2b870*/  IMAD.WIDE.U32 R2, R3, R8, RZ ;  /* 0x0000000803027225 */ /* 0x000fe200078e00ff */
[----:B------:R-:W-:-:S04]  /*2b880*/  MOV R2, R5 ;  /* 0x0000000500027202 */ /* 0x000fc80000000f00 */
[----:B------:R-:W-:Y:S02]  /*2b890*/  IADD3 RZ, P1, R3, R4, RZ ;  /* 0x0000000403ff7210 */ /* 0x000fe40007f3e0ff */
[----:B------:R-:W-:-:S03]  /*2b8a0*/  IADD3.X R3, RZ, RZ, RZ, P0, !PT ;  /* 0x000000ffff037210 */ /* 0x000fc600007fe4ff */
[----:B------:R-:W-:-:S08]  /*2b8b0*/  IMAD.WIDE.U32.X R2, R13, R9, R2, P1 ;  /* 0x000000090d027225 */ /* 0x000fd000008e0402 */
.L_x_1084:
[----:B------:R-:W2:Y:S01]  /*2b8c0*/  LDC.64 R4, c[0x0][0x8c8] ;  /* 0x00023200ff047b82 */ /* 0x000ea20000000a00 */
[-CC-:B-1----:R-:W-:Y:S02]  /*2b8d0*/  SHF.R.U64 R10, R2, R11.reuse, R3.reuse ;  /* 0x0000000b020a7219 */ /* 0x182fe40000001203 */
[----:B------:R-:W-:Y:S02]  /*2b8e0*/  SHF.R.U32.HI R11, RZ, R11, R3 ;  /* 0x0000000bff0b7219 */ /* 0x000fe40000011603 */
[----:B------:R-:W-:Y:S02]  /*2b8f0*/  IADD3 R9, P0, RZ, -R10, RZ ;  /* 0x8000000aff097210 */ /* 0x000fe40007f1e0ff */
[----:B------:R-:W-:Y:S02]  /*2b900*/  MOV R3, R15 ;  /* 0x0000000f00037202 */ /* 0x000fe40000000f00 */
[----:B------:R-:W-:-:S05]  /*2b910*/  IADD3.X R11, RZ, ~R11, RZ, P0, !PT ;  /* 0x8000000bff0b7210 */ /* 0x000fca00007fe4ff */
[----:B--2---:R-:W-:-:S04]  /*2b920*/  IMAD R2, R11, R4, RZ ;  /* 0x000000040b027224 */ /* 0x004fc800078e02ff */
[C---:B------:R-:W-:Y:S01]  /*2b930*/  IMAD R11, R9.reuse, R5, R2 ;  /* 0x00000005090b7224 */ /* 0x040fe200078e0202 */
[----:B------:R-:W-:Y:S01]  /*2b940*/  MOV R2, R12 ;  /* 0x0000000c00027202 */ /* 0x000fe20000000f00 */
[----:B------:R-:W1:Y:S04]  /*2b950*/  LDC R5, c[0x0][0x900] ;  /* 0x00024000ff057b82 */ /* 0x000e680000000800 */
[----:B------:R-:W-:-:S04]  /*2b960*/  IMAD.WIDE.U32 R2, R9, R4, R2 ;  /* 0x0000000409027225 */ /* 0x000fc800078e0002 */
[----:B------:R-:W2:Y:S01]  /*2b970*/  LDC.64 R8, c[0x0][0x8e8] ;  /* 0x00023a00ff087b82 */ /* 0x000ea20000000a00 */
[----:B------:R-:W-:-:S07]  /*2b980*/  IADD3 R3, R3, R11, RZ ;  /* 0x0000000b03037210 */ /* 0x000fce0007ffe0ff */
[----:B------:R-:W3:Y:S08]  /*2b990*/  LDC R12, c[0x0][0x8c0] ;  /* 0x00023000ff0c7b82 */ /* 0x000ef00000000800 */
[----:B------:R-:W4:Y:S01]  /*2b9a0*/  LDC R4, c[0x0][0x8b0] ;  /* 0x00022c00ff047b82 */ /* 0x000f220000000800 */
[----:B--2---:R-:W-:-:S04]  /*2b9b0*/  ISETP.NE.U32.AND P0, PT, R8, RZ, PT ;  /* 0x000000ff0800720c */ /* 0x004fc80003f05070 */
[----:B------:R-:W-:Y:S02]  /*2b9c0*/  ISETP.NE.AND.EX P0, PT, R9, RZ, PT, P0 ;  /* 0x000000ff0900720c */ /* 0x000fe40003f05300 */
[-CC-:B---3--:R-:W-:Y:S02]  /*2b9d0*/  SHF.R.U64 R11, R2, R12.reuse, R3.reuse ;  /* 0x0000000c020b7219 */ /* 0x188fe40000001203 */
[----:B------:R-:W-:-:S04]  /*2b9e0*/  SHF.R.U32.HI R3, RZ, R12, R3 ;  /* 0x0000000cff037219 */ /* 0x000fc80000011603 */
[-CC-:B----4-:R-:W-:Y:S02]  /*2b9f0*/  SHF.R.U64 R12, R11, R4.reuse, R3.reuse ;  /* 0x000000040b0c7219 */ /* 0x190fe40000001203 */
[----:B------:R-:W-:-:S04]  /*2ba00*/  SHF.R.U32.HI R4, RZ, R4, R3 ;  /* 0x00000004ff047219 */ /* 0x000fc80000011603 */
[-CC-:B-1----:R-:W-:Y:S02]  /*2ba10*/  SHF.R.U64 R13, R12, R5.reuse, R4.reuse ;  /* 0x000000050c0d7219 */ /* 0x182fe40000001204 */
[----:B------:R-:W-:Y:S02]  /*2ba20*/  SHF.R.U32.HI R4, RZ, R5, R4 ;  /* 0x00000005ff047219 */ /* 0x000fe40000011604 */
[----:B------:R-:W-:Y:S02]  /*2ba30*/  MOV R2, R13 ;  /* 0x0000000d00027202 */ /* 0x000fe40000000f00 */
[----:B------:R-:W-:Y:S01]  /*2ba40*/  MOV R3, R4 ;  /* 0x0000000400037202 */ /* 0x000fe20000000f00 */
[----:B------:R-:W-:Y:S06]  /*2ba50*/  @!P0 BRA `(.L_x_1085) ;  /* 0x0000000000288947 */ /* 0x000fec0003800000 */
[----:B------:R-:W1:Y:S02]  /*2ba60*/  LDC R2, c[0x0][0x8f4] ;  /* 0x00023d00ff027b82 */ /* 0x000e640000000800 */
[----:B-1----:R-:W-:-:S04]  /*2ba70*/  IADD3 R3, P0, R13, R2, RZ ;  /* 0x000000020d037210 */ /* 0x002fc80007f1e0ff */
[----:B------:R-:W-:-:S05]  /*2ba80*/  IADD3.X R15, RZ, R4, RZ, P0, !PT ;  /* 0x00000004ff0f7210 */ /* 0x000fca00007fe4ff */
[----:B------:R-:W-:-:S04]  /*2ba90*/  IMAD.WIDE.U32 R4, R15, R8, RZ ;  /* 0x000000080f047225 */ /* 0x000fc800078e00ff */
[----:B------:R-:W-:-:S04]  /*2baa0*/  IMAD.WIDE.U32 R4, P0, R3, R9, R4 ;  /* 0x0000000903047225 */ /* 0x000fc80007800004 */
[----:B------:R-:W-:Y:S01]  /*2bab0*/  IMAD.WIDE.U32 R2, R3, R8, RZ ;  /* 0x0000000803027225 */ /* 0x000fe200078e00ff */
[----:B------:R-:W-:-:S04]  /*2bac0*/  MOV R2, R5 ;  /* 0x0000000500027202 */ /* 0x000fc80000000f00 */
[----:B------:R-:W-:Y:S02]  /*2bad0*/  IADD3 RZ, P1, R3, R4, RZ ;  /* 0x0000000403ff7210 */ /* 0x000fe40007f3e0ff */
[----:B------:R-:W-:-:S03]  /*2bae0*/  IADD3.X R3, RZ, RZ, RZ, P0, !PT ;  /* 0x000000ffff037210 */ /* 0x000fc600007fe4ff */
[----:B------:R-:W-:-:S08]  /*2baf0*/  IMAD.WIDE.U32.X R2, R15, R9, R2, P1 ;  /* 0x000000090f027225 */ /* 0x000fd000008e0402 */
.L_x_1085:
[----:B------:R-:W1:Y:S08]  /*2bb00*/  LDC R4, c[0x0][0x8f0] ;  /* 0x00023c00ff047b82 */ /* 0x000e700000000800 */
[----:B------:R-:W2:Y:S08]  /*2bb10*/  LDC R5, c[0x0][0x8e0] ;  /* 0x00023800ff057b82 */ /* 0x000eb00000000800 */
[----:B------:R-:W3:Y:S01]  /*2bb20*/  LDC R9, c[0x0][0x8b8] ;  /* 0x00022e00ff097b82 */ /* 0x000ee20000000800 */
[----:B-1----:R-:W-:-:S07]  /*2bb30*/  SHF.R.U64 R4, R2, R4, R3 ;  /* 0x0000000402047219 */ /* 0x002fce0000001203 */
[----:B------:R-:W1:Y:S01]  /*2bb40*/  LDC R2, c[0x0][0x8a8] ;  /* 0x00022a00ff027b82 */ /* 0x000e620000000800 */
[----:B------:R-:W-:-:S05]  /*2bb50*/  LOP3.LUT R3, R12, R14, RZ, 0xc0, !PT ;  /* 0x0000000e0c037212 */ /* 0x000fca00078ec0ff */
[----:B------:R-:W-:Y:S01]  /*2bb60*/  IMAD R8, R16, R4, R3 ;  /* 0x0000000410087224 */ /* 0x000fe200078e0203 */
[----:B------:R-:W-:-:S05]  /*2bb70*/  IADD3 R4, -R4, RZ, RZ ;  /* 0x000000ff04047210 */ /* 0x000fca0007ffe1ff */
[----:B--2---:R-:W-:Y:S01]  /*2bb80*/  IMAD R13, R4, R5, R13 ;  /* 0x00000005040d7224 */ /* 0x004fe200078e020d */
[----:B------:R-:W-:Y:S01]  /*2bb90*/  LOP3.LUT R4, R11, R17, RZ, 0xc0, !PT ;  /* 0x000000110b047212 */ /* 0x000fe200078ec0ff */
[----:B---3--:R-:W-:-:S04]  /*2bba0*/  IMAD R7, R8, R9, R7 ;  /* 0x0000000908077224 */ /* 0x008fc800078e0207 */
[----:B-1----:R-:W-:-:S05]  /*2bbb0*/  IMAD R4, R13, R2, R4 ;  /* 0x000000020d047224 */ /* 0x002fca00078e0204 */
[----:B------:R-:W-:Y:S02]  /*2bbc0*/  SEL R2, R4, R7, !P2 ;  /* 0x0000000704027207 */ /* 0x000fe40005000000 */
[----:B------:R-:W-:Y:S02]  /*2bbd0*/  SEL R3, R7, R4, !P2 ;  /* 0x0000000407037207 */ /* 0x000fe40005000000 */
[----:B------:R-:W-:-:S07]  /*2bbe0*/  MOV R4, 0x1 ;  /* 0x0000000100047802 */ /* 0x000fce0000000f00 */
.L_x_1083:
[----:B------:R-:W-:-:S13]  /*2bbf0*/  LOP3.LUT P0, RZ, R4, 0xff, RZ, 0xc0, !PT ;  /* 0x000000ff04ff7812 */ /* 0x000fda000780c0ff */
[----:B------:R-:W-:Y:S05]  /*2bc00*/  @P0 BRA `(.L_x_1086) ;  /* 0xffffffdc00e40947 */ /* 0x000fea000383ffff */
.L_x_982:
[----:B------:R-:W-:-:S13]  /*2bc10*/  ELECT P0, URZ, PT ;  /* 0x00000000003f782f */ /* 0x000fda0003800000 */
[----:B------:R-:W-:Y:S05]  /*2bc20*/  @!P0 BRA `(.L_x_14) ;  /* 0x0000001000588947 */ /* 0x000fea0003800000 */
[----:B------:R-:W-:-:S06]  /*2bc30*/  ULOP3.LUT UR4, UR59, 0x2, URZ, 0xfc, !UPT ;  /* 0x000000023b047892 */ /* 0x000fcc000f8efc3f */
[----:B------:R-:W-:-:S04]  /*2bc40*/  MOV R0, UR4 ;  /* 0x0000000400007c02 */ /* 0x000fc80008000f00 */
[----:B------:R-:W-:-:S13]  /*2bc50*/  ISETP.NE.AND P1, PT, R0, 0x3, PT ;  /* 0x000000030000780c */ /* 0x000fda0003f25270 */
[----:B------:R-:W-:Y:S05]  /*2bc60*/  @!P1 BRA `(.L_x_1087) ;  /* 0x0000000000049947 */ /* 0x000fea0003800000 */
[----:B--2---:R-:W-:Y:S01]  /*2bc70*/  BPT.TRAP 0x1 ;  /* 0x000000040000795c */ /* 0x004fe20000300000 */
.L_x_1087:
[----:B------:R-:W-:Y:S02]  /*2bc80*/  MOV R0, 0x400 ;  /* 0x0000040000007802 */ /* 0x000fe40000000f00 */
[----:B--2---:R-:W-:Y:S02]  /*2bc90*/  MOV R3, UR45 ;  /* 0x0000002d00037c02 */ /* 0x004fe40008000f00 */
[----:B------:R-:W-:Y:S02]  /*2bca0*/  MOV R2, 0x1 ;  /* 0x0000000100027802 */ /* 0x000fe40000000f00 */
[----:B------:R-:W-:Y:S02]  /*2bcb0*/  LEA R0, R3, R0, 0x18 ;  /* 0x0000000003007211 */ /* 0x000fe400078ec0ff */
[----:B------:R-:W-:-:S04]  /*2bcc0*/  SHF.L.U32 R3, R2, 0x1f, RZ ;  /* 0x0000001f02037819 */ /* 0x000fc800000006ff */
[----:B------:R-:W2:Y:S02]  /*2bcd0*/  SYNCS.PHASECHK.TRANS64.TRYWAIT P0, [R0+URZ+0x50], R3 ;  /* 0x00005003000075a7 */ /* 0x000ea4000800017f */
[----:B--2---:R-:W-:Y:S05]  /*2bce0*/  @!P0 BRA `(.L_x_1088) ;  /* 0x0000001c00388947 */ /* 0x004fea0003800000 */
.L_x_1144:
[----:B------:R-:W-:Y:S05]  /*2bcf0*/  @!P1 BRA `(.L_x_1089) ;  /* 0x0000000000049947 */ /* 0x000fea0003800000 */
[----:B------:R-:W-:Y:S01]  /*2bd00*/  BPT.TRAP 0x1 ;  /* 0x000000040000795c */ /* 0x000fe20000300000 */
.L_x_1089:
[----:B------:R-:W4:Y:S02]  /*2bd10*/  SYNCS.PHASECHK.TRANS64.TRYWAIT P0, [R0+URZ+0x58], R3 ;  /* 0x00005803000075a7 */ /* 0x000f24000800017f */
[----:B----4-:R-:W-:Y:S05]  /*2bd20*/  @!P0 BRA `(.L_x_1090) ;  /* 0x0000001c003c8947 */ /* 0x010fea0003800000 */
.L_x_1145:
[----:B------:R-:W-:Y:S05]  /*2bd30*/  @!P1 BRA `(.L_x_1091) ;  /* 0x0000000000049947 */ /* 0x000fea0003800000 */
[----:B------:R-:W-:Y:S01]  /*2bd40*/  BPT.TRAP 0x1 ;  /* 0x000000040000795c */ /* 0x000fe20000300000 */
.L_x_1091:
[----:B------:R-:W1:Y:S02]  /*2bd50*/  SYNCS.PHASECHK.TRANS64.TRYWAIT P0, [R0+URZ+0x60], R3 ;  /* 0x00006003000075a7 */ /* 0x000e64000800017f */
[----:B-1----:R-:W-:Y:S05]  /*2bd60*/  @!P0 BRA `(.L_x_1092) ;  /* 0x0000001c00408947 */ /* 0x002fea0003800000 */
.L_x_1146:
[----:B------:R-:W-:Y:S05]  /*2bd70*/  @!P1 BRA `(.L_x_1093) ;  /* 0x0000000000049947 */ /* 0x000fea0003800000 */
[----:B------:R-:W-:Y:S01]  /*2bd80*/  BPT.TRAP 0x1 ;  /* 0x000000040000795c */ /* 0x000fe20000300000 */
.L_x_1093:
[----:B--2-4-:R-:W-:-:S04]  /*2bd90*/  MOV R3, 0x1 ;  /* 0x0000000100037802 */ /* 0x014fc80000000f00 */
[----:B------:R-:W-:-:S07]  /*2bda0*/  SHF.L.U32 R3, R3, 0x1f, RZ ;  /* 0x0000001f03037819 */ /* 0x000fce00000006ff */
.L_x_1094:
[----:B-1----:R1:W2:Y:S02]  /*2bdb0*/  SYNCS.PHASECHK.TRANS64.TRYWAIT P0, [R0+URZ+0x68], R3 ;  /* 0x00006803000075a7 */ /* 0x0022a4000800017f */
[----:B--2---:R-:W-:Y:S05]  /*2bdc0*/  @!P0 NANOSLEEP.SYNCS 0x989680 ;  /* 0x009896800000895d */ /* 0x004fea0003900000 */
[----:B------:R-:W2:Y:S02]  /*2bdd0*/  @!P0 SYNCS.PHASECHK.TRANS64 P0, [R0+URZ+0x68], R3 ;  /* 0x00006803000085a7 */ /* 0x000ea4000800007f */
[----:B--2---:R-:W-:Y:S05]  /*2bde0*/  @P0 BRA `(.L_x_14) ;  /* 0x0000000c00e80947 */ /* 0x004fea0003800000 */
[----:B------:R-:W-:Y:S05]  /*2bdf0*/  BRA `(.L_x_1094) ;  /* 0xfffffffc00ec7947 */ /* 0x000fea000383ffff */
.L_x_977:
[----:B------:R-:W-:Y:S01]  /*2be00*/  LOP3.LUT P0, RZ, R6, 0xff, RZ, 0xc0, !PT ;  /* 0x000000ff06ff7812 */ /* 0x000fe2000780c0ff */
[----:B------:R-:W-:Y:S01]  /*2be10*/  IMAD.MOV.U32 R7, RZ, RZ, RZ ;  /* 0x000000ffff077224 */ /* 0x000fe200078e00ff */
[----:B------:R-:W-:-:S11]  /*2be20*/  MOV R0, 0x1 ;  /* 0x0000000100007802 */ /* 0x000fd60000000f00 */
[----:B------:R-:W-:Y:S05]  /*2be30*/  @!P0 BRA `(.L_x_1095) ;  /* 0x0000000c00408947 */ /* 0x000fea0003800000 */
[----:B------:R-:W1:Y:S01]  /*2be40*/  LDC R0, c[0x0][0x28c] ;  /* 0x0000a300ff007b82 */ /* 0x000e620000000800 */
[----:B------:R-:W-:Y:S01]  /*2be50*/  ULDC UR7, c[0x0][0x900] ;  /* 0x0002400000077ab9 */ /* 0x000fe20000000800 */
[----:B------:R-:W-:Y:S01]  /*2be60*/  UMOV UR8, 0xffffffff ;  /* 0xffffffff00087882 */ /* 0x000fe20000000000 */
[----:B------:R-:W-:Y:S01]  /*2be70*/  BSSY B0, `(.L_x_1095) ;  /* 0x00000cc000007945 */ /* 0x000fe20003800000 */
[----:B--2---:R-:W-:Y:S01]  /*2be80*/  USHF.L.U32 UR4, UR45, 0x7, URZ ;  /* 0x000000072d047899 */ /* 0x004fe2000800063f */
[----:B------:R-:W-:Y:S01]  /*2be90*/  MOV R9, 0x1 ;  /* 0x0000000100097802 */ /* 0x000fe20000000f00 */
[----:B------:R-:W-:Y:S01]  /*2bea0*/  USHF.L.U32 UR5, UR45, 0xd, URZ ;  /* 0x0000000d2d057899 */ /* 0x000fe2000800063f */
[----:B------:R-:W-:Y:S01]  /*2beb0*/  MOV R7, RZ ;  /* 0x000000ff00077202 */ /* 0x000fe20000000f00 */
[----:B------:R-:W-:Y:S01]  /*2bec0*/  USHF.L.U32 UR8, UR8, UR7, URZ ;  /* 0x0000000708087299 */ /* 0x000fe2000800063f */
[----:B------:R-:W-:Y:S01]  /*2bed0*/  ULDC UR6, c[0x0][0x8a8] ;  /* 0x00022a0000067ab9 */ /* 0x000fe20000000800 */
[----:B------:R-:W-:Y:S01]  /*2bee0*/  UMOV UR9, 0x1 ;  /* 0x0000000100097882 */ /* 0x000fe20000000000 */
[----:B------:R-:W-:-:S02]  /*2bef0*/  ULOP3.LUT UR21, UR37, 0x2, URZ, 0xfc, !UPT ;  /* 0x0000000225157892 */ /* 0x000fc4000f8efc3f */
[----:B------:R-:W-:Y:S02]  /*2bf00*/  ULOP3.LUT UR4, UR4, 0x80, URZ, 0xc0, !UPT ;  /* 0x0000008004047892 */ /* 0x000fe4000f8ec03f */
[----:B------:R-:W-:Y:S02]  /*2bf10*/  ULOP3.LUT UR5, UR5, 0x2000, URZ, 0xc0, !UPT ;  /* 0x0000200005057892 */ /* 0x000fe4000f8ec03f */
[----:B------:R-:W-:Y:S02]  /*2bf20*/  UIADD3 UR6, UR6, -0x1, URZ ;  /* 0xffffffff06067890 */ /* 0x000fe4000fffe03f */
[----:B------:R-:W-:Y:S02]  /*2bf30*/  USHF.L.U32 UR7, UR9, UR7, URZ ;  /* 0x0000000709077299 */ /* 0x000fe4000800063f */
[----:B------:R-:W-:Y:S01]  /*2bf40*/  ULOP3.LUT UR13, URZ, UR8, URZ, 0x33, !UPT ;  /* 0x000000083f0d7292 */ /* 0x000fe2000f8e333f */
[----:B-1----:R-:W-:Y:S01]  /*2bf50*/  IADD3 R0, R0, 0x3f, RZ ;  /* 0x0000003f00007810 */ /* 0x002fe20007ffe0ff */
[----:B------:R-:W-:-:S03]  /*2bf60*/  ULDC.64 UR22, c[0x0][0x198] ;  /* 0x0000660000167ab9 */ /* 0x000fc60000000a00 */
[----:B------:R-:W-:-:S04]  /*2bf70*/  SHF.R.S32.HI R5, RZ, 0x1f, R0 ;  /* 0x0000001fff057819 */ /* 0x000fc80000011400 */
[----:B------:R-:W-:Y:S02]  /*2bf80*/  LEA.HI R5, R5, R0, RZ, 0x6 ;  /* 0x0000000005057211 */ /* 0x000fe400078f30ff */
[----:B------:R-:W-:Y:S02]  /*2bf90*/  MOV R0, 0x1 ;  /* 0x0000000100007802 */ /* 0x000fe40000000f00 */
[----:B------:R-:W-:-:S04]  /*2bfa0*/  SHF.R.S32.HI R6, RZ, 0x6, R5 ;  /* 0x00000006ff067819 */ /* 0x000fc80000011405 */
[----:B------:R-:W-:-:S07]  /*2bfb0*/  IADD3 R16, R6, 0x1, RZ ;  /* 0x0000000106107810 */ /* 0x000fce0007ffe0ff */
.L_x_1106:
[----:B------:R-:W-:-:S03]  /*2bfc0*/  UMOV UR8, 0xffffffff ;  /* 0xffffffff00087882 */ /* 0x000fc60000000000 */
[----:B------:R-:W-:Y:S05]  /*2bfd0*/  BRA.DIV UR8, `(.L_x_1096) ;  /* 0x0000001a08b87947 */ /* 0x000fea000b800000 */
[----:B------:R-:W-:-:S13]  /*2bfe0*/  ELECT P6, URZ, PT ;  /* 0x00000000003f782f */ /* 0x000fda00038c0000 */
.L_x_1149:
[----:B------:R-:W1:Y:S01]  /*2bff0*/  LDC R4, c[0x0][0x28c] ;  /* 0x0000a300ff047b82 */ /* 0x000e620000000800 */
[----:B------:R-:W-:Y:S01]  /*2c000*/  BSSY B1, `(.L_x_1097) ;  /* 0x000003a000017945 */ /* 0x000fe20003800000 */
[----:B-1----:R-:W-:-:S13]  /*2c010*/  ISETP.LT.OR P6, PT, R4, 0x1, !P6 ;  /* 0x000000010400780c */ /* 0x002fda00077c1670 */
[----:B------:R-:W-:Y:S05]  /*2c020*/  @P6 BRA `(.L_x_1098) ;  /* 0x0000000000dc6947 */ /* 0x000fea0003800000 */
[----:B------:R-:W-:Y:S02]  /*2c030*/  SHF.L.U32 R5, R3, 0x8, RZ ;  /* 0x0000000803057819 */ /* 0x000fe400000006ff */
[----:B------:R-:W-:Y:S02]  /*2c040*/  LEA R2, R2, UR4, 0x8 ;  /* 0x0000000402027c11 */ /* 0x000fe4000f8e40ff */
[----:B------:R-:W-:Y:S02]  /*2c050*/  MOV R14, RZ ;  /* 0x000000ff000e7202 */ /* 0x000fe40000000f00 */
[----:B------:R-:W-:Y:S02]  /*2c060*/  MOV R4, R16 ;  /* 0x0000001000047202 */ /* 0x000fe40000000f00 */
[----:B------:R-:W-:Y:S02]  /*2c070*/  MOV R3, R0 ;  /* 0x0000000000037202 */ /* 0x000fe40000000f00 */
[----:B------:R-:W-:-:S07]  /*2c080*/  MOV R8, R7 ;  /* 0x0000000700087202 */ /* 0x000fce0000000f00 */
.L_x_1101:
[----:B------:R-:W1:Y:S01]  /*2c090*/  S2R R12, SR_CgaCtaId ;  /* 0x00000000000c7919 */ /* 0x000e620000008800 */
[----:B------:R-:W-:Y:S01]  /*2c0a0*/  MOV R13, 0x400 ;  /* 0x00000400000d7802 */ /* 0x000fe20000000f00 */
[----:B------:R-:W2:Y:S03]  /*2c0b0*/  S2R R15, SR_TID.X ;  /* 0x00000000000f7919 */ /* 0x000ea60000002100 */
[----:B-1----:R-:W-:Y:S02]  /*2c0c0*/  LEA R13, R12, R13, 0x18 ;  /* 0x0000000d0c0d7211 */ /* 0x002fe400078ec0ff */
[----:B------:R-:W-:Y:S02]  /*2c0d0*/  SHF.L.U32 R12, R3, 0x1f, RZ ;  /* 0x0000001f030c7819 */ /* 0x000fe400000006ff */
[----:B------:R-:W-:Y:S02]  /*2c0e0*/  LEA R11, R8, R13, 0x3 ;  /* 0x0000000d080b7211 */ /* 0x000fe400078e18ff */
[----:B--2---:R-:W-:-:S02]  /*2c0f0*/  LOP3.LUT P1, RZ, R15, 0x7f, RZ, 0xc0, !PT ;  /* 0x0000007f0fff7812 */ /* 0x004fc4000782c0ff */
[----:B------:R-:W1:Y:S02]  /*2c100*/  SYNCS.PHASECHK.TRANS64.TRYWAIT P0, [R11+URZ+0x18], R12 ;  /* 0x0000180c0b0075a7 */ /* 0x000e64000800017f */
[----:B-1----:R-:W-:Y:S09]  /*2c110*/  @!P0 BRA `(.L_x_1099) ;  /* 0x0000001800888947 */ /* 0x002ff20003800000 */
.L_x_1150:
[----:B-1----:R-:W1:Y:S01]  /*2c120*/  @!P1 LDC R12, c[0x0][0x500] ;  /* 0x00014000ff0c9b82 */ /* 0x002e620000000800 */
[----:B------:R-:W-:-:S04]  /*2c130*/  UPRMT UR8, UR21, 0x9910, URZ ;  /* 0x0000991015087896 */ /* 0x000fc8000800003f */
[----:B------:R-:W-:-:S06]  /*2c140*/  UISETP.NE.AND UP0, UPT, UR8, 0x2, UPT ;  /* 0x000000020800788c */ /* 0x000fcc000bf05270 */
[----:B------:R-:W-:Y:S01]  /*2c150*/  PLOP3.LUT P0, PT, PT, PT, UP0, 0x80, 0x0 ;  /* 0x000000000000781c */ /* 0x000fe20003f0f008 */
[----:B-1----:R1:W-:-:S12]  /*2c160*/  @!P1 SYNCS.ARRIVE.TRANS64 RZ, [R11+URZ], R12 ;  /* 0x0000000c0bff99a7 */ /* 0x0023d8000800003f */
[----:B------:R-:W-:Y:S05]  /*2c170*/  @P0 BRA `(.L_x_1100) ;  /* 0x0000000000040947 */ /* 0x000fea0003800000 */
[----:B------:R-:W-:Y:S01]  /*2c180*/  BPT.TRAP 0x1 ;  /* 0x000000040000795c */ /* 0x000fe20000300000 */
.L_x_1100:
[-C--:B-1----:R-:W-:Y:S01]  /*2c190*/  LEA R12, R8, R13.reuse, 0xf ;  /* 0x0000000d080c7211 */ /* 0x082fe200078e78ff */
[----:B------:R-:W-:Y:S01]  /*2c1a0*/  UIADD3 UR14, UP0, UR22, 0xf0, URZ ;  /* 0x000000f0160e7890 */ /* 0x000fe2000ff1e03f */
[----:B------:R-:W-:Y:S01]  /*2c1b0*/  R2UR UR19, R5 ;  /* 0x00000000051372ca */ /* 0x000fe200000e0000 */
[----:B------:R-:W-:Y:S01]  /*2c1c0*/  UIADD3 UR24, UP1, UR22, 0x1f0, URZ ;  /* 0x000001f016187890 */ /* 0x000fe2000ff3e03f */
[----:B------:R-:W-:Y:S01]  /*2c1d0*/  R2UR UR8, R12 ;  /* 0x000000000c0872ca */ /* 0x000fe200000e0000 */
[----:B------:R-:W-:Y:S01]  /*2c1e0*/  UIADD3.X UR15, URZ, UR23, URZ, UP0, !UPT ;  /* 0x000000173f0f7290 */ /* 0x000fe200087fe43f */
[----:B------:R-:W-:Y:S01]  /*2c1f0*/  LEA R12, R8, UR5, 0xe ;  /* 0x00000005080c7c11 */ /* 0x000fe2000f8e70ff */
[----:B------:R-:W-:Y:S01]  /*2c200*/  UIADD3.X UR25, URZ, UR23, URZ, UP1, !UPT ;  /* 0x000000173f197290 */ /* 0x000fe20008ffe43f */
[----:B------:R-:W-:Y:S01]  /*2c210*/  R2UR UR9, R11 ;  /* 0x000000000b0972ca */ /* 0x000fe200000e0000 */
[----:B------:R-:W-:Y:S01]  /*2c220*/  UMOV UR16, 0x0 ;  /* 0x0000000000107882 */ /* 0x000fe20000000000 */
[----:B------:R-:W-:Y:S01]  /*2c230*/  LEA R12, R12, R13, 0x1 ;  /* 0x0000000d0c0c7211 */ /* 0x000fe200078e08ff */
[----:B------:R-:W-:Y:S01]  /*2c240*/  UMOV UR17, 0x10000000 ;  /* 0x1000000000117882 */ /* 0x000fe20000000000 */
[----:B------:R-:W-:Y:S01]  /*2c250*/  R2UR UR10, R14 ;  /* 0x000000000e0a72ca */ /* 0x000fe200000e0000 */
[----:B------:R-:W-:Y:S01]  /*2c260*/  UMOV UR26, 0x30000 ;  /* 0x00030000001a7882 */ /* 0x000fe20000000000 */
[----:B------:R-:W-:-:S02]  /*2c270*/  R2UR UR11, R12 ;  /* 0x000000000c0b72ca */ /* 0x000fc400000e0000 */
[----:B------:R-:W-:Y:S01]  /*2c280*/  R2UR UR12, R10 ;  /* 0x000000000a0c72ca */ /* 0x000fe200000e0000 */
[----:B------:R-:W-:Y:S01]  /*2c290*/  UIADD3 UR8, UR8, 0x8400, URZ ;  /* 0x0000840008087890 */ /* 0x000fe2000fffe03f */
[----:B------:R-:W-:Y:S02]  /*2c2a0*/  IADD3 R4, R4, -0x1, RZ ;  /* 0xffffffff04047810 */ /* 0x000fe40007ffe0ff */
[----:B------:R-:W-:Y:S02]  /*2c2b0*/  R2UR UR20, R2 ;  /* 0x00000000021472ca */ /* 0x000fe400000e0000 */
[----:B------:R-:W-:Y:S02]  /*2c2c0*/  ISETP.GT.AND P1, PT, R4, 0x1, PT ;  /* 0x000000010400780c */ /* 0x000fe40003f24270 */
[----:B------:R-:W-:Y:S02]  /*2c2d0*/  IADD3 R8, R8, 0x1, RZ ;  /* 0x0000000108087810 */ /* 0x000fe40007ffe0ff */
[----:B------:R-:W-:Y:S01]  /*2c2e0*/  IADD3 R14, R14, 0x40, RZ ;  /* 0x000000400e0e7810 */ /* 0x000fe20007ffe0ff */
[----:B------:R-:W-:Y:S01]  /*2c2f0*/  UIADD3 UR18, UR11, 0x20400, URZ ;  /* 0x000204000b127890 */ /* 0x000fe2000fffe03f */
[----:B------:R-:W-:-:S02]  /*2c300*/  ISETP.NE.AND P0, PT, R8, 0x3, PT ;  /* 0x000000030800780c */ /* 0x000fc40003f05270 */
[----:B------:R-:W-:Y:S02]  /*2c310*/  UMOV UR11, UR19 ;  /* 0x00000013000b7c82 */ /* 0x000fe40008000000 */
[----:B------:R1:W-:Y:S01]  /*2c320*/  UTMALDG.3D [UR8], [UR14], desc[UR16] ;  /* 0x000010080e0075b4 */ /* 0x0003e20008011000 */
[----:B------:R-:W-:Y:S02]  /*2c330*/  SEL R12, RZ, 0x1, P0 ;  /* 0x00000001ff0c7807 */ /* 0x000fe40000000000 */
[----:B------:R-:W-:Y:S02]  /*2c340*/  SEL R8, R8, RZ, P0 ;  /* 0x000000ff08087207 */ /* 0x000fe40000000000 */
[----:B------:R-:W-:Y:S01]  /*2c350*/  LOP3.LUT R3, R3, R12, RZ, 0x3c, !PT ;  /* 0x0000000c03037212 */ /* 0x000fe200078e3cff */
[----:B-1----:R-:W-:Y:S01]  /*2c360*/  UMOV UR8, UR18 ;  /* 0x0000001200087c82 */ /* 0x002fe20008000000 */
[----:B------:R-:W-:Y:S02]  /*2c370*/  UMOV UR11, UR20 ;  /* 0x00000014000b7c82 */ /* 0x000fe40008000000 */
[----:B------:R1:W-:Y:S02]  /*2c380*/  UTMALDG.3D.MULTICAST [UR8], [UR24], UR26, desc[UR16] ;  /* 0x00001008180073b4 */ /* 0x0003e4000801181a */
[----:B-1----:R-:W-:Y:S05]  /*2c390*/  @P1 BRA `(.L_x_1101) ;  /* 0xfffffffc003c1947 */ /* 0x002fea000383ffff */
.L_x_1098:
[----:B------:R-:W-:Y:S05]  /*2c3a0*/  BSYNC B1 ;  /* 0x0000000000017941 */ /* 0x000fea0003800000 */
.L_x_1097:
[----:B------:R-:W2:Y:S01]  /*2c3b0*/  LDL.LU R13, [R1+0x204] ;  /* 0x00020400010d7983 */ /* 0x000ea20000300800 */
[----:B------:R-:W-:Y:S01]  /*2c3c0*/  LOP3.LUT P0, RZ, R9, 0xff, RZ, 0xc0, !PT ;  /* 0x000000ff09ff7812 */ /* 0x000fe2000780c0ff */
[----:B------:R-:W-:Y:S02]  /*2c3d0*/  ULDC.64 UR8, c[0x0][0x8f8] ;  /* 0x00023e0000087ab9 */ /* 0x000fe40000000a00 */
[----:B------:R-:W3:Y:S01]  /*2c3e0*/  LDL.LU R12, [R1+0x200] ;  /* 0x00020000010c7983 */ /* 0x000ee20000300800 */
[C---:B------:R-:W-:Y:S01]  /*2c3f0*/  IADD3 R4, R6.reuse, R7, RZ ;  /* 0x0000000706047210 */ /* 0x040fe20007ffe0ff */
[----:B------:R-:W-:Y:S01]  /*2c400*/  BSSY B1, `(.L_x_1102) ;  /* 0x0000070000017945 */ /* 0x000fe20003800000 */
[----:B------:R-:W-:Y:S02]  /*2c410*/  ISETP.GE.U32.AND P1, PT, R6, 0x3, PT ;  /* 0x000000030600780c */ /* 0x000fe40003f26070 */
[----:B------:R-:W-:Y:S02]  /*2c420*/  MOV R10, 0xffffffff ;  /* 0xffffffff000a7802 */ /* 0x000fe40000000f00 */
[----:B------:R-:W-:-:S03]  /*2c430*/  PRMT R9, RZ, 0x7610, R9 ;  /* 0x00007610ff097816 */ /* 0x000fc60000000009 */
[----:B------:R-:W1:Y:S01]  /*2c440*/  @P0 S2R R3, SR_CgaCtaId ;  /* 0x0000000000030919 */ /* 0x000e620000008800 */
[----:B------:R-:W-:-:S04]  /*2c450*/  @P0 MOV R2, 0x400 ;  /* 0x0000040000020802 */ /* 0x000fc80000000f00 */
[----:B-1----:R-:W-:-:S04]  /*2c460*/  @P0 LEA R2, R3, R2, 0x18 ;  /* 0x0000000203020211 */ /* 0x002fc800078ec0ff */
[----:B------:R1:W-:Y:S01]  /*2c470*/  @P0 SYNCS.ARRIVE.TRANS64.A1T0 RZ, [R2+URZ+0x78], RZ ;  /* 0x000078ff02ff09a7 */ /* 0x0003e2000810003f */
[----:B------:R-:W-:-:S04]  /*2c480*/  ISETP.GT.U32.AND P0, PT, R4, 0x2, PT ;  /* 0x000000020400780c */ /* 0x000fc80003f04070 */
[----:B------:R-:W-:Y:S01]  /*2c490*/  ISETP.LT.U32.AND P0, PT, R6, 0x3, P0 ;  /* 0x000000030600780c */ /* 0x000fe20000701070 */
[----:B-1----:R-:W-:-:S04]  /*2c4a0*/  IMAD.WIDE.U32 R2, R4, -0x55555555, RZ ;  /* 0xaaaaaaab04027825 */ /* 0x002fc800078e00ff */
[----:B------:R-:W-:Y:S01]  /*2c4b0*/  IMAD.MOV.U32 R2, RZ, RZ, -0x1 ;  /* 0xffffffffff027424 */ /* 0x000fe200078e00ff */
[----:B------:R-:W-:Y:S02]  /*2c4c0*/  SHF.R.U32.HI R5, RZ, 0x1, R3 ;  /* 0x00000001ff057819 */ /* 0x000fe40000011603 */
[----:B------:R-:W-:-:S03]  /*2c4d0*/  SEL R3, RZ, 0x1, !P0 ;  /* 0x00000001ff037807 */ /* 0x000fc60004000000 */
[--C-:B------:R-:W-:Y:S01]  /*2c4e0*/  IMAD R7, R5, -0x3, R4.reuse ;  /* 0xfffffffd05077824 */ /* 0x100fe200078e0204 */
[----:B------:R-:W-:Y:S02]  /*2c4f0*/  LOP3.LUT R0, R0, R3, RZ, 0x3c, !PT ;  /* 0x0000000300007212 */ /* 0x000fe400078e3cff */
[----:B------:R-:W-:Y:S02]  /*2c500*/  MOV R3, 0xffffffff ;  /* 0xffffffff00037802 */ /* 0x000fe40000000f00 */
[----:B------:R-:W-:Y:S02]  /*2c510*/  @P1 LOP3.LUT R0, R0, 0x1, R5, 0x78, !PT ;  /* 0x0000000100001812 */ /* 0x000fe400078e7805 */
[----:B------:R-:W-:Y:S02]  /*2c520*/  PRMT R4, RZ, 0x7610, R4 ;  /* 0x00007610ff047816 */ /* 0x000fe40000000004 */
[----:B---3--:R-:W-:-:S04]  /*2c530*/  IADD3 R12, P0, R12, UR54, RZ ;  /* 0x000000360c0c7c10 */ /* 0x008fc8000ff1e0ff */
[----:B--2---:R-:W-:Y:S01]  /*2c540*/  IADD3.X R13, R13, UR53, RZ, P0, !PT ;  /* 0x000000350d0d7c10 */ /* 0x004fe200087fe4ff */
        /* <DEDUP_REMOVED lines=8> */
[----:B------:R-:W-:Y:S01]  /*2c5d0*/  ULDC UR11, c[0x0][0x8d8] ;  /* 0x00023600000b7ab9 */ /* 0x000fe20000000800 */
[----:B------:R-:W3:Y:S05]  /*2c5e0*/  S2R R2, SR_CTAID.Y ;  /* 0x0000000000027919 */ /* 0x000eea0000002600 */
[----:B------:R-:W4:Y:S08]  /*2c5f0*/  LDC R5, c[0x0][0x144] ;  /* 0x00005100ff057b82 */ /* 0x000f300000000800 */
[----:B------:R-:W5:Y:S01]  /*2c600*/  LDC R11, c[0x0][0x148] ;  /* 0x00005200ff0b7b82 */ /* 0x000f620000000800 */
[----:B--2---:R-:W-:-:S02]  /*2c610*/  ISETP.NE.AND P2, PT, R15, 0x1, PT ;  /* 0x000000010f00780c */ /* 0x004fc40003f45270 */
[----:B-1----:R-:W-:Y:S02]  /*2c620*/  I2FP.F32.U32 R3, R8 ;  /* 0x0000000800037245 */ /* 0x002fe40000201000 */
[----:B---3--:R-:W-:-:S03]  /*2c630*/  I2FP.F32.U32 R4, R2 ;  /* 0x0000000200047245 */ /* 0x008fc60000201000 */
[----:B------:R-:W-:Y:S01]  /*2c640*/  FMUL R3, R3, UR8 ;  /* 0x0000000803037c20 */ /* 0x000fe20008400000 */
[----:B------:R-:W-:Y:S02]  /*2c650*/  ULDC UR8, c[0x0][0x154] ;  /* 0x0000550000087ab9 */ /* 0x000fe40000000800 */
[----:B------:R-:W-:Y:S01]  /*2c660*/  FMUL R10, R4, UR8 ;  /* 0x00000008040a7c20 */ /* 0x000fe20008400000 */
[----:B------:R-:W-:Y:S02]  /*2c670*/  ULDC.64 UR8, c[0x0][0x8d0] ;  /* 0x0002340000087ab9 */ /* 0x000fe40000000a00 */
[----:B------:R-:W1:Y:S01]  /*2c680*/  F2I.U32.TRUNC.NTZ R3, R3 ;  /* 0x0000000300037305 */ /* 0x000e62000020f000 */
[----:B------:R-:W-:-:S04]  /*2c690*/  ISETP.NE.U32.AND P0, PT, RZ, UR8, PT ;  /* 0x00000008ff007c0c */ /* 0x000fc8000bf05070 */
[----:B------:R-:W-:-:S03]  /*2c6a0*/  ISETP.NE.AND.EX P0, PT, RZ, UR9, PT, P0 ;  /* 0x00000009ff007c0c */ /* 0x000fc6000bf05300 */
[----:B------:R-:W2:Y:S01]  /*2c6b0*/  F2I.U32.TRUNC.NTZ R10, R10 ;  /* 0x0000000a000a7305 */ /* 0x000ea2000020f000 */
[----:B-1----:R-:W-:Y:S02]  /*2c6c0*/  IADD3 R4, -R3, RZ, RZ ;  /* 0x000000ff03047210 */ /* 0x002fe40007ffe1ff */
[----:B------:R-:W-:-:S03]  /*2c6d0*/  MOV R3, R13 ;  /* 0x0000000d00037202 */ /* 0x000fc60000000f00 */
[----:B----4-:R-:W-:Y:S01]  /*2c6e0*/  IMAD R8, R5, R4, R8 ;  /* 0x0000000405087224 */ /* 0x010fe200078e0208 */
[----:B--2---:R-:W-:-:S05]  /*2c6f0*/  IADD3 R4, -R10, RZ, RZ ;  /* 0x000000ff0a047210 */ /* 0x004fca0007ffe1ff */
[----:B-----5:R-:W-:Y:S01]  /*2c700*/  @P2 IMAD R8, R11, R4, R2 ;  /* 0x000000040b082224 */ /* 0x020fe200078e0202 */
[----:B------:R-:W-:Y:S01]  /*2c710*/  MOV R2, R12 ;  /* 0x0000000c00027202 */ /* 0x000fe20000000f00 */
[----:B------:R-:W-:Y:S06]  /*2c720*/  @!P0 BRA `(.L_x_1104) ;  /* 0x0000000000288947 */ /* 0x000fec0003800000 */
[----:B------:R-:W-:Y:S02]  /*2c730*/  ULDC UR10, c[0x0][0x8dc] ;  /* 0x00023700000a7ab9 */ /* 0x000fe40000000800 */
[----:B------:R-:W-:-:S04]  /*2c740*/  IADD3 R3, P0, R12, UR10, RZ ;  /* 0x0000000a0c037c10 */ /* 0x000fc8000ff1e0ff */
[----:B------:R-:W-:-:S05]  /*2c750*/  IADD3.X R11, RZ, R13, RZ, P0, !PT ;  /* 0x0000000dff0b7210 */ /* 0x000fca00007fe4ff */
[----:B------:R-:W-:-:S04]  /*2c760*/  IMAD.WIDE.U32 R4, R11, UR8, RZ ;  /* 0x000000080b047c25 */ /* 0x000fc8000f8e00ff */
[----:B------:R-:W-:-:S04]  /*2c770*/  IMAD.WIDE.U32 R4, P0, R3, UR9, R4 ;  /* 0x0000000903047c25 */ /* 0x000fc8000f800004 */
[----:B------:R-:W-:Y:S01]  /*2c780*/  IMAD.WIDE.U32 R2, R3, UR8, RZ ;  /* 0x0000000803027c25 */ /* 0x000fe2000f8e00ff */
[----:B------:R-:W-:-:S04]  /*2c790*/  MOV R2, R5 ;  /* 0x0000000500027202 */ /* 0x000fc80000000f00 */
[----:B------:R-:W-:Y:S02]  /*2c7a0*/  IADD3 RZ, P1, R3, R4, RZ ;  /* 0x0000000403ff7210 */ /* 0x000fe40007f3e0ff */
[----:B------:R-:W-:-:S03]  /*2c7b0*/  IADD3.X R3, RZ, RZ, RZ, P0, !PT ;  /* 0x000000ffff037210 */ /* 0x000fc600007fe4ff */
[----:B------:R-:W-:-:S08]  /*2c7c0*/  IMAD.WIDE.U32.X R2, R11, UR9, R2, P1 ;  /* 0x000000090b027c25 */ /* 0x000fd000088e0402 */
.L_x_1104:
[--C-:B------:R-:W-:Y:S01]  /*2c7d0*/  SHF.R.U64 R10, R2, UR11, R3.reuse ;  /* 0x0000000b020a7c19 */ /* 0x100fe20008001203 */
[----:B------:R-:W-:Y:S01]  /*2c7e0*/  ULDC.64 UR8, c[0x0][0x8c8] ;  /* 0x0002320000087ab9 */ /* 0x000fe20000000a00 */
[----:B------:R-:W-:Y:S01]  /*2c7f0*/  SHF.R.U32.HI R2, RZ, UR11, R3 ;  /* 0x0000000bff027c19 */ /* 0x000fe20008011603 */
[----:B------:R-:W-:Y:S01]  /*2c800*/  ULDC.64 UR10, c[0x0][0x8e8] ;  /* 0x00023a00000a7ab9 */ /* 0x000fe20000000a00 */
[----:B------:R-:W-:Y:S02]  /*2c810*/  IADD3 R11, P0, RZ, -R10, RZ ;  /* 0x8000000aff0b7210 */ /* 0x000fe40007f1e0ff */
[----:B------:R-:W-:Y:S02]  /*2c820*/  MOV R3, R13 ;  /* 0x0000000d00037202 */ /* 0x000fe40000000f00 */
[----:B------:R-:W-:Y:S02]  /*2c830*/  IADD3.X R2, RZ, ~R2, RZ, P0, !PT ;  /* 0x80000002ff027210 */ /* 0x000fe400007fe4ff */
[----:B------:R-:W-:-:S03]  /*2c840*/  ISETP.NE.U32.AND P0, PT, RZ, UR10, PT ;  /* 0x0000000aff007c0c */ /* 0x000fc6000bf05070 */
[----:B------:R-:W-:Y:S01]  /*2c850*/  IMAD R2, R2, UR8, RZ ;  /* 0x0000000802027c24 */ /* 0x000fe2000f8e02ff */
[----:B------:R-:W-:-:S03]  /*2c860*/  ISETP.NE.AND.EX P0, PT, RZ, UR11, PT, P0 ;  /* 0x0000000bff007c0c */ /* 0x000fc6000bf05300 */
[----:B------:R-:W-:Y:S01]  /*2c870*/  IMAD R5, R11, UR9, R2 ;  /* 0x000000090b057c24 */ /* 0x000fe2000f8e0202 */
[----:B------:R-:W-:-:S05]  /*2c880*/  MOV R2, R12 ;  /* 0x0000000c00027202 */ /* 0x000fca0000000f00 */
[----:B------:R-:W-:Y:S01]  /*2c890*/  IMAD.WIDE.U32 R2, R11, UR8, R2 ;  /* 0x000000080b027c25 */ /* 0x000fe2000f8e0002 */
[----:B------:R-:W-:-:S04]  /*2c8a0*/  ULDC UR8, c[0x0][0x8c0] ;  /* 0x0002300000087ab9 */ /* 0x000fc80000000800 */
[----:B------:R-:W-:-:S04]  /*2c8b0*/  IADD3 R3, R3, R5, RZ ;  /* 0x0000000503037210 */ /* 0x000fc80007ffe0ff */
[--C-:B------:R-:W-:Y:S02]  /*2c8c0*/  SHF.R.U64 R11, R2, UR8, R3.reuse ;  /* 0x00000008020b7c19 */ /* 0x100fe40008001203 */
[----:B------:R-:W-:Y:S01]  /*2c8d0*/  SHF.R.U32.HI R2, RZ, UR8, R3 ;  /* 0x00000008ff027c19 */ /* 0x000fe20008011603 */
[----:B------:R-:W-:-:S03]  /*2c8e0*/  ULDC UR8, c[0x0][0x8b0] ;  /* 0x00022c0000087ab9 */ /* 0x000fc60000000800 */
[--C-:B------:R-:W-:Y:S02]  /*2c8f0*/  SHF.R.U64 R12, R11, UR8, R2.reuse ;  /* 0x000000080b0c7c19 */ /* 0x100fe40008001202 */
[----:B------:R-:W-:Y:S01]  /*2c900*/  SHF.R.U32.HI R3, RZ, UR8, R2 ;  /* 0x00000008ff037c19 */ /* 0x000fe20008011602 */
[----:B------:R-:W-:-:S03]  /*2c910*/  ULDC UR8, c[0x0][0x900] ;  /* 0x0002400000087ab9 */ /* 0x000fc60000000800 */
[--C-:B------:R-:W-:Y:S02]  /*2c920*/  SHF.R.U64 R13, R12, UR8, R3.reuse ;  /* 0x000000080c0d7c19 */ /* 0x100fe40008001203 */
[----:B------:R-:W-:Y:S02]  /*2c930*/  SHF.R.U32.HI R14, RZ, UR8, R3 ;  /* 0x00000008ff0e7c19 */ /* 0x000fe40008011603 */
[----:B------:R-:W-:Y:S02]  /*2c940*/  MOV R2, R13 ;  /* 0x0000000d00027202 */ /* 0x000fe40000000f00 */
        /* <DEDUP_REMOVED lines=12> */
.L_x_1105:
[----:B------:R-:W-:Y:S01]  /*2ca10*/  ULDC UR8, c[0x0][0x8f0] ;  /* 0x00023c0000087ab9 */ /* 0x000fe20000000800 */
[----:B------:R-:W-:Y:S01]  /*2ca20*/  LOP3.LUT R12, R12, UR13, RZ, 0xc0, !PT ;  /* 0x0000000d0c0c7c12 */ /* 0x000fe2000f8ec0ff */
[----:B------:R-:W-:Y:S01]  /*2ca30*/  IMAD.MOV.U32 R4, RZ, RZ, 0x1 ;  /* 0x00000001ff047424 */ /* 0x000fe200078e00ff */
[----:B------:R-:W-:Y:S01]  /*2ca40*/  SHF.R.U64 R3, R2, UR8, R3 ;  /* 0x0000000802037c19 */ /* 0x000fe20008001203 */
[----:B------:R-:W-:-:S03]  /*2ca50*/  ULDC UR8, c[0x0][0x8e0] ;  /* 0x0002380000087ab9 */ /* 0x000fc60000000800 */
[C---:B------:R-:W-:Y:S01]  /*2ca60*/  IADD3 R2, -R3.reuse, RZ, RZ ;  /* 0x000000ff03027210 */ /* 0x040fe20007ffe1ff */
[----:B------:R-:W-:-:S04]  /*2ca70*/  IMAD R5, R3, UR7, R12 ;  /* 0x0000000703057c24 */ /* 0x000fc8000f8e020c */
[----:B------:R-:W-:Y:S01]  /*2ca80*/  IMAD R13, R2, UR8, R13 ;  /* 0x00000008020d7c24 */ /* 0x000fe2000f8e020d */
[----:B------:R-:W-:Y:S01]  /*2ca90*/  ULDC UR8, c[0x0][0x8b8] ;  /* 0x00022e0000087ab9 */ /* 0x000fe20000000800 */
[----:B------:R-:W-:Y:S01]  /*2caa0*/  LOP3.LUT R2, R11, UR6, RZ, 0xc0, !PT ;  /* 0x000000060b027c12 */ /* 0x000fe2000f8ec0ff */
[----:B------:R-:W-:Y:S01]  /*2cab0*/  IMAD R8, R5, UR8, R8 ;  /* 0x0000000805087c24 */ /* 0x000fe2000f8e0208 */
[----:B------:R-:W-:-:S03]  /*2cac0*/  ULDC UR8, c[0x0][0x8a8] ;  /* 0x00022a0000087ab9 */ /* 0x000fc60000000800 */
[----:B------:R-:W-:-:S05]  /*2cad0*/  IMAD R13, R13, UR8, R2 ;  /* 0x000000080d0d7c24 */ /* 0x000fca000f8e0202 */
[----:B------:R-:W-:Y:S02]  /*2cae0*/  SEL R2, R13, R8, !P2 ;  /* 0x000000080d027207 */ /* 0x000fe40005000000 */
[----:B------:R-:W-:-:S07]  /*2caf0*/  SEL R3, R8, R13, !P2 ;  /* 0x0000000d08037207 */ /* 0x000fce0005000000 */
.L_x_1103:
[----:B------:R-:W-:Y:S05]  /*2cb00*/  BSYNC B1 ;  /* 0x0000000000017941 */ /* 0x000fea0003800000 */
.L_x_1102:
[----:B------:R-:W-:-:S13]  /*2cb10*/  LOP3.LUT P0, RZ, R4, 0xff, RZ, 0xc0, !PT ;  /* 0x000000ff04ff7812 */ /* 0x000fda000780c0ff */
[----:B------:R-:W-:Y:S05]  /*2cb20*/  @P0 BRA `(.L_x_1106) ;  /* 0xfffffff400240947 */ /* 0x000fea000383ffff */
[----:B------:R-:W-:Y:S05]  /*2cb30*/  BSYNC B0 ;  /* 0x0000000000007941 */ /* 0x000fea0003800000 */
.L_x_1095:
[----:B------:R-:W-:-:S03]  /*2cb40*/  UMOV UR8, 0xffffffff ;  /* 0xffffffff00087882 */ /* 0x000fc60000000000 */
[----:B------:R-:W-:Y:S05]  /*2cb50*/  BRA.DIV UR8, `(.L_x_1107) ;  /* 0x00000012080c7947 */ /* 0x000fea000b800000 */
[----:B------:R-:W-:-:S13]  /*2cb60*/  ELECT P6, URZ, PT ;  /* 0x00000000003f782f */ /* 0x000fda00038c0000 */
.L_x_1153:
[----:B------:R-:W-:Y:S05]  /*2cb70*/  @!P6 BRA `(.L_x_14) ;  /* 0x000000000084e947 */ /* 0x000fea0003800000 */
[----:B------:R-:W-:-:S04]  /*2cb80*/  ULOP3.LUT UR8, UR37, 0x2, URZ, 0xfc, !UPT ;  /* 0x0000000225087892 */ /* 0x000fc8000f8efc3f */
[----:B------:R-:W-:-:S06]  /*2cb90*/  UISETP.NE.AND UP0, UPT, UR8, 0x3, UPT ;  /* 0x000000030800788c */ /* 0x000fcc000bf05270 */
[----:B------:R-:W-:-:S13]  /*2cba0*/  PLOP3.LUT P0, PT, PT, PT, UP0, 0x80, 0x0 ;  /* 0x000000000000781c */ /* 0x000fda0003f0f008 */
[----:B------:R-:W-:Y:S05]  /*2cbb0*/  @!P0 BRA `(.L_x_1108) ;  /* 0x0000000000048947 */ /* 0x000fea0003800000 */
[----:B--2---:R-:W-:Y:S01]  /*2cbc0*/  BPT.TRAP 0x1 ;  /* 0x000000040000795c */ /* 0x004fe20000300000 */
.L_x_1108:
[----:B------:R-:W1:Y:S01]  /*2cbd0*/  S2R R3, SR_CgaCtaId ;  /* 0x0000000000037919 */ /* 0x000e620000008800 */
[----:B------:R-:W-:-:S04]  /*2cbe0*/  MOV R2, 0x400 ;  /* 0x0000040000027802 */ /* 0x000fc80000000f00 */
[----:B-1----:R-:W-:Y:S02]  /*2cbf0*/  LEA R2, R3, R2, 0x18 ;  /* 0x0000000203027211 */ /* 0x002fe400078ec0ff */
[----:B------:R-:W-:Y:S02]  /*2cc00*/  SHF.L.U32 R3, R0, 0x1f, RZ ;  /* 0x0000001f00037819 */ /* 0x000fe400000006ff */
[----:B------:R-:W-:-:S04]  /*2cc10*/  IADD3 R2, R2, 0x18, RZ ;  /* 0x0000001802027810 */ /* 0x000fc80007ffe0ff */
[----:B------:R-:W-:-:S04]  /*2cc20*/  LEA R4, R7, R2, 0x3 ;  /* 0x0000000207047211 */ /* 0x000fc800078e18ff */
[----:B------:R-:W1:Y:S02]  /*2cc30*/  SYNCS.PHASECHK.TRANS64.TRYWAIT P0, [R4+URZ], R3 ;  /* 0x00000003040075a7 */ /* 0x000e64000800017f */
[----:B-1----:R-:W-:Y:S05]  /*2cc40*/  @!P0 BRA `(.L_x_1109) ;  /* 0x0000000c00f08947 */ /* 0x002fea0003800000 */
.L_x_1154:
[----:B------:R-:W-:-:S04]  /*2cc50*/  IADD3 R7, R7, 0x1, RZ ;  /* 0x0000000107077810 */ /* 0x000fc80007ffe0ff */
[----:B------:R-:W-:-:S04]  /*2cc60*/  ISETP.NE.AND P0, PT, R7, 0x3, PT ;  /* 0x000000030700780c */ /* 0x000fc80003f05270 */
[----:B-1----:R-:W-:Y:S02]  /*2cc70*/  SEL R3, RZ, 0x1, P0 ;  /* 0x00000001ff037807 */ /* 0x002fe40000000000 */
[----:B------:R-:W-:Y:S02]  /*2cc80*/  SEL R7, R7, RZ, P0 ;  /* 0x000000ff07077207 */ /* 0x000fe40000000000 */
[----:B------:R-:W-:Y:S02]  /*2cc90*/  LOP3.LUT R5, R0, R3, RZ, 0x3c, !PT ;  /* 0x0000000300057212 */ /* 0x000fe400078e3cff */
[----:B------:R-:W-:Y:S02]  /*2cca0*/  LEA R3, R7, R2, 0x3 ;  /* 0x0000000207037211 */ /* 0x000fe400078e18ff */
[----:B------:R-:W-:-:S04]  /*2ccb0*/  SHF.L.U32 R0, R5, 0x1f, RZ ;  /* 0x0000001f05007819 */ /* 0x000fc800000006ff */
[----:B------:R-:W1:Y:S02]  /*2ccc0*/  SYNCS.PHASECHK.TRANS64.TRYWAIT P0, [R3+URZ], R0 ;  /* 0x00000000030075a7 */ /* 0x000e64000800017f */
[----:B-1----:R-:W-:Y:S05]  /*2ccd0*/  @!P0 BRA `(.L_x_1110) ;  /* 0x0000000c00e08947 */ /* 0x002fea0003800000 */
.L_x_1155:
[----:B-1----:R-:W-:-:S04]  /*2cce0*/  IADD3 R0, R7, 0x1, RZ ;  /* 0x0000000107007810 */ /* 0x002fc80007ffe0ff */
[----:B------:R-:W-:-:S04]  /*2ccf0*/  ISETP.NE.AND P0, PT, R0, 0x3, PT ;  /* 0x000000030000780c */ /* 0x000fc80003f05270 */
[----:B------:R-:W-:Y:S02]  /*2cd00*/  SEL R4, RZ, 0x1, P0 ;  /* 0x00000001ff047807 */ /* 0x000fe40000000000 */
[----:B------:R-:W-:Y:S02]  /*2cd10*/  SEL R3, R0, RZ, P0 ;  /* 0x000000ff00037207 */ /* 0x000fe40000000000 */
[----:B------:R-:W-:Y:S02]  /*2cd20*/  LOP3.LUT R0, R5, R4, RZ, 0x3c, !PT ;  /* 0x0000000405007212 */ /* 0x000fe400078e3cff */
[----:B------:R-:W-:Y:S02]  /*2cd30*/  LEA R3, R3, R2, 0x3 ;  /* 0x0000000203037211 */ /* 0x000fe400078e18ff */
[----:B------:R-:W-:-:S07]  /*2cd40*/  SHF.L.U32 R0, R0, 0x1f, RZ ;  /* 0x0000001f00007819 */ /* 0x000fce00000006ff */
.L_x_1111:
[----:B-1----:R1:W3:Y:S02]  /*2cd50*/  SYNCS.PHASECHK.TRANS64.TRYWAIT P0, [R3+URZ], R0 ;  /* 0x00000000030075a7 */ /* 0x0022e4000800017f */
[----:B---3--:R-:W-:Y:S05]  /*2cd60*/  @!P0 NANOSLEEP.SYNCS 0x989680 ;  /* 0x009896800000895d */ /* 0x008fea0003900000 */
[----:B------:R-:W3:Y:S02]  /*2cd70*/  @!P0 SYNCS.PHASECHK.TRANS64 P0, [R3+URZ], R0 ;  /* 0x00000000030085a7 */ /* 0x000ee4000800007f */
[----:B---3--:R-:W-:Y:S05]  /*2cd80*/  @!P0 BRA `(.L_x_1111) ;  /* 0xfffffffc00f08947 */ /* 0x008fea000383ffff */
.L_x_14:
[----:B--2---:R-:W-:Y:S05]  /*2cd90*/  BSYNC B6 ;  /* 0x0000000000067941 */ /* 0x004fea0003800000 */
.L_x_12:
[----:B------:R-:W-:Y:S05]  /*2cda0*/  EXIT ;  /* 0x000000000000794d */ /* 0x000fea0003800000 */
.L_x_27:
[----:B----4-:R4:W1:Y:S02]  /*2cdb0*/  SYNCS.PHASECHK.TRANS64.TRYWAIT P1, [R3+URZ], R0 ;  /* 0x00000000030075a7 */ /* 0x010864000802017f */
[----:B-1----:R-:W-:Y:S05]  /*2cdc0*/  @!P1 NANOSLEEP.SYNCS 0x989680 ;  /* 0x009896800000995d */ /* 0x002fea0003900000 */
[----:B------:R-:W1:Y:S02]  /*2cdd0*/  @!P1 SYNCS.PHASECHK.TRANS64 P1, [R3+URZ], R0 ;  /* 0x00000000030095a7 */ /* 0x000e64000802007f */
[----:B-1----:R-:W-:Y:S05]  /*2cde0*/  @!P1 BRA `(.L_x_27) ;  /* 0xfffffffc00f09947 */ /* 0x002fea000383ffff */
[----:B------:R-:W-:Y:S05]  /*2cdf0*/  BRA `(.L_x_26) ;  /* 0xfffffd4c00507947 */ /* 0x000fea000383ffff */
.L_x_32:
[----:B--2---:R-:W-:-:S04]  /*2ce00*/  MOV R4, UR8 ;  /* 0x0000000800047c02 */ /* 0x004fc80008000f00 */
[----:B------:R2:W3:Y:S03]  /*2ce10*/  SYNCS.PHASECHK.TRANS64.TRYWAIT P1, [R4+URZ], R3 ;  /* 0x00000003040075a7 */ /* 0x0004e6000802017f */
[----:B---3--:R-:W-:Y:S05]  /*2ce20*/  @!P1 NANOSLEEP.SYNCS 0x989680 ;  /* 0x009896800000995d */ /* 0x008fea0003900000 */
[----:B------:R-:W3:Y:S02]  /*2ce30*/  @!P1 SYNCS.PHASECHK.TRANS64 P1, [R4+URZ], R3 ;  /* 0x00000003040095a7 */ /* 0x000ee4000802007f */
[----:B---3--:R-:W-:Y:S05]  /*2ce40*/  @!P1 BRA `(.L_x_32) ;  /* 0xfffffffc00ec9947 */ /* 0x008fea000383ffff */
[----:B------:R-:W-:Y:S05]  /*2ce50*/  BRA `(.L_x_31) ;  /* 0xfffffd8000dc7947 */ /* 0x000fea000383ffff */
.L_x_55:
[----:B-1----:R-:W-:-:S04]  /*2ce60*/  MOV R3, UR46 ;  /* 0x0000002e00037c02 */ /* 0x002fc80008000f00 */
[----:B------:R1:W2:Y:S03]  /*2ce70*/  SYNCS.PHASECHK.TRANS64.TRYWAIT P2, [R3+URZ+0x30], R0 ;  /* 0x00003000030075a7 */ /* 0x0002a6000804017f */
[----:B--2---:R-:W-:Y:S05]  /*2ce80*/  @!P2 NANOSLEEP.SYNCS 0x989680 ;  /* 0x009896800000a95d */ /* 0x004fea0003900000 */
[----:B------:R-:W2:Y:S02]  /*2ce90*/  @!P2 SYNCS.PHASECHK.TRANS64 P2, [R3+URZ+0x30], R0 ;  /* 0x000030000300a5a7 */ /* 0x000ea4000804007f */
[----:B--2---:R-:W-:Y:S05]  /*2cea0*/  @!P2 BRA `(.L_x_55) ;  /* 0xfffffffc00eca947 */ /* 0x004fea000383ffff */
[----:B------:R-:W-:Y:S05]  /*2ceb0*/  BRA `(.L_x_1112) ;  /* 0xfffffdcc00a87947 */ /* 0x000fea000383ffff */
.L_x_114:
[----:B-1----:R1:W2:Y:S02]  /*2cec0*/  SYNCS.PHASECHK.TRANS64.TRYWAIT P2, [R0+URZ+0x30], R2 ;  /* 0x00003002000075a7 */ /* 0x0022a4000804017f */
[----:B--2---:R-:W-:Y:S05]  /*2ced0*/  @!P2 NANOSLEEP.SYNCS 0x989680 ;  /* 0x009896800000a95d */ /* 0x004fea0003900000 */
[----:B------:R-:W2:Y:S02]  /*2cee0*/  @!P2 SYNCS.PHASECHK.TRANS64 P2, [R0+URZ+0x30], R2 ;  /* 0x000030020000a5a7 */ /* 0x000ea4000804007f */
[----:B--2---:R-:W-:Y:S05]  /*2cef0*/  @!P2 BRA `(.L_x_114) ;  /* 0xfffffffc00f0a947 */ /* 0x004fea000383ffff */
[----:B------:R-:W-:Y:S05]  /*2cf00*/  BRA `(.L_x_1113) ;  /* 0xfffffdec00d87947 */ /* 0x000fea000383ffff */
.L_x_171:
[----:B-1----:R1:W2:Y:S02]  /*2cf10*/  SYNCS.PHASECHK.TRANS64.TRYWAIT P2, [R0+URZ+0x30], R2 ;  /* 0x00003002000075a7 */ /* 0x0022a4000804017f */
[----:B--2---:R-:W-:Y:S05]  /*2cf20*/  @!P2 NANOSLEEP.SYNCS 0x989680 ;  /* 0x009896800000a95d */ /* 0x004fea0003900000 */
[----:B------:R-:W2:Y:S02]  /*2cf30*/  @!P2 SYNCS.PHASECHK.TRANS64 P2, [R0+URZ+0x30], R2 ;  /* 0x000030020000a5a7 */ /* 0x000ea4000804007f */
[----:B--2---:R-:W-:Y:S05]  /*2cf40*/  @!P2 BRA `(.L_x_171) ;  /* 0xfffffffc00f0a947 */ /* 0x004fea000383ffff */
[----:B------:R-:W-:Y:S05]  /*2cf50*/  BRA `(.L_x_1114) ;  /* 0xfffffe0c00507947 */ /* 0x000fea000383ffff */
.L_x_228:
[----:B-1----:R1:W2:Y:S02]  /*2cf60*/  SYNCS.PHASECHK.TRANS64.TRYWAIT P2, [R3+URZ+0x30], R0 ;  /* 0x00003000030075a7 */ /* 0x0022a4000804017f */
[----:B--2---:R-:W-:Y:S05]  /*2cf70*/  @!P2 NANOSLEEP.SYNCS 0x989680 ;  /* 0x009896800000a95d */ /* 0x004fea0003900000 */
[----:B------:R-:W2:Y:S02]  /*2cf80*/  @!P2 SYNCS.PHASECHK.TRANS64 P2, [R3+URZ+0x30], R0 ;  /* 0x000030000300a5a7 */ /* 0x000ea4000804007f */
[----:B--2---:R-:W-:Y:S05]  /*2cf90*/  @!P2 BRA `(.L_x_228) ;  /* 0xfffffffc00f0a947 */ /* 0x004fea000383ffff */
[----:B------:R-:W-:Y:S05]  /*2cfa0*/  BRA `(.L_x_1115) ;  /* 0xfffffe2c00107947 */ /* 0x000fea000383ffff */
.L_x_285:
[----:B-1----:R1:W2:Y:S02]  /*2cfb0*/  SYNCS.PHASECHK.TRANS64.TRYWAIT P2, [R0+URZ+0x30], R3 ;  /* 0x00003003000075a7 */ /* 0x0022a4000804017f */
[----:B--2---:R-:W-:Y:S05]  /*2cfc0*/  @!P2 NANOSLEEP.SYNCS 0x989680 ;  /* 0x009896800000a95d */ /* 0x004fea0003900000 */
[----:B------:R-:W2:Y:S02]  /*2cfd0*/  @!P2 SYNCS.PHASECHK.TRANS64 P2, [R0+URZ+0x30], R3 ;  /* 0x000030030000a5a7 */ /* 0x000ea4000804007f */
[----:B--2---:R-:W-:Y:S05]  /*2cfe0*/  @!P2 BRA `(.L_x_285) ;  /* 0xfffffffc00f0a947 */ /* 0x004fea000383ffff */
[----:B------:R-:W-:Y:S05]  /*2cff0*/  BRA `(.L_x_1116) ;  /* 0xfffffe4800907947 */ /* 0x000fea000383ffff */
.L_x_342:
[----:B-1----:R1:W2:Y:S02]  /*2d000*/  SYNCS.PHASECHK.TRANS64.TRYWAIT P2, [R0+URZ+0x30], R3 ;  /* 0x00003003000075a7 */ /* 0x0022a4000804017f */
[----:B--2---:R-:W-:Y:S05]  /*2d010*/  @!P2 NANOSLEEP.SYNCS 0x989680 ;  /* 0x009896800000a95d */ /* 0x004fea0003900000 */
[----:B------:R-:W2:Y:S02]  /*2d020*/  @!P2 SYNCS.PHASECHK.TRANS64 P2, [R0+URZ+0x30], R3 ;  /* 0x000030030000a5a7 */ /* 0x000ea4000804007f */
[----:B--2---:R-:W-:Y:S05]  /*2d030*/  @!P2 BRA `(.L_x_342) ;  /* 0xfffffffc00f0a947 */ /* 0x004fea000383ffff */
[----:B------:R-:W-:Y:S05]  /*2d040*/  BRA `(.L_x_1117) ;  /* 0xfffffe68004c7947 */ /* 0x000fea000383ffff */
.L_x_399:
[----:B-1----:R1:W2:Y:S02]  /*2d050*/  SYNCS.PHASECHK.TRANS64.TRYWAIT P2, [R0+URZ+0x30], R3 ;  /* 0x00003003000075a7 */ /* 0x0022a4000804017f */
[----:B--2---:R-:W-:Y:S05]  /*2d060*/  @!P2 NANOSLEEP.SYNCS 0x989680 ;  /* 0x009896800000a95d */ /* 0x004fea0003900000 */
[----:B------:R-:W2:Y:S02]  /*2d070*/  @!P2 SYNCS.PHASECHK.TRANS64 P2, [R0+URZ+0x30], R3 ;  /* 0x000030030000a5a7 */ /* 0x000ea4000804007f */
[----:B--2---:R-:W-:Y:S05]  /*2d080*/  @!P2 BRA `(.L_x_399) ;  /* 0xfffffffc00f0a947 */ /* 0x004fea000383ffff */
[----:B------:R-:W-:Y:S05]  /*2d090*/  BRA `(.L_x_1118) ;  /* 0xfffffe8400c47947 */ /* 0x000fea000383ffff */
.L_x_456:
[----:B-1----:R1:W2:Y:S02]  /*2d0a0*/  SYNCS.PHASECHK.TRANS64.TRYWAIT P2, [R0+URZ+0x30], R3 ;  /* 0x00003003000075a7 */ /* 0x0022a4000804017f */
[----:B--2---:R-:W-:Y:S05]  /*2d0b0*/  @!P2 NANOSLEEP.SYNCS 0x989680 ;  /* 0x009896800000a95d */ /* 0x004fea0003900000 */
[----:B------:R-:W2:Y:S02]  /*2d0c0*/  @!P2 SYNCS.PHASECHK.TRANS64 P2, [R0+URZ+0x30], R3 ;  /* 0x000030030000a5a7 */ /* 0x000ea4000804007f */
[----:B--2---:R-:W-:Y:S05]  /*2d0d0*/  @!P2 BRA `(.L_x_456) ;  /* 0xfffffffc00f0a947 */ /* 0x004fea000383ffff */
[----:B------:R-:W-:Y:S05]  /*2d0e0*/  BRA `(.L_x_1119) ;  /* 0xfffffea4007c7947 */ /* 0x000fea000383ffff */
.L_x_513:
[----:B-1----:R1:W2:Y:S02]  /*2d0f0*/  SYNCS.PHASECHK.TRANS64.TRYWAIT P2, [R0+URZ+0x30], R3 ;  /* 0x00003003000075a7 */ /* 0x0022a4000804017f */
[----:B--2---:R-:W-:Y:S05]  /*2d100*/  @!P2 NANOSLEEP.SYNCS 0x989680 ;  /* 0x009896800000a95d */ /* 0x004fea0003900000 */
[----:B------:R-:W2:Y:S02]  /*2d110*/  @!P2 SYNCS.PHASECHK.TRANS64 P2, [R0+URZ+0x30], R3 ;  /* 0x000030030000a5a7 */ /* 0x000ea4000804007f */
[----:B--2---:R-:W-:Y:S05]  /*2d120*/  @!P2 BRA `(.L_x_513) ;  /* 0xfffffffc00f0a947 */ /* 0x004fea000383ffff */
[----:B------:R-:W-:Y:S05]  /*2d130*/  BRA `(.L_x_1120) ;  /* 0xfffffec000f47947 */ /* 0x000fea000383ffff */
.L_x_570:
[----:B-1----:R1:W2:Y:S02]  /*2d140*/  SYNCS.PHASECHK.TRANS64.TRYWAIT P2, [R0+URZ+0x30], R3 ;  /* 0x00003003000075a7 */ /* 0x0022a4000804017f */
[----:B--2---:R-:W-:Y:S05]  /*2d150*/  @!P2 NANOSLEEP.SYNCS 0x989680 ;  /* 0x009896800000a95d */ /* 0x004fea0003900000 */
[----:B------:R-:W2:Y:S02]  /*2d160*/  @!P2 SYNCS.PHASECHK.TRANS64 P2, [R0+URZ+0x30], R3 ;  /* 0x000030030000a5a7 */ /* 0x000ea4000804007f */
[----:B--2---:R-:W-:Y:S05]  /*2d170*/  @!P2 BRA `(.L_x_570) ;  /* 0xfffffffc00f0a947 */ /* 0x004fea000383ffff */
[----:B------:R-:W-:Y:S05]  /*2d180*/  BRA `(.L_x_1121) ;  /* 0xfffffee000ac7947 */ /* 0x000fea000383ffff */
.L_x_627:
[----:B-1----:R1:W2:Y:S02]  /*2d190*/  SYNCS.PHASECHK.TRANS64.TRYWAIT P2, [R0+URZ+0x30], R3 ;  /* 0x00003003000075a7 */ /* 0x0022a4000804017f */
[----:B--2---:R-:W-:Y:S05]  /*2d1a0*/  @!P2 NANOSLEEP.SYNCS 0x989680 ;  /* 0x009896800000a95d */ /* 0x004fea0003900000 */
[----:B------:R-:W2:Y:S02]  /*2d1b0*/  @!P2 SYNCS.PHASECHK.TRANS64 P2, [R0+URZ+0x30], R3 ;  /* 0x000030030000a5a7 */ /* 0x000ea4000804007f */
[----:B--2---:R-:W-:Y:S05]  /*2d1c0*/  @!P2 BRA `(.L_x_627) ;  /* 0xfffffffc00f0a947 */ /* 0x004fea000383ffff */
[----:B------:R-:W-:Y:S05]  /*2d1d0*/  BRA `(.L_x_1122) ;  /* 0xffffff0000247947 */ /* 0x000fea000383ffff */
.L_x_684:
[----:B-1----:R1:W2:Y:S02]  /*2d1e0*/  SYNCS.PHASECHK.TRANS64.TRYWAIT P2, [R0+URZ+0x30], R3 ;  /* 0x00003003000075a7 */ /* 0x0022a4000804017f */
[----:B--2---:R-:W-:Y:S05]  /*2d1f0*/  @!P2 NANOSLEEP.SYNCS 0x989680 ;  /* 0x009896800000a95d */ /* 0x004fea0003900000 */
[----:B------:R-:W2:Y:S02]  /*2d200*/  @!P2 SYNCS.PHASECHK.TRANS64 P2, [R0+URZ+0x30], R3 ;  /* 0x000030030000a5a7 */ /* 0x000ea4000804007f */
[----:B--2---:R-:W-:Y:S05]  /*2d210*/  @!P2 BRA `(.L_x_684) ;  /* 0xfffffffc00f0a947 */ /* 0x004fea000383ffff */
[----:B------:R-:W-:Y:S05]  /*2d220*/  BRA `(.L_x_1123) ;  /* 0xffffff1c00dc7947 */ /* 0x000fea000383ffff */
.L_x_741:
[----:B-1----:R1:W2:Y:S02]  /*2d230*/  SYNCS.PHASECHK.TRANS64.TRYWAIT P2, [R0+URZ+0x30], R3 ;  /* 0x00003003000075a7 */ /* 0x0022a4000804017f */
[----:B--2---:R-:W-:Y:S05]  /*2d240*/  @!P2 NANOSLEEP.SYNCS 0x989680 ;  /* 0x009896800000a95d */ /* 0x004fea0003900000 */
[----:B------:R-:W2:Y:S02]  /*2d250*/  @!P2 SYNCS.PHASECHK.TRANS64 P2, [R0+URZ+0x30], R3 ;  /* 0x000030030000a5a7 */ /* 0x000ea4000804007f */
[----:B--2---:R-:W-:Y:S05]  /*2d260*/  @!P2 BRA `(.L_x_741) ;  /* 0xfffffffc00f0a947 */ /* 0x004fea000383ffff */
[----:B------:R-:W-:Y:S05]  /*2d270*/  BRA `(.L_x_1124) ;  /* 0xffffff3c00547947 */ /* 0x000fea000383ffff */
.L_x_798:
[----:B-1----:R1:W2:Y:S02]  /*2d280*/  SYNCS.PHASECHK.TRANS64.TRYWAIT P2, [R0+URZ+0x30], R3 ;  /* 0x00003003000075a7 */ /* 0x0022a4000804017f */
[----:B--2---:R-:W-:Y:S05]  /*2d290*/  @!P2 NANOSLEEP.SYNCS 0x989680 ;  /* 0x009896800000a95d */ /* 0x004fea0003900000 */
[----:B------:R-:W2:Y:S02]  /*2d2a0*/  @!P2 SYNCS.PHASECHK.TRANS64 P2, [R0+URZ+0x30], R3 ;  /* 0x000030030000a5a7 */ /* 0x000ea4000804007f */
[----:B--2---:R-:W-:Y:S05]  /*2d2b0*/  @!P2 BRA `(.L_x_798) ;  /* 0xfffffffc00f0a947 */ /* 0x004fea000383ffff */
[----:B------:R-:W-:Y:S05]  /*2d2c0*/  BRA `(.L_x_1125) ;  /* 0xffffff5c000c7947 */ /* 0x000fea000383ffff */
.L_x_855:
[----:B-1----:R1:W2:Y:S02]  /*2d2d0*/  SYNCS.PHASECHK.TRANS64.TRYWAIT P2, [R0+URZ+0x30], R3 ;  /* 0x00003003000075a7 */ /* 0x0022a4000804017f */
[----:B--2---:R-:W-:Y:S05]  /*2d2e0*/  @!P2 NANOSLEEP.SYNCS 0x989680 ;  /* 0x009896800000a95d */ /* 0x004fea0003900000 */
[----:B------:R-:W2:Y:S02]  /*2d2f0*/  @!P2 SYNCS.PHASECHK.TRANS64 P2, [R0+URZ+0x30], R3 ;  /* 0x000030030000a5a7 */ /* 0x000ea4000804007f */
[----:B--2---:R-:W-:Y:S05]  /*2d300*/  @!P2 BRA `(.L_x_855) ;  /* 0xfffffffc00f0a947 */ /* 0x004fea000383ffff */
[----:B------:R-:W-:Y:S05]  /*2d310*/  BRA `(.L_x_1126) ;  /* 0xffffff7800847947 */ /* 0x000fea000383ffff */
.L_x_912:
[----:B--2---:R2:W3:Y:S02]  /*2d320*/  SYNCS.PHASECHK.TRANS64.TRYWAIT P2, [R2+URZ+0x30], R13 ;  /* 0x0000300d020075a7 */ /* 0x0044e4000804017f */
[----:B---3--:R-:W-:Y:S05]  /*2d330*/  @!P2 NANOSLEEP.SYNCS 0x989680 ;  /* 0x009896800000a95d */ /* 0x008fea0003900000 */
[----:B------:R-:W3:Y:S02]  /*2d340*/  @!P2 SYNCS.PHASECHK.TRANS64 P2, [R2+URZ+0x30], R13 ;  /* 0x0000300d0200a5a7 */ /* 0x000ee4000804007f */
[----:B---3--:R-:W-:Y:S05]  /*2d350*/  @!P2 BRA `(.L_x_912) ;  /* 0xfffffffc00f0a947 */ /* 0x008fea000383ffff */
[----:B------:R-:W-:Y:S05]  /*2d360*/  BRA `(.L_x_1127) ;  /* 0xffffff98003c7947 */ /* 0x000fea000383ffff */
.L_x_979:
[----:B-1----:R-:W-:-:S04]  /*2d370*/  MOV R5, UR4 ;  /* 0x0000000400057c02 */ /* 0x002fc80008000f00 */
[----:B------:R1:W2:Y:S03]  /*2d380*/  SYNCS.PHASECHK.TRANS64.TRYWAIT P0, [R5+URZ+0x78], R0 ;  /* 0x00007800050075a7 */ /* 0x0002a6000800017f */
[----:B--2---:R-:W-:Y:S05]  /*2d390*/  @!P0 NANOSLEEP.SYNCS 0x989680 ;  /* 0x009896800000895d */ /* 0x004fea0003900000 */
[----:B------:R-:W2:Y:S02]  /*2d3a0*/  @!P0 SYNCS.PHASECHK.TRANS64 P0, [R5+URZ+0x78], R0 ;  /* 0x00007800050085a7 */ /* 0x000ea4000800007f */
[----:B--2---:R-:W-:Y:S05]  /*2d3b0*/  @!P0 BRA `(.L_x_979) ;  /* 0xfffffffc00ec8947 */ /* 0x004fea000383ffff */
[----:B------:R-:W-:Y:S05]  /*2d3c0*/  BRA `(.L_x_978) ;  /* 0xffffffc400847947 */ /* 0x000fea000383ffff */
.L_x_988:
[----:B-1----:R-:W-:-:S04]  /*2d3d0*/  MOV R3, UR4 ;  /* 0x0000000400037c02 */ /* 0x002fc80008000f00 */
[----:B------:R1:W2:Y:S03]  /*2d3e0*/  SYNCS.PHASECHK.TRANS64.TRYWAIT P2, [R3+URZ+0x50], R2 ;  /* 0x00005002030075a7 */ /* 0x0002a6000804017f */
[----:B--2---:R-:W-:Y:S05]  /*2d3f0*/  @!P2 NANOSLEEP.SYNCS 0x989680 ;  /* 0x009896800000a95d */ /* 0x004fea0003900000 */
[----:B------:R-:W2:Y:S02]  /*2d400*/  @!P2 SYNCS.PHASECHK.TRANS64 P2, [R3+URZ+0x50], R2 ;  /* 0x000050020300a5a7 */ /* 0x000ea4000804007f */
[----:B--2---:R-:W-:Y:S05]  /*2d410*/  @!P2 BRA `(.L_x_988) ;  /* 0xfffffffc00eca947 */ /* 0x004fea000383ffff */
[----:B------:R-:W-:Y:S05]  /*2d420*/  BRA `(.L_x_1128) ;  /* 0xffffffc8007c7947 */ /* 0x000fea000383ffff */
.L_x_994:
[----:B-12---:R-:W-:-:S04]  /*2d430*/  MOV R3, UR4 ;  /* 0x0000000400037c02 */ /* 0x006fc80008000f00 */
[----:B------:R1:W2:Y:S03]  /*2d440*/  SYNCS.PHASECHK.TRANS64.TRYWAIT P2, [R3+URZ+0x58], R2 ;  /* 0x00005802030075a7 */ /* 0x0002a6000804017f */
[----:B--2---:R-:W-:Y:S05]  /*2d450*/  @!P2 NANOSLEEP.SYNCS 0x989680 ;  /* 0x009896800000a95d */ /* 0x004fea0003900000 */
[----:B------:R-:W2:Y:S02]  /*2d460*/  @!P2 SYNCS.PHASECHK.TRANS64 P2, [R3+URZ+0x58], R2 ;  /* 0x000058020300a5a7 */ /* 0x000ea4000804007f */
[----:B--2---:R-:W-:Y:S05]  /*2d470*/  @!P2 BRA `(.L_x_994) ;  /* 0xfffffffc00eca947 */ /* 0x004fea000383ffff */
[----:B------:R-:W-:Y:S05]  /*2d480*/  BRA `(.L_x_1129) ;  /* 0xffffffc800c47947 */ /* 0x000fea000383ffff */
.L_x_1000:
[----:B-123--:R-:W-:-:S04]  /*2d490*/  MOV R3, UR4 ;  /* 0x0000000400037c02 */ /* 0x00efc80008000f00 */
[----:B------:R1:W2:Y:S03]  /*2d4a0*/  SYNCS.PHASECHK.TRANS64.TRYWAIT P2, [R3+URZ+0x60], R2 ;  /* 0x00006002030075a7 */ /* 0x0002a6000804017f */
[----:B--2---:R-:W-:Y:S05]  /*2d4b0*/  @!P2 NANOSLEEP.SYNCS 0x989680 ;  /* 0x009896800000a95d */ /* 0x004fea0003900000 */
[----:B------:R-:W2:Y:S02]  /*2d4c0*/  @!P2 SYNCS.PHASECHK.TRANS64 P2, [R3+URZ+0x60], R2 ;  /* 0x000060020300a5a7 */ /* 0x000ea4000804007f */
[----:B--2---:R-:W-:Y:S05]  /*2d4d0*/  @!P2 BRA `(.L_x_1000) ;  /* 0xfffffffc00eca947 */ /* 0x004fea000383ffff */
[----:B------:R-:W-:Y:S05]  /*2d4e0*/  BRA `(.L_x_1130) ;  /* 0xffffffcc00187947 */ /* 0x000fea000383ffff */
.L_x_1006:
[----:B-1234-:R-:W-:-:S04]  /*2d4f0*/  MOV R3, UR4 ;  /* 0x0000000400037c02 */ /* 0x01efc80008000f00 */
[----:B------:R1:W2:Y:S03]  /*2d500*/  SYNCS.PHASECHK.TRANS64.TRYWAIT P2, [R3+URZ+0x68], R2 ;  /* 0x00006802030075a7 */ /* 0x0002a6000804017f */
[----:B--2---:R-:W-:Y:S05]  /*2d510*/  @!P2 NANOSLEEP.SYNCS 0x989680 ;  /* 0x009896800000a95d */ /* 0x004fea0003900000 */
[----:B------:R-:W2:Y:S02]  /*2d520*/  @!P2 SYNCS.PHASECHK.TRANS64 P2, [R3+URZ+0x68], R2 ;  /* 0x000068020300a5a7 */ /* 0x000ea4000804007f */
[----:B--2---:R-:W-:Y:S05]  /*2d530*/  @!P2 BRA `(.L_x_1006) ;  /* 0xfffffffc00eca947 */ /* 0x004fea000383ffff */
[----:B------:R-:W-:Y:S05]  /*2d540*/  BRA `(.L_x_1131) ;  /* 0xffffffcc00647947 */ /* 0x000fea000383ffff */
.L_x_1012:
[----:B-1----:R-:W-:-:S04]  /*2d550*/  MOV R4, UR4 ;  /* 0x0000000400047c02 */ /* 0x002fc80008000f00 */
[----:B------:R1:W2:Y:S03]  /*2d560*/  SYNCS.PHASECHK.TRANS64.TRYWAIT P2, [R4+URZ+0x50], R3 ;  /* 0x00005003040075a7 */ /* 0x0002a6000804017f */
[----:B--2---:R-:W-:Y:S05]  /*2d570*/  @!P2 NANOSLEEP.SYNCS 0x989680 ;  /* 0x009896800000a95d */ /* 0x004fea0003900000 */
[----:B------:R-:W2:Y:S02]  /*2d580*/  @!P2 SYNCS.PHASECHK.TRANS64 P2, [R4+URZ+0x50], R3 ;  /* 0x000050030400a5a7 */ /* 0x000ea4000804007f */
[----:B--2---:R-:W-:Y:S05]  /*2d590*/  @!P2 BRA `(.L_x_1012) ;  /* 0xfffffffc00eca947 */ /* 0x004fea000383ffff */
[----:B------:R-:W-:Y:S05]  /*2d5a0*/  BRA `(.L_x_1132) ;  /* 0xffffffcc00b87947 */ /* 0x000fea000383ffff */
.L_x_1018:
[----:B-12---:R-:W-:-:S04]  /*2d5b0*/  MOV R4, UR4 ;  /* 0x0000000400047c02 */ /* 0x006fc80008000f00 */
[----:B------:R1:W2:Y:S03]  /*2d5c0*/  SYNCS.PHASECHK.TRANS64.TRYWAIT P2, [R4+URZ+0x58], R3 ;  /* 0x00005803040075a7 */ /* 0x0002a6000804017f */
[----:B--2---:R-:W-:Y:S05]  /*2d5d0*/  @!P2 NANOSLEEP.SYNCS 0x989680 ;  /* 0x009896800000a95d */ /* 0x004fea0003900000 */
[----:B------:R-:W2:Y:S02]  /*2d5e0*/  @!P2 SYNCS.PHASECHK.TRANS64 P2, [R4+URZ+0x58], R3 ;  /* 0x000058030400a5a7 */ /* 0x000ea4000804007f */
[----:B--2---:R-:W-:Y:S05]  /*2d5f0*/  @!P2 BRA `(.L_x_1018) ;  /* 0xfffffffc00eca947 */ /* 0x004fea000383ffff */
[----:B------:R-:W-:Y:S05]  /*2d600*/  BRA `(.L_x_1133) ;  /* 0xffffffcc00f87947 */ /* 0x000fea000383ffff */
.L_x_1024:
[----:B-123--:R-:W-:-:S04]  /*2d610*/  MOV R4, UR4 ;  /* 0x0000000400047c02 */ /* 0x00efc80008000f00 */
[----:B------:R1:W2:Y:S03]  /*2d620*/  SYNCS.PHASECHK.TRANS64.TRYWAIT P2, [R4+URZ+0x60], R3 ;  /* 0x00006003040075a7 */ /* 0x0002a6000804017f */
[----:B--2---:R-:W-:Y:S05]  /*2d630*/  @!P2 NANOSLEEP.SYNCS 0x989680 ;  /* 0x009896800000a95d */ /* 0x004fea0003900000 */
[----:B------:R-:W2:Y:S02]  /*2d640*/  @!P2 SYNCS.PHASECHK.TRANS64 P2, [R4+URZ+0x60], R3 ;  /* 0x000060030400a5a7 */ /* 0x000ea4000804007f */
[----:B--2---:R-:W-:Y:S05]  /*2d650*/  @!P2 BRA `(.L_x_1024) ;  /* 0xfffffffc00eca947 */ /* 0x004fea000383ffff */
[----:B------:R-:W-:Y:S05]  /*2d660*/  BRA `(.L_x_1134) ;  /* 0xffffffd000407947 */ /* 0x000fea000383ffff */
.L_x_1030:
[----:B-1234-:R-:W-:-:S04]  /*2d670*/  MOV R4, UR4 ;  /* 0x0000000400047c02 */ /* 0x01efc80008000f00 */
[----:B------:R1:W2:Y:S03]  /*2d680*/  SYNCS.PHASECHK.TRANS64.TRYWAIT P2, [R4+URZ+0x68], R3 ;  /* 0x00006803040075a7 */ /* 0x0002a6000804017f */
[----:B--2---:R-:W-:Y:S05]  /*2d690*/  @!P2 NANOSLEEP.SYNCS 0x989680 ;  /* 0x009896800000a95d */ /* 0x004fea0003900000 */
[----:B------:R-:W2:Y:S02]  /*2d6a0*/  @!P2 SYNCS.PHASECHK.TRANS64 P2, [R4+URZ+0x68], R3 ;  /* 0x000068030400a5a7 */ /* 0x000ea4000804007f */
[----:B--2---:R-:W-:Y:S05]  /*2d6b0*/  @!P2 BRA `(.L_x_1030) ;  /* 0xfffffffc00eca947 */ /* 0x004fea000383ffff */
[----:B------:R-:W-:Y:S05]  /*2d6c0*/  BRA `(.L_x_1135) ;  /* 0xffffffd000807947 */ /* 0x000fea000383ffff */
.L_x_1036:
[----:B------:R-:W-:-:S04]  /*2d6d0*/  MOV R5, UR4 ;  /* 0x0000000400057c02 */ /* 0x000fc80008000f00 */
[----:B------:R1:W1:Y:S03]  /*2d6e0*/  SYNCS.PHASECHK.TRANS64.TRYWAIT P2, [R5+URZ+0x50], R2 ;  /* 0x00005002050075a7 */ /* 0x000266000804017f */
[----:B-1----:R-:W-:Y:S05]  /*2d6f0*/  @!P2 NANOSLEEP.SYNCS 0x989680 ;  /* 0x009896800000a95d */ /* 0x002fea0003900000 */
[----:B------:R-:W1:Y:S02]  /*2d700*/  @!P2 SYNCS.PHASECHK.TRANS64 P2, [R5+URZ+0x50], R2 ;  /* 0x000050020500a5a7 */ /* 0x000e64000804007f */
[----:B-1----:R-:W-:Y:S05]  /*2d710*/  @!P2 BRA `(.L_x_1036) ;  /* 0xfffffffc00eca947 */ /* 0x002fea000383ffff */
[----:B------:R-:W-:Y:S05]  /*2d720*/  BRA `(.L_x_1136) ;  /* 0xffffffd000c87947 */ /* 0x000fea000383ffff */
.L_x_1042:
[----:B------:R-:W-:-:S04]  /*2d730*/  IMAD.U32 R5, RZ, RZ, UR4 ;  /* 0x00000004ff057e24 */ /* 0x000fc8000f8e00ff */
[----:B------:R1:W1:Y:S03]  /*2d740*/  SYNCS.PHASECHK.TRANS64.TRYWAIT P2, [R5+URZ+0x58], R2 ;  /* 0x00005802050075a7 */ /* 0x000266000804017f */
[----:B-1----:R-:W-:Y:S05]  /*2d750*/  @!P2 NANOSLEEP.SYNCS 0x989680 ;  /* 0x009896800000a95d */ /* 0x002fea0003900000 */
[----:B------:R-:W1:Y:S02]  /*2d760*/  @!P2 SYNCS.PHASECHK.TRANS64 P2, [R5+URZ+0x58], R2 ;  /* 0x000058020500a5a7 */ /* 0x000e64000804007f */
[----:B-1----:R-:W-:Y:S05]  /*2d770*/  @!P2 BRA `(.L_x_1042) ;  /* 0xfffffffc00eca947 */ /* 0x002fea000383ffff */
[----:B------:R-:W-:Y:S05]  /*2d780*/  BRA `(.L_x_1137) ;  /* 0xffffffd4000c7947 */ /* 0x000fea000383ffff */
.L_x_1048:
[----:B------:R-:W-:-:S04]  /*2d790*/  MOV R5, UR4 ;  /* 0x0000000400057c02 */ /* 0x000fc80008000f00 */
[----:B------:R1:W1:Y:S03]  /*2d7a0*/  SYNCS.PHASECHK.TRANS64.TRYWAIT P2, [R5+URZ+0x60], R2 ;  /* 0x00006002050075a7 */ /* 0x000266000804017f */
[----:B-1----:R-:W-:Y:S05]  /*2d7b0*/  @!P2 NANOSLEEP.SYNCS 0x989680 ;  /* 0x009896800000a95d */ /* 0x002fea0003900000 */
[----:B------:R-:W1:Y:S02]  /*2d7c0*/  @!P2 SYNCS.PHASECHK.TRANS64 P2, [R5+URZ+0x60], R2 ;  /* 0x000060020500a5a7 */ /* 0x000e64000804007f */
[----:B-1----:R-:W-:Y:S05]  /*2d7d0*/  @!P2 BRA `(.L_x_1048) ;  /* 0xfffffffc00eca947 */ /* 0x002fea000383ffff */
[----:B------:R-:W-:Y:S05]  /*2d7e0*/  BRA `(.L_x_1138) ;  /* 0xffffffd400547947 */ /* 0x000fea000383ffff */
.L_x_1054:
[----:B------:R-:W-:-:S04]  /*2d7f0*/  MOV R5, UR4 ;  /* 0x0000000400057c02 */ /* 0x000fc80008000f00 */
[----:B------:R1:W1:Y:S03]  /*2d800*/  SYNCS.PHASECHK.TRANS64.TRYWAIT P2, [R5+URZ+0x68], R2 ;  /* 0x00006802050075a7 */ /* 0x000266000804017f */
[----:B-1----:R-:W-:Y:S05]  /*2d810*/  @!P2 NANOSLEEP.SYNCS 0x989680 ;  /* 0x009896800000a95d */ /* 0x002fea0003900000 */
[----:B------:R-:W1:Y:S02]  /*2d820*/  @!P2 SYNCS.PHASECHK.TRANS64 P2, [R5+URZ+0x68], R2 ;  /* 0x000068020500a5a7 */ /* 0x000e64000804007f */
[----:B-1----:R-:W-:Y:S05]  /*2d830*/  @!P2 BRA `(.L_x_1054) ;  /* 0xfffffffc00eca947 */ /* 0x002fea000383ffff */
[----:B------:R-:W-:Y:S05]  /*2d840*/  BRA `(.L_x_1139) ;  /* 0xffffffd400987947 */ /* 0x000fea000383ffff */
.L_x_1060:
[----:B-1----:R-:W-:-:S04]  /*2d850*/  MOV R2, UR4 ;  /* 0x0000000400027c02 */ /* 0x002fc80008000f00 */
[----:B------:R1:W1:Y:S03]  /*2d860*/  SYNCS.PHASECHK.TRANS64.TRYWAIT P2, [R2+URZ+0x50], R3 ;  /* 0x00005003020075a7 */ /* 0x000266000804017f */
[----:B-1----:R-:W-:Y:S05]  /*2d870*/  @!P2 NANOSLEEP.SYNCS 0x989680 ;  /* 0x009896800000a95d */ /* 0x002fea0003900000 */
[----:B------:R-:W1:Y:S02]  /*2d880*/  @!P2 SYNCS.PHASECHK.TRANS64 P2, [R2+URZ+0x50], R3 ;  /* 0x000050030200a5a7 */ /* 0x000e64000804007f */
[----:B-1----:R-:W-:Y:S05]  /*2d890*/  @!P2 BRA `(.L_x_1060) ;  /* 0xfffffffc00eca947 */ /* 0x002fea000383ffff */
[----:B------:R-:W-:Y:S05]  /*2d8a0*/  BRA `(.L_x_1140) ;  /* 0xffffffd400e07947 */ /* 0x000fea000383ffff */
.L_x_1066:
[----:B-1----:R-:W-:-:S04]  /*2d8b0*/  MOV R2, UR4 ;  /* 0x0000000400027c02 */ /* 0x002fc80008000f00 */
[----:B------:R1:W1:Y:S03]  /*2d8c0*/  SYNCS.PHASECHK.TRANS64.TRYWAIT P2, [R2+URZ+0x58], R3 ;  /* 0x00005803020075a7 */ /* 0x000266000804017f */
[----:B-1----:R-:W-:Y:S05]  /*2d8d0*/  @!P2 NANOSLEEP.SYNCS 0x989680 ;  /* 0x009896800000a95d */ /* 0x002fea0003900000 */
[----:B------:R-:W1:Y:S02]  /*2d8e0*/  @!P2 SYNCS.PHASECHK.TRANS64 P2, [R2+URZ+0x58], R3 ;  /* 0x000058030200a5a7 */ /* 0x000e64000804007f */
[----:B-1----:R-:W-:Y:S05]  /*2d8f0*/  @!P2 BRA `(.L_x_1066) ;  /* 0xfffffffc00eca947 */ /* 0x002fea000383ffff */
[----:B------:R-:W-:Y:S05]  /*2d900*/  BRA `(.L_x_1141) ;  /* 0xffffffd800247947 */ /* 0x000fea000383ffff */
.L_x_1072:
[----:B-1----:R-:W-:-:S04]  /*2d910*/  MOV R2, UR4 ;  /* 0x0000000400027c02 */ /* 0x002fc80008000f00 */
[----:B------:R1:W1:Y:S03]  /*2d920*/  SYNCS.PHASECHK.TRANS64.TRYWAIT P2, [R2+URZ+0x60], R3 ;  /* 0x00006003020075a7 */ /* 0x000266000804017f */
[----:B-1----:R-:W-:Y:S05]  /*2d930*/  @!P2 NANOSLEEP.SYNCS 0x989680 ;  /* 0x009896800000a95d */ /* 0x002fea0003900000 */
[----:B------:R-:W1:Y:S02]  /*2d940*/  @!P2 SYNCS.PHASECHK.TRANS64 P2, [R2+URZ+0x60], R3 ;  /* 0x000060030200a5a7 */ /* 0x000e64000804007f */
[----:B-1----:R-:W-:Y:S05]  /*2d950*/  @!P2 BRA `(.L_x_1072) ;  /* 0xfffffffc00eca947 */ /* 0x002fea000383ffff */
[----:B------:R-:W-:Y:S05]  /*2d960*/  BRA `(.L_x_1142) ;  /* 0xffffffd8006c7947 */ /* 0x000fea000383ffff */
.L_x_1078:
[----:B-1----:R-:W-:-:S04]  /*2d970*/  MOV R2, UR4 ;  /* 0x0000000400027c02 */ /* 0x002fc80008000f00 */
[----:B------:R1:W1:Y:S03]  /*2d980*/  SYNCS.PHASECHK.TRANS64.TRYWAIT P2, [R2+URZ+0x68], R3 ;  /* 0x00006803020075a7 */ /* 0x000266000804017f */
[----:B-1----:R-:W-:Y:S05]  /*2d990*/  @!P2 NANOSLEEP.SYNCS 0x989680 ;  /* 0x009896800000a95d */ /* 0x002fea0003900000 */
[----:B------:R-:W1:Y:S02]  /*2d9a0*/  @!P2 SYNCS.PHASECHK.TRANS64 P2, [R2+URZ+0x68], R3 ;  /* 0x000068030200a5a7 */ /* 0x000e64000804007f */
[----:B-1----:R-:W-:Y:S05]  /*2d9b0*/  @!P2 BRA `(.L_x_1078) ;  /* 0xfffffffc00eca947 */ /* 0x002fea000383ffff */
[----:B------:R-:W-:Y:S05]  /*2d9c0*/  BRA `(.L_x_1143) ;  /* 0xffffffd800b07947 */ /* 0x000fea000383ffff */
.L_x_1088:
[----:B--2---:R2:W4:Y:S02]  /*2d9d0*/  SYNCS.PHASECHK.TRANS64.TRYWAIT P0, [R0+URZ+0x50], R3 ;  /* 0x00005003000075a7 */ /* 0x004524000800017f */
[----:B----4-:R-:W-:Y:S05]  /*2d9e0*/  @!P0 NANOSLEEP.SYNCS 0x989680 ;  /* 0x009896800000895d */ /* 0x010fea0003900000 */
[----:B------:R-:W4:Y:S02]  /*2d9f0*/  @!P0 SYNCS.PHASECHK.TRANS64 P0, [R0+URZ+0x50], R3 ;  /* 0x00005003000085a7 */ /* 0x000f24000800007f */
[----:B----4-:R-:W-:Y:S05]  /*2da00*/  @!P0 BRA `(.L_x_1088) ;  /* 0xfffffffc00f08947 */ /* 0x010fea000383ffff */
[----:B------:R-:W-:Y:S05]  /*2da10*/  BRA `(.L_x_1144) ;  /* 0xffffffe000b47947 */ /* 0x000fea000383ffff */
.L_x_1090:
[----:B----4-:R4:W1:Y:S02]  /*2da20*/  SYNCS.PHASECHK.TRANS64.TRYWAIT P0, [R0+URZ+0x58], R3 ;  /* 0x00005803000075a7 */ /* 0x010864000800017f */
[----:B-1----:R-:W-:Y:S05]  /*2da30*/  @!P0 NANOSLEEP.SYNCS 0x989680 ;  /* 0x009896800000895d */ /* 0x002fea0003900000 */
[----:B------:R-:W1:Y:S02]  /*2da40*/  @!P0 SYNCS.PHASECHK.TRANS64 P0, [R0+URZ+0x58], R3 ;  /* 0x00005803000085a7 */ /* 0x000e64000800007f */
[----:B-1----:R-:W-:Y:S05]  /*2da50*/  @!P0 BRA `(.L_x_1090) ;  /* 0xfffffffc00f08947 */ /* 0x002fea000383ffff */
[----:B------:R-:W-:Y:S05]  /*2da60*/  BRA `(.L_x_1145) ;  /* 0xffffffe000b07947 */ /* 0x000fea000383ffff */
.L_x_1092:
[----:B------:R1:W1:Y:S02]  /*2da70*/  SYNCS.PHASECHK.TRANS64.TRYWAIT P0, [R0+URZ+0x60], R3 ;  /* 0x00006003000075a7 */ /* 0x000264000800017f */
[----:B-1----:R-:W-:Y:S05]  /*2da80*/  @!P0 NANOSLEEP.SYNCS 0x989680 ;  /* 0x009896800000895d */ /* 0x002fea0003900000 */
[----:B------:R-:W1:Y:S02]  /*2da90*/  @!P0 SYNCS.PHASECHK.TRANS64 P0, [R0+URZ+0x60], R3 ;  /* 0x00006003000085a7 */ /* 0x000e64000800007f */
[----:B-1----:R-:W-:Y:S05]  /*2daa0*/  @!P0 BRA `(.L_x_1092) ;  /* 0xfffffffc00f08947 */ /* 0x002fea000383ffff */
[----:B------:R-:W-:Y:S05]  /*2dab0*/  BRA `(.L_x_1146) ;  /* 0xffffffe000ac7947 */ /* 0x000fea000383ffff */
.L_x_1096:
[----:B------:R-:W-:Y:S01]  /*2dac0*/  BSSY B1, `(.L_x_1147) ;  /* 0x0000006000017945 */ /* 0x000fe20003800000 */
[----:B------:R-:W-:-:S07]  /*2dad0*/  MOV R15, 0xffffffff ;  /* 0xffffffff000f7802 */ /* 0x000fce0000000f00 */
[----:B------:R-:W-:Y:S05]  /*2dae0*/  WARPSYNC.COLLECTIVE R15, `(.L_x_1148) ;  /* 0x000000000f0c7348 */ /* 0x000fea0003c00000 */
[----:B------:R-:W-:Y:S02]  /*2daf0*/  ELECT P6, UR62, PT ;  /* 0x00000000003e782f */ /* 0x000fe400038c0000 */
[----:B------:R-:W-:Y:S01]  /*2db00*/  MOV R14, UR62 ;  /* 0x0000003e000e7c02 */ /* 0x000fe20008000f00 */
[----:B------:R-:W-:Y:S10]  /*2db10*/  ENDCOLLECTIVE ;  /* 0x000000000000791b */ /* 0x000ff40003800000 */
.L_x_1148:
[----:B------:R-:W-:Y:S05]  /*2db20*/  BSYNC B1 ;  /* 0x0000000000017941 */ /* 0x000fea0003800000 */
.L_x_1147:
[----:B------:R-:W-:Y:S05]  /*2db30*/  BRA `(.L_x_1149) ;  /* 0xffffffe4002c7947 */ /* 0x000fea000383ffff */
.L_x_1099:
[----:B-1----:R1:W2:Y:S02]  /*2db40*/  SYNCS.PHASECHK.TRANS64.TRYWAIT P0, [R11+URZ+0x18], R12 ;  /* 0x0000180c0b0075a7 */ /* 0x0022a4000800017f */
[----:B--2---:R-:W-:Y:S05]  /*2db50*/  @!P0 NANOSLEEP.SYNCS 0x989680 ;  /* 0x009896800000895d */ /* 0x004fea0003900000 */
[----:B------:R-:W2:Y:S02]  /*2db60*/  @!P0 SYNCS.PHASECHK.TRANS64 P0, [R11+URZ+0x18], R12 ;  /* 0x0000180c0b0085a7 */ /* 0x000ea4000800007f */
[----:B--2---:R-:W-:Y:S05]  /*2db70*/  @!P0 BRA `(.L_x_1099) ;  /* 0xfffffffc00f08947 */ /* 0x004fea000383ffff */
[----:B------:R-:W-:Y:S05]  /*2db80*/  BRA `(.L_x_1150) ;  /* 0xffffffe400647947 */ /* 0x000fea000383ffff */
.L_x_1107:
[----:B------:R-:W-:Y:S01]  /*2db90*/  BSSY B0, `(.L_x_1151) ;  /* 0x0000006000007945 */ /* 0x000fe20003800000 */
[----:B------:R-:W-:-:S07]  /*2dba0*/  MOV R15, 0xffffffff ;  /* 0xffffffff000f7802 */ /* 0x000fce0000000f00 */
[----:B--2---:R-:W-:Y:S05]  /*2dbb0*/  WARPSYNC.COLLECTIVE R15, `(.L_x_1152) ;  /* 0x000000000f0c7348 */ /* 0x004fea0003c00000 */
[----:B------:R-:W-:Y:S02]  /*2dbc0*/  ELECT P6, UR62, PT ;  /* 0x00000000003e782f */ /* 0x000fe400038c0000 */
[----:B------:R-:W-:Y:S01]  /*2dbd0*/  MOV R14, UR62 ;  /* 0x0000003e000e7c02 */ /* 0x000fe20008000f00 */
[----:B--2---:R-:W-:Y:S10]  /*2dbe0*/  ENDCOLLECTIVE ;  /* 0x000000000000791b */ /* 0x004ff40003800000 */
.L_x_1152:
[----:B------:R-:W-:Y:S05]  /*2dbf0*/  BSYNC B0 ;  /* 0x0000000000007941 */ /* 0x000fea0003800000 */
.L_x_1151:
[----:B------:R-:W-:Y:S05]  /*2dc00*/  BRA `(.L_x_1153) ;  /* 0xffffffec00d87947 */ /* 0x000fea000383ffff */
.L_x_1109:
[----:B-1----:R1:W3:Y:S02]  /*2dc10*/  SYNCS.PHASECHK.TRANS64.TRYWAIT P0, [R4+URZ], R3 ;  /* 0x00000003040075a7 */ /* 0x0022e4000800017f */
[----:B---3--:R-:W-:Y:S05]  /*2dc20*/  @!P0 NANOSLEEP.SYNCS 0x989680 ;  /* 0x009896800000895d */ /* 0x008fea0003900000 */
[----:B------:R-:W3:Y:S02]  /*2dc30*/  @!P0 SYNCS.PHASECHK.TRANS64 P0, [R4+URZ], R3 ;  /* 0x00000003040085a7 */ /* 0x000ee4000800007f */
[----:B---3--:R-:W-:Y:S05]  /*2dc40*/  @!P0 BRA `(.L_x_1109) ;  /* 0xfffffffc00f08947 */ /* 0x008fea000383ffff */
[----:B------:R-:W-:Y:S05]  /*2dc50*/  BRA `(.L_x_1154) ;  /* 0xffffffec00fc7947 */ /* 0x000fea000383ffff */
.L_x_1110:
[----:B-1----:R1:W3:Y:S02]  /*2dc60*/  SYNCS.PHASECHK.TRANS64.TRYWAIT P0, [R3+URZ], R0 ;  /* 0x00000000030075a7 */ /* 0x0022e4000800017f */
[----:B---3--:R-:W-:Y:S05]  /*2dc70*/  @!P0 NANOSLEEP.SYNCS 0x989680 ;  /* 0x009896800000895d */ /* 0x008fea0003900000 */
[----:B------:R-:W3:Y:S02]  /*2dc80*/  @!P0 SYNCS.PHASECHK.TRANS64 P0, [R3+URZ], R0 ;  /* 0x00000000030085a7 */ /* 0x000ee4000800007f */
[----:B---3--:R-:W-:Y:S05]  /*2dc90*/  @!P0 BRA `(.L_x_1110) ;  /* 0xfffffffc00f08947 */ /* 0x008fea000383ffff */
[----:B------:R-:W-:Y:S05]  /*2dca0*/  BRA `(.L_x_1155) ;  /* 0xfffffff0000c7947 */ /* 0x000fea000383ffff */
        .weak           $__internal_0_$__cuda_sm20_rcp_rn_f32_slowpath
        .type           $__internal_0_$__cuda_sm20_rcp_rn_f32_slowpath,@function
        .size           $__internal_0_$__cuda_sm20_rcp_rn_f32_slowpath,(.L_x_1161 - $__internal_0_$__cuda_sm20_rcp_rn_f32_slowpath)
$__internal_0_$__cuda_sm20_rcp_rn_f32_slowpath:
[----:B------:R-:W-:Y:S01]  /*2dcb0*/  SHF.L.U32 R3, R0, 0x1, RZ ;  /* 0x0000000100037819 */ /* 0x000fe200000006ff */
[----:B------:R-:W-:Y:S03]  /*2dcc0*/  BSSY B0, `(.L_x_1156) ;  /* 0x0000030000007945 */ /* 0x000fe60003800000 */
[----:B------:R-:W-:-:S04]  /*2dcd0*/  SHF.R.U32.HI R3, RZ, 0x18, R3 ;  /* 0x00000018ff037819 */ /* 0x000fc80000011603 */
[----:B------:R-:W-:-:S13]  /*2dce0*/  ISETP.NE.U32.AND P2, PT, R3, RZ, PT ;  /* 0x000000ff0300720c */ /* 0x000fda0003f45070 */
[----:B------:R-:W-:Y:S05]  /*2dcf0*/  @P2 BRA `(.L_x_1157) ;  /* 0x0000000000282947 */ /* 0x000fea0003800000 */
[----:B------:R-:W-:-:S04]  /*2dd00*/  SHF.L.U32 R3, R0, 0x1, RZ ;  /* 0x0000000100037819 */ /* 0x000fc800000006ff */
[----:B------:R-:W-:-:S13]  /*2dd10*/  ISETP.NE.AND P2, PT, R3, RZ, PT ;  /* 0x000000ff0300720c */ /* 0x000fda0003f45270 */
[----:B------:R-:W-:Y:S02]  /*2dd20*/  @P2 FFMA R161, R0, 1.84467440737095516160e+19, RZ ;  /* 0x5f80000000a12823 */ /* 0x000fe400000000ff */
[----:B------:R-:W-:Y:S08]  /*2dd30*/  @!P2 MUFU.RCP R0, R0 ;  /* 0x000000000000a308 */ /* 0x000ff00000001000 */
[----:B------:R-:W1:Y:S02]  /*2dd40*/  @P2 MUFU.RCP R3, R161 ;  /* 0x000000a100032308 */ /* 0x000e640000001000 */
[----:B-1----:R-:W-:-:S04]  /*2dd50*/  @P2 FFMA R161, R161, R3, -1 ;  /* 0xbf800000a1a12423 */ /* 0x002fc80000000003 */
[----:B------:R-:W-:-:S04]  /*2dd60*/  @P2 FADD.FTZ R161, -R161, -RZ ;  /* 0x800000ffa1a12221 */ /* 0x000fc80000010100 */
[----:B------:R-:W-:-:S04]  /*2dd70*/  @P2 FFMA R3, R3, R161, R3 ;  /* 0x000000a103032223 */ /* 0x000fc80000000003 */
[----:B------:R-:W-:Y:S01]  /*2dd80*/  @P2 FFMA R0, R3, 1.84467440737095516160e+19, RZ ;  /* 0x5f80000003002823 */ /* 0x000fe200000000ff */
[----:B------:R-:W-:Y:S06]  /*2dd90*/  BRA `(.L_x_1158) ;  /* 0x0000000000887947 */ /* 0x000fec0003800000 */
.L_x_1157:
[----:B------:R-:W-:-:S04]  /*2dda0*/  IADD3 R171, R3, -0xfd, RZ ;  /* 0xffffff0303ab7810 */ /* 0x000fc80007ffe0ff */
[----:B------:R-:W-:-:S13]  /*2ddb0*/  ISETP.GT.U32.AND P2, PT, R171, 0x1, PT ;  /* 0x00000001ab00780c */ /* 0x000fda0003f44070 */
[----:B------:R-:W-:Y:S05]  /*2ddc0*/  @P2 BRA `(.L_x_1159) ;  /* 0x0000000000782947 */ /* 0x000fea0003800000 */
[----:B------:R-:W-:Y:S02]  /*2ddd0*/  LOP3.LUT R169, R0, 0x7fffff, RZ, 0xc0, !PT ;  /* 0x007fffff00a97812 */ /* 0x000fe400078ec0ff */
[----:B------:R-:W-:Y:S02]  /*2dde0*/  MOV R172, 0x3 ;  /* 0x0000000300ac7802 */ /* 0x000fe40000000f00 */
[----:B------:R-:W-:Y:S02]  /*2ddf0*/  LOP3.LUT R169, R169, 0x3f800000, RZ, 0xfc, !PT ;  /* 0x3f800000a9a97812 */ /* 0x000fe400078efcff */
[----:B------:R-:W-:Y:S02]  /*2de00*/  SHF.L.U32 R172, R172, R171, RZ ;  /* 0x000000abacac7219 */ /* 0x000fe400000006ff */
[----:B------:R-:W1:Y:S01]  /*2de10*/  MUFU.RCP R161, R169 ;  /* 0x000000a900a17308 */ /* 0x000e620000001000 */
[----:B------:R-:W-:Y:S01]  /*2de20*/  IADD3 R3, R3, -0xfc, RZ ;  /* 0xffffff0403037810 */ /* 0x000fe20007ffe0ff */
[----:B-1----:R-:W-:-:S04]  /*2de30*/  FFMA R170, R169, R161, -1 ;  /* 0xbf800000a9aa7423 */ /* 0x002fc800000000a1 */
[----:B------:R-:W-:-:S04]  /*2de40*/  FADD.FTZ R170, -R170, -RZ ;  /* 0x800000ffaaaa7221 */ /* 0x000fc80000010100 */
[CCC-:B------:R-:W-:Y:S01]  /*2de50*/  FFMA.RM R169, R161.reuse, R170.reuse, R161.reuse ;  /* 0x000000aaa1a97223 */ /* 0x1c0fe200000040a1 */
[----:B------:R-:W-:-:S05]  /*2de60*/  FFMA.RP R161, R161, R170, R161 ;  /* 0x000000aaa1a17223 */ /* 0x000fca00000080a1 */
[C---:B------:R-:W-:Y:S02]  /*2de70*/  FSETP.NEU.FTZ.AND P2, PT, R169.reuse, R161, PT ;  /* 0x000000a1a900720b */ /* 0x040fe40003f5d000 */
[----:B------:R-:W-:Y:S02]  /*2de80*/  LOP3.LUT R161, R169, 0x7fffff, RZ, 0xc0, !PT ;  /* 0x007fffffa9a17812 */ /* 0x000fe400078ec0ff */
[----:B------:R-:W-:Y:S02]  /*2de90*/  SEL R169, RZ, 0xffffffff, !P2 ;  /* 0xffffffffffa97807 */ /* 0x000fe40005000000 */
[----:B------:R-:W-:Y:S02]  /*2dea0*/  LOP3.LUT R161, R161, 0x800000, RZ, 0xfc, !PT ;  /* 0x00800000a1a17812 */ /* 0x000fe400078efcff */
[----:B------:R-:W-:Y:S02]  /*2deb0*/  IADD3 R170, -R169, RZ, RZ ;  /* 0x000000ffa9aa7210 */ /* 0x000fe40007ffe1ff */
[----:B------:R-:W-:-:S02]  /*2dec0*/  LOP3.LUT R172, R172, R161, RZ, 0xc0, !PT ;  /* 0x000000a1acac7212 */ /* 0x000fc400078ec0ff */
[-CC-:B------:R-:W-:Y:S02]  /*2ded0*/  LOP3.LUT P3, RZ, R170, R171.reuse, R161.reuse, 0xf8, !PT ;  /* 0x000000abaaff7212 */ /* 0x180fe4000786f8a1 */
[----:B------:R-:W-:Y:S02]  /*2dee0*/  SHF.R.U32.HI R169, RZ, R171, R172 ;  /* 0x000000abffa97219 */ /* 0x000fe400000116ac */
[----:B------:R-:W-:Y:S02]  /*2def0*/  SHF.R.U32.HI R3, RZ, R3, R161 ;  /* 0x00000003ff037219 */ /* 0x000fe400000116a1 */
[C---:B------:R-:W-:Y:S02]  /*2df00*/  LOP3.LUT P2, RZ, R169.reuse, 0x1, RZ, 0xc0, !PT ;  /* 0x00000001a9ff7812 */ /* 0x040fe4000784c0ff */
[----:B------:R-:W-:-:S04]  /*2df10*/  LOP3.LUT P4, RZ, R169, 0x2, RZ, 0xc0, !PT ;  /* 0x00000002a9ff7812 */ /* 0x000fc8000788c0ff */
[----:B------:R-:W-:Y:S02]  /*2df20*/  PLOP3.LUT P2, PT, P2, P3, P4, 0xe0, 0x0 ;  /* 0x000000000000781c */ /* 0x000fe40001747c40 */
[----:B------:R-:W-:Y:S02]  /*2df30*/  LOP3.LUT P3, RZ, R0, 0x7fffff, RZ, 0xc0, !PT ;  /* 0x007fffff00ff7812 */ /* 0x000fe4000786c0ff */
[----:B------:R-:W-:-:S04]  /*2df40*/  SEL R161, RZ, 0x1, !P2 ;  /* 0x00000001ffa17807 */ /* 0x000fc80005000000 */
[----:B------:R-:W-:-:S04]  /*2df50*/  IADD3 R161, -R161, RZ, RZ ;  /* 0x000000ffa1a17210 */ /* 0x000fc80007ffe1ff */
[----:B------:R-:W-:-:S13]  /*2df60*/  ISETP.GE.AND P2, PT, R161, RZ, PT ;  /* 0x000000ffa100720c */ /* 0x000fda0003f46270 */
[----:B------:R-:W-:-:S04]  /*2df70*/  @!P2 IADD3 R3, R3, 0x1, RZ ;  /* 0x000000010303a810 */ /* 0x000fc80007ffe0ff */
[----:B------:R-:W-:-:S04]  /*2df80*/  @!P3 SHF.L.U32 R3, R3, 0x1, RZ ;  /* 0x000000010303b819 */ /* 0x000fc800000006ff */
[----:B------:R-:W-:Y:S01]  /*2df90*/  LOP3.LUT R0, R3, 0x80000000, R0, 0xf8, !PT ;  /* 0x8000000003007812 */ /* 0x000fe200078ef800 */
[----:B------:R-:W-:Y:S06]  /*2dfa0*/  BRA `(.L_x_1158) ;  /* 0x0000000000047947 */ /* 0x000fec0003800000 */
.L_x_1159:
[----:B------:R-:W1:Y:S02]  /*2dfb0*/  MUFU.RCP R0, R0 ;  /* 0x0000000000007308 */ /* 0x000e640000001000 */
.L_x_1158:
[----:B------:R-:W-:Y:S05]  /*2dfc0*/  BSYNC B0 ;  /* 0x0000000000007941 */ /* 0x000fea0003800000 */
.L_x_1156:
[----:B------:R-:W-:-:S04]  /*2dfd0*/  MOV R3, 0x0 ;  /* 0x0000000000037802 */ /* 0x000fc80000000f00 */
[----:B-1----:R-:W-:Y:S05]  /*2dfe0*/  RET.REL.NODEC R2 `(_ZN7cutlass13device_kernelINS_4gemm6kernel13GemmUniversalIN4cute5tupleIJiiiiEEENS1_10collective13CollectiveMmaINS1_34MainloopSm90TmaGmmaWarpSpecializedILi3ENS5_IJNS4_1CILi2EEENSA_ILi1EEESC_EEENS1_35KernelTmaWarpSpecializedCooperativeEEENS5_IJNSA_ILi256EEESG_NSA_ILi64EEEEEENS_6half_tENS5_IJlSC_lEEESJ_SK_NS4_8TiledMMAINS4_8MMA_AtomIJNS4_4SM904GMMA26MMA_64x256x16_F32F16F16_SSILNSO_5MajorE0ELSQ_0ELNSO_7ScaleInE1ELSR_1EEEEEENS4_6LayoutISD_NS5_IJSC_NSA_ILi0EEESV_EEEEENS5_IJNS4_10UnderscoreESY_SY_EEEEENS4_13SM90_TMA_LOADENS4_14ComposedLayoutINS4_7SwizzleILi3ELi4ELi3EEENS4_18smem_ptr_flag_bitsILi16EEENSU_INS5_IJNSA_ILi8EEESH_EEENS5_IJSH_SC_EEEEEEEvNS4_8identityENS4_23SM90_TMA_LOAD_MULTICASTES1B_vS1C_EENS_8epilogue10collective18CollectiveEpilogueINS1F_22Sm90TmaWarpSpecializedILi4ELi2ELi16ELb1ELb0EEEJSI_NS5_IJNSA_ILi128EEENSA_ILi32EEEEEESJ_SK_SJ_SK_NS1F_6fusion15FusionCallbacksIS1J_NS1N_13LinCombEltActINS1F_6thread7SigmoidESJ_fSJ_fLNS_15FloatRoundStyleE2EEESI_S1M_JEEES11_NS12_INS13_ILi2ELi4ELi3EEES16_NSU_INS5_IJS17_S1L_EEENS5_IJS1L_SC_EEEEEEENS4_17SM75_U32x4_LDSM_NENS4_14SM90_TMA_STOREES1Z_NS4_17SM90_U32x4_STSM_NENS4_9Copy_AtomIJS22_SJ_EEEvEEEvvEEEEvNT_6ParamsE) ;  /* 0xfffffd2002047950 */ /* 0x002fea0003c3ffff */
.L_x_1160:
[----:B------:R-:W-:-:S00]  /*2dff0*/  BRA `(.L_x_1160) ;  /* 0xfffffffc00fc7947 */ /* 0x000fc0000383ffff */
[----:B------:R-:W-:-:S00]  /*2e000*/  NOP ;  /* 0x0000000000007918 */ /* 0x000fc00000000000 */
[----:B------:R-:W-:-:S00]  /*2e010*/  NOP ;  /* 0x0000000000007918 */ /* 0x000fc00000000000 */
[----:B------:R-:W-:-:S00]  /*2e020*/  NOP ;  /* 0x0000000000007918 */ /* 0x000fc00000000000 */
[----:B------:R-:W-:-:S00]  /*2e030*/  NOP ;  /* 0x0000000000007918 */ /* 0x000fc00000000000 */
[----:B------:R-:W-:-:S00]  /*2e040*/  NOP ;  /* 0x0000000000007918 */ /* 0x000fc00000000000 */
[----:B------:R-:W-:-:S00]  /*2e050*/  NOP ;  /* 0x0000000000007918 */ /* 0x000fc00000000000 */
[----:B------:R-:W-:-:S00]  /*2e060*/  NOP ;  /* 0x0000000000007918 */ /* 0x000fc00000000000 */
[----:B------:R-:W-:-:S00]  /*2e070*/  NOP ;  /* 0x0000000000007918 */ /* 0x000fc00000000000 */
.L_x_1161:


//--------------------- .nv.global.init           --------------------------
	.section	.nv.global.init,"aw",@progbits
.nv.global.init:
	.type		$str$22,@object
	.size		$str$22,($str$26 - $str$22)
$str$22:
        /*0000*/ 	.byte	0x6b, 0x5f, 0x74, 0x69, 0x6c, 0x65, 0x5f, 0x63, 0x6f, 0x75, 0x6e, 0x74, 0x20, 0x3e, 0x3d, 0x20
        /*0010*/ 	.byte	0x31, 0x00
	.type		$str$26,@object
	.size		$str$26,($str$27 - $str$26)
$str$26:
        /*0012*/ 	.byte	0x28, 0x61, 0x64, 0x64, 0x72, 0x65, 0x73, 0x73, 0x20, 0x26, 0x20, 0x6d, 0x61, 0x73, 0x6b, 0x29
        /*0022*/ 	.byte	0x20, 0x3d, 0x3d, 0x20, 0x30, 0x00
	.type		$str$27,@object
	.size		$str$27,($str$23 - $str$27)
$str$27:
        /*0028*/ 	.byte	0x2f, 0x74, 0x6d, 0x70, 0x2f, 0x63, 0x75, 0x74, 0x6c, 0x61, 0x73, 0x73, 0x5f, 0x73, 0x77, 0x65
        /*0038*/ 	.byte	0x65, 0x70, 0x5f, 0x73, 0x72, 0x63, 0x2f, 0x69, 0x6e, 0x63, 0x6c, 0x75, 0x64, 0x65, 0x2f, 0x63
        /*0048*/ 	.byte	0x75, 0x74, 0x65, 0x2f, 0x70, 0x6f, 0x69, 0x6e, 0x74, 0x65, 0x72, 0x5f, 0x66, 0x6c, 0x61, 0x67
        /*0058*/ 	.byte	0x67, 0x65, 0x64, 0x2e, 0x68, 0x70, 0x70, 0x00
	.type		$str$23,@object
	.size		$str$23,(__unnamed_2 - $str$23)
$str$23:
        /*0060*/ 	.byte	0x2f, 0x74, 0x6d, 0x70, 0x2f, 0x63, 0x75, 0x74, 0x6c, 0x61, 0x73, 0x73, 0x5f, 0x73, 0x77, 0x65
        /*0070*/ 	.byte	0x65, 0x70, 0x5f, 0x73, 0x72, 0x63, 0x2f, 0x69, 0x6e, 0x63, 0x6c, 0x75, 0x64, 0x65, 0x2f, 0x63
        /*0080*/ 	.byte	0x75, 0x74, 0x6c, 0x61, 0x73, 0x73, 0x2f, 0x67, 0x65, 0x6d, 0x6d, 0x2f, 0x63, 0x6f, 0x6c, 0x6c
        /*0090*/ 	.byte	0x65, 0x63, 0x74, 0x69, 0x76, 0x65, 0x2f, 0x73, 0x6d, 0x39, 0x30, 0x5f, 0x6d, 0x6d, 0x61, 0x5f
        /*00a0*/ 	.byte	0x74, 0x6d, 0x61, 0x5f, 0x67, 0x6d, 0x6d, 0x61, 0x5f, 0x73, 0x73, 0x5f, 0x77, 0x61, 0x72, 0x70
        /*00b0*/ 	.byte	0x73, 0x70, 0x65, 0x63, 0x69, 0x61, 0x6c, 0x69, 0x7a, 0x65, 0x64, 0x2e, 0x68, 0x70, 0x70, 0x00
	.type		__unnamed_2,@object
	.size		__unnamed_2,(__unnamed_1 - __unnamed_2)
__unnamed_2:
        /* <DEDUP_REMOVED lines=28> */
        /*0280*/ 	.byte	0x36, 0x3e, 0x3e, 0x3e, 0x3e, 0x3e, 0x5d, 0x00
	.type		__unnamed_1,@object
	.size		__unnamed_1,(.L_0 - __unnamed_1)
__unnamed_1:
        /* <DEDUP_REMOVED lines=182> */
.L_0:


//--------------------- .nv.shared._ZN7cutlass13device_kernelINS_4gemm6kernel13GemmUniversalIN4cute5tupleIJiiiiEEENS1_10collective13CollectiveMmaINS1_34MainloopSm90TmaGmmaWarpSpecializedILi3ENS5_IJNS4_1CILi2EEENSA_ILi1EEESC_EEENS1_35KernelTmaWarpSpecializedCooperativeEEENS5_IJNSA_ILi256EEESG_NSA_ILi64EEEEEENS_6half_tENS5_IJlSC_lEEESJ_SK_NS4_8TiledMMAINS4_8MMA_AtomIJNS4_4SM904GMMA26MMA_64x256x16_F32F16F16_SSILNSO_5MajorE0ELSQ_0ELNSO_7ScaleInE1ELSR_1EEEEEENS4_6LayoutISD_NS5_IJSC_NSA_ILi0EEESV_EEEEENS5_IJNS4_10UnderscoreESY_SY_EEEEENS4_13SM90_TMA_LOADENS4_14ComposedLayoutINS4_7SwizzleILi3ELi4ELi3EEENS4_18smem_ptr_flag_bitsILi16EEENSU_INS5_IJNSA_ILi8EEESH_EEENS5_IJSH_SC_EEEEEEEvNS4_8identityENS4_23SM90_TMA_LOAD_MULTICASTES1B_vS1C_EENS_8epilogue10collective18CollectiveEpilogueINS1F_22Sm90TmaWarpSpecializedILi4ELi2ELi16ELb1ELb0EEEJSI_NS5_IJNSA_ILi128EEENSA_ILi32EEEEEESJ_SK_SJ_SK_NS1F_6fusion15FusionCallbacksIS1J_NS1N_13LinCombEltActINS1F_6thread7SigmoidESJ_fSJ_fLNS_15FloatRoundStyleE2EEESI_S1M_JEEES11_NS12_INS13_ILi2ELi4ELi3EEES16_NSU_INS5_IJS17_S1L_EEENS5_IJS1L_SC_EEEEEEENS4_17SM75_U32x4_LDSM_NENS4_14SM90_TMA_STOREES1Z_NS4_17SM90_U32x4_STSM_NENS4_9Copy_AtomIJS22_SJ_EEEvEEEvvEEEEvNT_6ParamsE --------------------------
	.section	.nv.shared._ZN7cutlass13device_kernelINS_4gemm6kernel13GemmUniversalIN4cute5tupleIJiiiiEEENS1_10collective13CollectiveMmaINS1_34MainloopSm90TmaGmmaWarpSpecializedILi3ENS5_IJNS4_1CILi2EEENSA_ILi1EEESC_EEENS1_35KernelTmaWarpSpecializedCooperativeEEENS5_IJNSA_ILi256EEESG_NSA_ILi64EEEEEENS_6half_tENS5_IJlSC_lEEESJ_SK_NS4_8TiledMMAINS4_8MMA_AtomIJNS4_4SM904GMMA26MMA_64x256x16_F32F16F16_SSILNSO_5MajorE0ELSQ_0ELNSO_7ScaleInE1ELSR_1EEEEEENS4_6LayoutISD_NS5_IJSC_NSA_ILi0EEESV_EEEEENS5_IJNS4_10UnderscoreESY_SY_EEEEENS4_13SM90_TMA_LOADENS4_14ComposedLayoutINS4_7SwizzleILi3ELi4ELi3EEENS4_18smem_ptr_flag_bitsILi16EEENSU_INS5_IJNSA_ILi8EEESH_EEENS5_IJSH_SC_EEEEEEEvNS4_8identityENS4_23SM90_TMA_LOAD_MULTICASTES1B_vS1C_EENS_8epilogue10collective18CollectiveEpilogueINS1F_22Sm90TmaWarpSpecializedILi4ELi2ELi16ELb1ELb0EEEJSI_NS5_IJNSA_ILi128EEENSA_ILi32EEEEEESJ_SK_SJ_SK_NS1F_6fusion15FusionCallbacksIS1J_NS1N_13LinCombEltActINS1F_6thread7SigmoidESJ_fSJ_fLNS_15FloatRoundStyleE2EEESI_S1M_JEEES11_NS12_INS13_ILi2ELi4ELi3EEES16_NSU_INS5_IJS17_S1L_EEENS5_IJS1L_SC_EEEEEEENS4_17SM75_U32x4_LDSM_NENS4_14SM90_TMA_STOREES1Z_NS4_17SM90_U32x4_STSM_NENS4_9Copy_AtomIJS22_SJ_EEEvEEEvvEEEEvNT_6ParamsE,"aw",@nobits
	.sectionflags	@""
	.align	16
	.zero		1024


//--------------------- .nv.shared.reserved.0     --------------------------
	.section	.nv.shared.reserved.0,"aw",@nobits
	.weak		__nv_reservedSMEM_offset_0_alias
	.size		__nv_reservedSMEM_offset_0_alias, 0, 0
	.other		__nv_reservedSMEM_offset_0_alias,@"STO_CUDA_RESERVED_SHARED STV_DEFAULT"
__nv_reservedSMEM_offset_0_alias:
	.zero		0


//--------------------- .nv.global                --------------------------
	.section	.nv.global,"aw",@nobits
.nv.global:
	.type		_ZN39_INTERNAL_e85a5ebe_4_k_cu_d8d750c2_27894cute1_E,@object
	.size		_ZN39_INTERNAL_e85a5ebe_4_k_cu_d8d750c2_27894cute1_E,(_ZN39_INTERNAL_e85a5ebe_4_k_cu_d8d750c2_27894cuda3std3__45__cpo6cbeginE - _ZN39_INTERNAL_e85a5ebe_4_k_cu_d8d750c2_27894cute1_E)
_ZN39_INTERNAL_e85a5ebe_4_k_cu_d8d750c2_27894cute1_E:
	.zero		1
	.type		_ZN39_INTERNAL_e85a5ebe_4_k_cu_d8d750c2_27894cuda3std3__45__cpo6cbeginE,@object
	.size		_ZN39_INTERNAL_e85a5ebe_4_k_cu_d8d750c2_27894cuda3std3__45__cpo6cbeginE,(_ZN39_INTERNAL_e85a5ebe_4_k_cu_d8d750c2_27894cuda3std3__48in_placeE - _ZN39_INTERNAL_e85a5ebe_4_k_cu_d8d750c2_27894cuda3std3__45__cpo6cbeginE)
_ZN39_INTERNAL_e85a5ebe_4_k_cu_d8d750c2_27894cuda3std3__45__cpo6cbeginE:
	.zero		1
	.type		_ZN39_INTERNAL_e85a5ebe_4_k_cu_d8d750c2_27894cuda3std3__48in_placeE,@object
	.size		_ZN39_INTERNAL_e85a5ebe_4_k_cu_d8d750c2_27894cuda3std3__48in_placeE,(_ZN39_INTERNAL_e85a5ebe_4_k_cu_d8d750c2_27894cuda3std6ranges3__45__cpo9iter_moveE - _ZN39_INTERNAL_e85a5ebe_4_k_cu_d8d750c2_27894cuda3std3__48in_placeE)
_ZN39_INTERNAL_e85a5ebe_4_k_cu_d8d750c2_27894cuda3std3__48in_placeE:
	.zero		1
	.type		_ZN39_INTERNAL_e85a5ebe_4_k_cu_d8d750c2_27894cuda3std6ranges3__45__cpo9iter_moveE,@object
	.size		_ZN39_INTERNAL_e85a5ebe_4_k_cu_d8d750c2_27894cuda3std6ranges3__45__cpo9iter_moveE,(_ZN39_INTERNAL_e85a5ebe_4_k_cu_d8d750c2_27894cuda3std3__45__cpo5beginE - _ZN39_INTERNAL_e85a5ebe_4_k_cu_d8d750c2_27894cuda3std6ranges3__45__cpo9iter_moveE)
_ZN39_INTERNAL_e85a5ebe_4_k_cu_d8d750c2_27894cuda3std6ranges3__45__cpo9iter_moveE:
	.zero		1
	.type		_ZN39_INTERNAL_e85a5ebe_4_k_cu_d8d750c2_27894cuda3std3__45__cpo5beginE,@object
	.size		_ZN39_INTERNAL_e85a5ebe_4_k_cu_d8d750c2_27894cuda3std3__45__cpo5beginE,(_ZN39_INTERNAL_e85a5ebe_4_k_cu_d8d750c2_27894cuda3std3__441_GLOBAL__N__e85a5ebe_4_k_cu_d8d750c2_27896ignoreE - _ZN39_INTERNAL_e85a5ebe_4_k_cu_d8d750c2_27894cuda3std3__45__cpo5beginE)
_ZN39_INTERNAL_e85a5ebe_4_k_cu_d8d750c2_27894cuda3std3__45__cpo5beginE:
	.zero		1
	.type		_ZN39_INTERNAL_e85a5ebe_4_k_cu_d8d750c2_27894cuda3std3__441_GLOBAL__N__e85a5ebe_4_k_cu_d8d750c2_27896ignoreE,@object
	.size		_ZN39_INTERNAL_e85a5ebe_4_k_cu_d8d750c2_27894cuda3std3__441_GLOBAL__N__e85a5ebe_4_k_cu_d8d750c2_27896ignoreE,(_ZN39_INTERNAL_e85a5ebe_4_k_cu_d8d750c2_27894cute7productE - _ZN39_INTERNAL_e85a5ebe_4_k_cu_d8d750c2_27894cuda3std3__441_GLOBAL__N__e85a5ebe_4_k_cu_d8d750c2_27896ignoreE)
_ZN39_INTERNAL_e85a5ebe_4_k_cu_d8d750c2_27894cuda3std3__441_GLOBAL__N__e85a5ebe_4_k_cu_d8d750c2_27896ignoreE:
	.zero		1
	.type		_ZN39_INTERNAL_e85a5ebe_4_k_cu_d8d750c2_27894cute7productE,@object
	.size		_ZN39_INTERNAL_e85a5ebe_4_k_cu_d8d750c2_27894cute7productE,(_ZN39_INTERNAL_e85a5ebe_4_k_cu_d8d750c2_27894cuda3std3__45__cpo3endE - _ZN39_INTERNAL_e85a5ebe_4_k_cu_d8d750c2_27894cute7productE)
_ZN39_INTERNAL_e85a5ebe_4_k_cu_d8d750c2_27894cute7productE:
	.zero		1
	.type		_ZN39_INTERNAL_e85a5ebe_4_k_cu_d8d750c2_27894cuda3std3__45__cpo3endE,@object
	.size		_ZN39_INTERNAL_e85a5ebe_4_k_cu_d8d750c2_27894cuda3std3__45__cpo3endE,(_ZN39_INTERNAL_e85a5ebe_4_k_cu_d8d750c2_27894cuda3std3__419piecewise_constructE - _ZN39_INTERNAL_e85a5ebe_4_k_cu_d8d750c2_27894cuda3std3__45__cpo3endE)
_ZN39_INTERNAL_e85a5ebe_4_k_cu_d8d750c2_27894cuda3std3__45__cpo3endE:
	.zero		1
	.type		_ZN39_INTERNAL_e85a5ebe_4_k_cu_d8d750c2_27894cuda3std3__419piecewise_constructE,@object
	.size		_ZN39_INTERNAL_e85a5ebe_4_k_cu_d8d750c2_27894cuda3std3__419piecewise_constructE,(_ZN39_INTERNAL_e85a5ebe_4_k_cu_d8d750c2_27894cuda3std3__45__cpo4cendE - _ZN39_INTERNAL_e85a5ebe_4_k_cu_d8d750c2_27894cuda3std3__419piecewise_constructE)
_ZN39_INTERNAL_e85a5ebe_4_k_cu_d8d750c2_27894cuda3std3__419piecewise_constructE:
	.zero		1
	.type		_ZN39_INTERNAL_e85a5ebe_4_k_cu_d8d750c2_27894cuda3std3__45__cpo4cendE,@object
	.size		_ZN39_INTERNAL_e85a5ebe_4_k_cu_d8d750c2_27894cuda3std3__45__cpo4cendE,(_ZN39_INTERNAL_e85a5ebe_4_k_cu_d8d750c2_27894cuda3std6ranges3__45__cpo4swapE - _ZN39_INTERNAL_e85a5ebe_4_k_cu_d8d750c2_27894cuda3std3__45__cpo4cendE)
_ZN39_INTERNAL_e85a5ebe_4_k_cu_d8d750c2_27894cuda3std3__45__cpo4cendE:
	.zero		1
	.type		_ZN39_INTERNAL_e85a5ebe_4_k_cu_d8d750c2_27894cuda3std6ranges3__45__cpo4swapE,@object
	.size		_ZN39_INTERNAL_e85a5ebe_4_k_cu_d8d750c2_27894cuda3std6ranges3__45__cpo4swapE,(.L_9 - _ZN39_INTERNAL_e85a5ebe_4_k_cu_d8d750c2_27894cuda3std6ranges3__45__cpo4swapE)
_ZN39_INTERNAL_e85a5ebe_4_k_cu_d8d750c2_27894cuda3std6ranges3__45__cpo4swapE:
	.zero		1
.L_9:


//--------------------- .nv.constant0._ZN7cutlass13device_kernelINS_4gemm6kernel13GemmUniversalIN4cute5tupleIJiiiiEEENS1_10collective13CollectiveMmaINS1_34MainloopSm90TmaGmmaWarpSpecializedILi3ENS5_IJNS4_1CILi2EEENSA_ILi1EEESC_EEENS1_35KernelTmaWarpSpecializedCooperativeEEENS5_IJNSA_ILi256EEESG_NSA_ILi64EEEEEENS_6half_tENS5_IJlSC_lEEESJ_SK_NS4_8TiledMMAINS4_8MMA_AtomIJNS4_4SM904GMMA26MMA_64x256x16_F32F16F16_SSILNSO_5MajorE0ELSQ_0ELNSO_7ScaleInE1ELSR_1EEEEEENS4_6LayoutISD_NS5_IJSC_NSA_ILi0EEESV_EEEEENS5_IJNS4_10UnderscoreESY_SY_EEEEENS4_13SM90_TMA_LOADENS4_14ComposedLayoutINS4_7SwizzleILi3ELi4ELi3EEENS4_18smem_ptr_flag_bitsILi16EEENSU_INS5_IJNSA_ILi8EEESH_EEENS5_IJSH_SC_EEEEEEEvNS4_8identityENS4_23SM90_TMA_LOAD_MULTICASTES1B_vS1C_EENS_8epilogue10collective18CollectiveEpilogueINS1F_22Sm90TmaWarpSpecializedILi4ELi2ELi16ELb1ELb0EEEJSI_NS5_IJNSA_ILi128EEENSA_ILi32EEEEEESJ_SK_SJ_SK_NS1F_6fusion15FusionCallbacksIS1J_NS1N_13LinCombEltActINS1F_6thread7SigmoidESJ_fSJ_fLNS_15FloatRoundStyleE2EEESI_S1M_JEEES11_NS12_INS13_ILi2ELi4ELi3EEES16_NSU_INS5_IJS17_S1L_EEENS5_IJS1L_SC_EEEEEEENS4_17SM75_U32x4_LDSM_NENS4_14SM90_TMA_STOREES1Z_NS4_17SM90_U32x4_STSM_NENS4_9Copy_AtomIJS22_SJ_EEEvEEEvvEEEEvNT_6ParamsE --------------------------
	.section	.nv.constant0._ZN7cutlass13device_kernelINS_4gemm6kernel13GemmUniversalIN4cute5tupleIJiiiiEEENS1_10collective13CollectiveMmaINS1_34MainloopSm90TmaGmmaWarpSpecializedILi3ENS5_IJNS4_1CILi2EEENSA_ILi1EEESC_EEENS1_35KernelTmaWarpSpecializedCooperativeEEENS5_IJNSA_ILi256EEESG_NSA_ILi64EEEEEENS_6half_tENS5_IJlSC_lEEESJ_SK_NS4_8TiledMMAINS4_8MMA_AtomIJNS4_4SM904GMMA26MMA_64x256x16_F32F16F16_SSILNSO_5MajorE0ELSQ_0ELNSO_7ScaleInE1ELSR_1EEEEEENS4_6LayoutISD_NS5_IJSC_NSA_ILi0EEESV_EEEEENS5_IJNS4_10UnderscoreESY_SY_EEEEENS4_13SM90_TMA_LOADENS4_14ComposedLayoutINS4_7SwizzleILi3ELi4ELi3EEENS4_18smem_ptr_flag_bitsILi16EEENSU_INS5_IJNSA_ILi8EEESH_EEENS5_IJSH_SC_EEEEEEEvNS4_8identityENS4_23SM90_TMA_LOAD_MULTICASTES1B_vS1C_EENS_8epilogue10collective18CollectiveEpilogueINS1F_22Sm90TmaWarpSpecializedILi4ELi2ELi16ELb1ELb0EEEJSI_NS5_IJNSA_ILi128EEENSA_ILi32EEEEEESJ_SK_SJ_SK_NS1F_6fusion15FusionCallbacksIS1J_NS1N_13LinCombEltActINS1F_6thread7SigmoidESJ_fSJ_fLNS_15FloatRoundStyleE2EEESI_S1M_JEEES11_NS12_INS13_ILi2ELi4ELi3EEES16_NSU_INS5_IJS17_S1L_EEENS5_IJS1L_SC_EEEEEEENS4_17SM75_U32x4_LDSM_NENS4_14SM90_TMA_STOREES1Z_NS4_17SM90_U32x4_STSM_NENS4_9Copy_AtomIJS22_SJ_EEEvEEEvvEEEEvNT_6ParamsE,"a",@progbits
	.sectionflags	@""
	.align	4
.nv.constant0._ZN7cutlass13device_kernelINS_4gemm6kernel13GemmUniversalIN4cute5tupleIJiiiiEEENS1_10collective13CollectiveMmaINS1_34MainloopSm90TmaGmmaWarpSpecializedILi3ENS5_IJNS4_1CILi2EEENSA_ILi1EEESC_EEENS1_35KernelTmaWarpSpecializedCooperativeEEENS5_IJNSA_ILi256EEESG_NSA_ILi64EEEEEENS_6half_tENS5_IJlSC_lEEESJ_SK_NS4_8TiledMMAINS4_8MMA_AtomIJNS4_4SM904GMMA26MMA_64x256x16_F32F16F16_SSILNSO_5MajorE0ELSQ_0ELNSO_7ScaleInE1ELSR_1EEEEEENS4_6LayoutISD_NS5_IJSC_NSA_ILi0EEESV_EEEEENS5_IJNS4_10UnderscoreESY_SY_EEEEENS4_13SM90_TMA_LOADENS4_14ComposedLayoutINS4_7SwizzleILi3ELi4ELi3EEENS4_18smem_ptr_flag_bitsILi16EEENSU_INS5_IJNSA_ILi8EEESH_EEENS5_IJSH_SC_EEEEEEEvNS4_8identityENS4_23SM90_TMA_LOAD_MULTICASTES1B_vS1C_EENS_8epilogue10collective18CollectiveEpilogueINS1F_22Sm90TmaWarpSpecializedILi4ELi2ELi16ELb1ELb0EEEJSI_NS5_IJNSA_ILi128EEENSA_ILi32EEEEEESJ_SK_SJ_SK_NS1F_6fusion15FusionCallbacksIS1J_NS1N_13LinCombEltActINS1F_6thread7SigmoidESJ_fSJ_fLNS_15FloatRoundStyleE2EEESI_S1M_JEEES11_NS12_INS13_ILi2ELi4ELi3EEES16_NSU_INS5_IJS17_S1L_EEENS5_IJS1L_SC_EEEEEEENS4_17SM75_U32x4_LDSM_NENS4_14SM90_TMA_STOREES1Z_NS4_17SM90_U32x4_STSM_NENS4_9Copy_AtomIJS22_SJ_EEEvEEEvvEEEEvNT_6ParamsE:
	.zero		2432


//--------------------- SYMBOLS --------------------------

	.type		.nv.reservedSmem.offset0,@object
	.size		.nv.reservedSmem.offset0,0x4
	.type		__assertfail,@function
